//
// Generated by NVIDIA NVVM Compiler
//
// Compiler Build ID: CL-36424714
// Cuda compilation tools, release 13.0, V13.0.88
// Based on NVVM 20.0.0
//

.version 9.0
.target sm_100
.address_size 64

	// .globl	_Z8swapRowsPdiiii
.global .align 1 .b8 _ZN34_INTERNAL_142bb19e_4_k_cu_dc4306364cuda3std3__45__cpo5beginE[1];
.global .align 1 .b8 _ZN34_INTERNAL_142bb19e_4_k_cu_dc4306364cuda3std3__45__cpo3endE[1];
.global .align 1 .b8 _ZN34_INTERNAL_142bb19e_4_k_cu_dc4306364cuda3std3__45__cpo6cbeginE[1];
.global .align 1 .b8 _ZN34_INTERNAL_142bb19e_4_k_cu_dc4306364cuda3std3__45__cpo4cendE[1];
.global .align 1 .b8 _ZN34_INTERNAL_142bb19e_4_k_cu_dc4306364cuda3std3__45__cpo6rbeginE[1];
.global .align 1 .b8 _ZN34_INTERNAL_142bb19e_4_k_cu_dc4306364cuda3std3__45__cpo4rendE[1];
.global .align 1 .b8 _ZN34_INTERNAL_142bb19e_4_k_cu_dc4306364cuda3std3__45__cpo7crbeginE[1];
.global .align 1 .b8 _ZN34_INTERNAL_142bb19e_4_k_cu_dc4306364cuda3std3__45__cpo5crendE[1];
.global .align 1 .b8 _ZN34_INTERNAL_142bb19e_4_k_cu_dc4306364cuda3std3__436_GLOBAL__N__142bb19e_4_k_cu_dc4306366ignoreE[1];
.global .align 1 .b8 _ZN34_INTERNAL_142bb19e_4_k_cu_dc4306364cuda3std3__419piecewise_constructE[1];
.global .align 1 .b8 _ZN34_INTERNAL_142bb19e_4_k_cu_dc4306364cuda3std3__48in_placeE[1];
.global .align 1 .b8 _ZN34_INTERNAL_142bb19e_4_k_cu_dc4306364cuda3std3__420unreachable_sentinelE[1];
.global .align 1 .b8 _ZN34_INTERNAL_142bb19e_4_k_cu_dc4306364cuda3std3__47nulloptE[1];
.global .align 1 .b8 _ZN34_INTERNAL_142bb19e_4_k_cu_dc4306364cuda3std3__48unexpectE[1];
.global .align 1 .b8 _ZN34_INTERNAL_142bb19e_4_k_cu_dc4306364cuda3std6ranges3__45__cpo4swapE[1];
.global .align 1 .b8 _ZN34_INTERNAL_142bb19e_4_k_cu_dc4306364cuda3std6ranges3__45__cpo9iter_moveE[1];
.global .align 1 .b8 _ZN34_INTERNAL_142bb19e_4_k_cu_dc4306364cuda3std6ranges3__45__cpo5beginE[1];
.global .align 1 .b8 _ZN34_INTERNAL_142bb19e_4_k_cu_dc4306364cuda3std6ranges3__45__cpo3endE[1];
.global .align 1 .b8 _ZN34_INTERNAL_142bb19e_4_k_cu_dc4306364cuda3std6ranges3__45__cpo6cbeginE[1];
.global .align 1 .b8 _ZN34_INTERNAL_142bb19e_4_k_cu_dc4306364cuda3std6ranges3__45__cpo4cendE[1];
.global .align 1 .b8 _ZN34_INTERNAL_142bb19e_4_k_cu_dc4306364cuda3std6ranges3__45__cpo7advanceE[1];
.global .align 1 .b8 _ZN34_INTERNAL_142bb19e_4_k_cu_dc4306364cuda3std6ranges3__45__cpo9iter_swapE[1];
.global .align 1 .b8 _ZN34_INTERNAL_142bb19e_4_k_cu_dc4306364cuda3std6ranges3__45__cpo4nextE[1];
.global .align 1 .b8 _ZN34_INTERNAL_142bb19e_4_k_cu_dc4306364cuda3std6ranges3__45__cpo4prevE[1];
.global .align 1 .b8 _ZN34_INTERNAL_142bb19e_4_k_cu_dc4306364cuda3std6ranges3__45__cpo4dataE[1];
.global .align 1 .b8 _ZN34_INTERNAL_142bb19e_4_k_cu_dc4306364cuda3std6ranges3__45__cpo5cdataE[1];
.global .align 1 .b8 _ZN34_INTERNAL_142bb19e_4_k_cu_dc4306364cuda3std6ranges3__45__cpo4sizeE[1];
.global .align 1 .b8 _ZN34_INTERNAL_142bb19e_4_k_cu_dc4306364cuda3std6ranges3__45__cpo5ssizeE[1];
.global .align 1 .b8 _ZN34_INTERNAL_142bb19e_4_k_cu_dc4306364cuda3std6ranges3__45__cpo8distanceE[1];
.global .align 1 .b8 _ZN34_INTERNAL_142bb19e_4_k_cu_dc4306366thrust24THRUST_300001_SM_1000_NS8cuda_cub3parE[1];
.global .align 1 .b8 _ZN34_INTERNAL_142bb19e_4_k_cu_dc4306366thrust24THRUST_300001_SM_1000_NS8cuda_cub10par_nosyncE[1];
.global .align 1 .b8 _ZN34_INTERNAL_142bb19e_4_k_cu_dc4306366thrust24THRUST_300001_SM_1000_NS6system6detail10sequential3seqE[1];
.global .align 1 .b8 _ZN34_INTERNAL_142bb19e_4_k_cu_dc4306366thrust24THRUST_300001_SM_1000_NS6system3cpp3parE[1];
.global .align 1 .b8 _ZN34_INTERNAL_142bb19e_4_k_cu_dc4306366thrust24THRUST_300001_SM_1000_NS12placeholders2_1E[1];
.global .align 1 .b8 _ZN34_INTERNAL_142bb19e_4_k_cu_dc4306366thrust24THRUST_300001_SM_1000_NS12placeholders2_2E[1];
.global .align 1 .b8 _ZN34_INTERNAL_142bb19e_4_k_cu_dc4306366thrust24THRUST_300001_SM_1000_NS12placeholders2_3E[1];
.global .align 1 .b8 _ZN34_INTERNAL_142bb19e_4_k_cu_dc4306366thrust24THRUST_300001_SM_1000_NS12placeholders2_4E[1];
.global .align 1 .b8 _ZN34_INTERNAL_142bb19e_4_k_cu_dc4306366thrust24THRUST_300001_SM_1000_NS12placeholders2_5E[1];
.global .align 1 .b8 _ZN34_INTERNAL_142bb19e_4_k_cu_dc4306366thrust24THRUST_300001_SM_1000_NS12placeholders2_6E[1];
.global .align 1 .b8 _ZN34_INTERNAL_142bb19e_4_k_cu_dc4306366thrust24THRUST_300001_SM_1000_NS12placeholders2_7E[1];
.global .align 1 .b8 _ZN34_INTERNAL_142bb19e_4_k_cu_dc4306366thrust24THRUST_300001_SM_1000_NS12placeholders2_8E[1];
.global .align 1 .b8 _ZN34_INTERNAL_142bb19e_4_k_cu_dc4306366thrust24THRUST_300001_SM_1000_NS12placeholders2_9E[1];
.global .align 1 .b8 _ZN34_INTERNAL_142bb19e_4_k_cu_dc4306366thrust24THRUST_300001_SM_1000_NS12placeholders3_10E[1];
.global .align 1 .b8 _ZN34_INTERNAL_142bb19e_4_k_cu_dc4306366thrust24THRUST_300001_SM_1000_NS3seqE[1];
.global .align 1 .b8 _ZN34_INTERNAL_142bb19e_4_k_cu_dc4306366thrust24THRUST_300001_SM_1000_NS6deviceE[1];
.extern .shared .align 16 .b8 _ZN6thrust24THRUST_300001_SM_1000_NS8cuda_cub4core6detail5shmemE[];

.visible .entry _Z8swapRowsPdiiii(
	.param .u64 .ptr .align 1 _Z8swapRowsPdiiii_param_0,
	.param .u32 _Z8swapRowsPdiiii_param_1,
	.param .u32 _Z8swapRowsPdiiii_param_2,
	.param .u32 _Z8swapRowsPdiiii_param_3,
	.param .u32 _Z8swapRowsPdiiii_param_4
)
{
	.reg .pred 	%p<3>;
	.reg .b32 	%r<19>;
	.reg .b64 	%rd<7>;
	.reg .b64 	%fd<3>;

	ld.param.u64 	%rd2, [_Z8swapRowsPdiiii_param_0];
	ld.param.u32 	%r7, [_Z8swapRowsPdiiii_param_1];
	ld.param.u32 	%r8, [_Z8swapRowsPdiiii_param_2];
	ld.param.u32 	%r9, [_Z8swapRowsPdiiii_param_3];
	ld.param.u32 	%r10, [_Z8swapRowsPdiiii_param_4];
	mov.u32 	%r1, %ntid.x;
	mov.u32 	%r11, %ctaid.x;
	mov.u32 	%r12, %tid.x;
	mad.lo.s32 	%r13, %r1, %r11, %r12;
	add.s32 	%r18, %r13, %r10;
	shl.b32 	%r3, %r7, 1;
	setp.ge.u32 	%p1, %r18, %r3;
	@%p1 bra 	$L__BB0_3;
	cvta.to.global.u64 	%rd1, %rd2;
	mov.u32 	%r14, %nctaid.x;
	mul.lo.s32 	%r4, %r14, %r1;
$L__BB0_2:
	mul.lo.s32 	%r15, %r18, %r7;
	add.s32 	%r16, %r15, %r8;
	mul.wide.u32 	%rd3, %r16, 8;
	add.s64 	%rd4, %rd1, %rd3;
	ld.global.f64 	%fd1, [%rd4];
	add.s32 	%r17, %r15, %r9;
	mul.wide.u32 	%rd5, %r17, 8;
	add.s64 	%rd6, %rd1, %rd5;
	ld.global.f64 	%fd2, [%rd6];
	st.global.f64 	[%rd4], %fd2;
	st.global.f64 	[%rd6], %fd1;
	add.s32 	%r18, %r18, %r4;
	setp.lt.u32 	%p2, %r18, %r3;
	@%p2 bra 	$L__BB0_2;
$L__BB0_3:
	ret;

}
	// .globl	_Z16nullifyRowsBelowPdii
.visible .entry _Z16nullifyRowsBelowPdii(
	.param .u64 .ptr .align 1 _Z16nullifyRowsBelowPdii_param_0,
	.param .u32 _Z16nullifyRowsBelowPdii_param_1,
	.param .u32 _Z16nullifyRowsBelowPdii_param_2
)
{
	.reg .pred 	%p<11>;
	.reg .b32 	%r<111>;
	.reg .b64 	%rd<59>;
	.reg .b64 	%fd<64>;

	ld.param.u64 	%rd3, [_Z16nullifyRowsBelowPdii_param_0];
	ld.param.u32 	%r59, [_Z16nullifyRowsBelowPdii_param_1];
	ld.param.u32 	%r60, [_Z16nullifyRowsBelowPdii_param_2];
	cvta.to.global.u64 	%rd1, %rd3;
	mov.u32 	%r1, %ntid.x;
	mov.u32 	%r61, %ctaid.x;
	mov.u32 	%r62, %tid.x;
	mad.lo.s32 	%r63, %r1, %r61, %r62;
	add.s32 	%r64, %r63, %r60;
	add.s32 	%r96, %r64, 1;
	setp.ge.u32 	%p1, %r96, %r59;
	@%p1 bra 	$L__BB1_16;
	mul.lo.s32 	%r3, %r60, %r59;
	add.s32 	%r4, %r60, 1;
	shl.b32 	%r5, %r59, 1;
	setp.ge.s32 	%p2, %r4, %r5;
	@%p2 bra 	$L__BB1_16;
	not.b32 	%r65, %r60;
	add.s32 	%r66, %r5, %r65;
	sub.s32 	%r67, %r5, %r60;
	add.s32 	%r6, %r67, -2;
	and.b32  	%r7, %r66, 7;
	and.b32  	%r8, %r66, 3;
	add.s32 	%r68, %r60, %r5;
	and.b32  	%r9, %r68, 3;
	and.b32  	%r69, %r66, -8;
	neg.s32 	%r10, %r69;
	add.s32 	%r70, %r60, 2;
	mul.lo.s32 	%r11, %r59, %r70;
	add.s32 	%r71, %r60, 3;
	mul.lo.s32 	%r12, %r59, %r71;
	add.s32 	%r72, %r60, 4;
	mul.lo.s32 	%r13, %r59, %r72;
	add.s32 	%r73, %r60, 5;
	mul.lo.s32 	%r14, %r59, %r73;
	add.s32 	%r74, %r60, 6;
	mul.lo.s32 	%r15, %r59, %r74;
	add.s32 	%r75, %r60, 7;
	mul.lo.s32 	%r16, %r59, %r75;
	add.s32 	%r76, %r60, 8;
	mul.lo.s32 	%r17, %r59, %r76;
	mul.lo.s32 	%r18, %r59, %r4;
	mov.u32 	%r77, %nctaid.x;
	mul.lo.s32 	%r19, %r77, %r1;
	add.s32 	%r78, %r3, %r60;
	mul.wide.s32 	%rd4, %r78, 8;
	add.s64 	%rd2, %rd1, %rd4;
	mul.wide.s32 	%rd51, %r59, 8;
$L__BB1_3:
	setp.lt.u32 	%p3, %r6, 7;
	add.s32 	%r79, %r96, %r3;
	mul.wide.u32 	%rd5, %r79, 8;
	add.s64 	%rd6, %rd1, %rd5;
	ld.global.f64 	%fd2, [%rd6];
	ld.global.f64 	%fd3, [%rd2];
	div.rn.f64 	%fd1, %fd2, %fd3;
	mov.u32 	%r109, %r4;
	@%p3 bra 	$L__BB1_7;
	add.s32 	%r97, %r60, %r18;
	add.s32 	%r105, %r11, %r96;
	add.s32 	%r104, %r12, %r96;
	add.s32 	%r103, %r13, %r96;
	add.s32 	%r102, %r14, %r96;
	add.s32 	%r101, %r15, %r96;
	add.s32 	%r100, %r16, %r96;
	add.s32 	%r99, %r17, %r96;
	add.s32 	%r98, %r18, %r96;
	mov.u32 	%r106, %r10;
	mov.u32 	%r107, %r60;
$L__BB1_5:
	.pragma "nounroll";
	mul.wide.s32 	%rd7, %r97, 8;
	add.s64 	%rd8, %rd1, %rd7;
	ld.global.f64 	%fd4, [%rd8];
	mul.f64 	%fd5, %fd1, %fd4;
	mul.wide.u32 	%rd9, %r98, 8;
	add.s64 	%rd10, %rd1, %rd9;
	ld.global.f64 	%fd6, [%rd10];
	sub.f64 	%fd7, %fd6, %fd5;
	st.global.f64 	[%rd10], %fd7;
	mul.wide.s32 	%rd11, %r59, 8;
	add.s64 	%rd12, %rd8, %rd11;
	ld.global.f64 	%fd8, [%rd12];
	mul.f64 	%fd9, %fd1, %fd8;
	mul.wide.u32 	%rd13, %r105, 8;
	add.s64 	%rd14, %rd1, %rd13;
	ld.global.f64 	%fd10, [%rd14];
	sub.f64 	%fd11, %fd10, %fd9;
	st.global.f64 	[%rd14], %fd11;
	add.s64 	%rd15, %rd12, %rd11;
	ld.global.f64 	%fd12, [%rd15];
	mul.f64 	%fd13, %fd1, %fd12;
	mul.wide.u32 	%rd16, %r104, 8;
	add.s64 	%rd17, %rd1, %rd16;
	ld.global.f64 	%fd14, [%rd17];
	sub.f64 	%fd15, %fd14, %fd13;
	st.global.f64 	[%rd17], %fd15;
	add.s64 	%rd18, %rd15, %rd11;
	ld.global.f64 	%fd16, [%rd18];
	mul.f64 	%fd17, %fd1, %fd16;
	mul.wide.u32 	%rd19, %r103, 8;
	add.s64 	%rd20, %rd1, %rd19;
	ld.global.f64 	%fd18, [%rd20];
	sub.f64 	%fd19, %fd18, %fd17;
	st.global.f64 	[%rd20], %fd19;
	add.s64 	%rd21, %rd18, %rd11;
	ld.global.f64 	%fd20, [%rd21];
	mul.f64 	%fd21, %fd1, %fd20;
	mul.wide.u32 	%rd22, %r102, 8;
	add.s64 	%rd23, %rd1, %rd22;
	ld.global.f64 	%fd22, [%rd23];
	sub.f64 	%fd23, %fd22, %fd21;
	st.global.f64 	[%rd23], %fd23;
	add.s64 	%rd24, %rd21, %rd11;
	ld.global.f64 	%fd24, [%rd24];
	mul.f64 	%fd25, %fd1, %fd24;
	mul.wide.u32 	%rd25, %r101, 8;
	add.s64 	%rd26, %rd1, %rd25;
	ld.global.f64 	%fd26, [%rd26];
	sub.f64 	%fd27, %fd26, %fd25;
	st.global.f64 	[%rd26], %fd27;
	add.s64 	%rd27, %rd24, %rd11;
	ld.global.f64 	%fd28, [%rd27];
	mul.f64 	%fd29, %fd1, %fd28;
	mul.wide.u32 	%rd28, %r100, 8;
	add.s64 	%rd29, %rd1, %rd28;
	ld.global.f64 	%fd30, [%rd29];
	sub.f64 	%fd31, %fd30, %fd29;
	st.global.f64 	[%rd29], %fd31;
	add.s64 	%rd30, %rd27, %rd11;
	ld.global.f64 	%fd32, [%rd30];
	mul.f64 	%fd33, %fd1, %fd32;
	mul.wide.u32 	%rd31, %r99, 8;
	add.s64 	%rd32, %rd1, %rd31;
	ld.global.f64 	%fd34, [%rd32];
	sub.f64 	%fd35, %fd34, %fd33;
	st.global.f64 	[%rd32], %fd35;
	add.s32 	%r107, %r107, 8;
	add.s32 	%r106, %r106, 8;
	shl.b32 	%r80, %r59, 3;
	add.s32 	%r105, %r105, %r80;
	add.s32 	%r104, %r104, %r80;
	add.s32 	%r103, %r103, %r80;
	add.s32 	%r102, %r102, %r80;
	add.s32 	%r101, %r101, %r80;
	add.s32 	%r100, %r100, %r80;
	add.s32 	%r99, %r99, %r80;
	add.s32 	%r98, %r98, %r80;
	add.s32 	%r97, %r97, %r80;
	setp.ne.s32 	%p4, %r106, 0;
	@%p4 bra 	$L__BB1_5;
	add.s32 	%r109, %r107, 1;
$L__BB1_7:
	setp.eq.s32 	%p5, %r7, 0;
	@%p5 bra 	$L__BB1_15;
	add.s32 	%r81, %r7, -1;
	setp.lt.u32 	%p6, %r81, 3;
	@%p6 bra 	$L__BB1_10;
	mul.lo.s32 	%r82, %r109, %r59;
	add.s32 	%r83, %r82, %r60;
	mul.wide.s32 	%rd33, %r83, 8;
	add.s64 	%rd34, %rd1, %rd33;
	ld.global.f64 	%fd36, [%rd34];
	mul.f64 	%fd37, %fd1, %fd36;
	add.s32 	%r84, %r82, %r96;
	mul.wide.u32 	%rd35, %r84, 8;
	add.s64 	%rd36, %rd1, %rd35;
	ld.global.f64 	%fd38, [%rd36];
	sub.f64 	%fd39, %fd38, %fd37;
	st.global.f64 	[%rd36], %fd39;
	add.s64 	%rd38, %rd34, %rd51;
	ld.global.f64 	%fd40, [%rd38];
	mul.f64 	%fd41, %fd1, %fd40;
	add.s32 	%r85, %r84, %r59;
	mul.wide.u32 	%rd39, %r85, 8;
	add.s64 	%rd40, %rd1, %rd39;
	ld.global.f64 	%fd42, [%rd40];
	sub.f64 	%fd43, %fd42, %fd41;
	st.global.f64 	[%rd40], %fd43;
	add.s64 	%rd41, %rd38, %rd51;
	ld.global.f64 	%fd44, [%rd41];
	mul.f64 	%fd45, %fd1, %fd44;
	add.s32 	%r86, %r85, %r59;
	mul.wide.u32 	%rd42, %r86, 8;
	add.s64 	%rd43, %rd1, %rd42;
	ld.global.f64 	%fd46, [%rd43];
	sub.f64 	%fd47, %fd46, %fd45;
	st.global.f64 	[%rd43], %fd47;
	add.s64 	%rd44, %rd41, %rd51;
	ld.global.f64 	%fd48, [%rd44];
	mul.f64 	%fd49, %fd1, %fd48;
	add.s32 	%r87, %r86, %r59;
	mul.wide.u32 	%rd45, %r87, 8;
	add.s64 	%rd46, %rd1, %rd45;
	ld.global.f64 	%fd50, [%rd46];
	sub.f64 	%fd51, %fd50, %fd49;
	st.global.f64 	[%rd46], %fd51;
	add.s32 	%r109, %r109, 4;
$L__BB1_10:
	setp.eq.s32 	%p7, %r8, 0;
	@%p7 bra 	$L__BB1_15;
	setp.eq.s32 	%p8, %r9, 2;
	@%p8 bra 	$L__BB1_13;
	mul.lo.s32 	%r88, %r109, %r59;
	add.s32 	%r89, %r88, %r60;
	mul.wide.s32 	%rd47, %r89, 8;
	add.s64 	%rd48, %rd1, %rd47;
	ld.global.f64 	%fd52, [%rd48];
	mul.f64 	%fd53, %fd1, %fd52;
	add.s32 	%r90, %r88, %r96;
	mul.wide.u32 	%rd49, %r90, 8;
	add.s64 	%rd50, %rd1, %rd49;
	ld.global.f64 	%fd54, [%rd50];
	sub.f64 	%fd55, %fd54, %fd53;
	st.global.f64 	[%rd50], %fd55;
	add.s64 	%rd52, %rd48, %rd51;
	ld.global.f64 	%fd56, [%rd52];
	mul.f64 	%fd57, %fd1, %fd56;
	add.s32 	%r91, %r90, %r59;
	mul.wide.u32 	%rd53, %r91, 8;
	add.s64 	%rd54, %rd1, %rd53;
	ld.global.f64 	%fd58, [%rd54];
	sub.f64 	%fd59, %fd58, %fd57;
	st.global.f64 	[%rd54], %fd59;
	add.s32 	%r109, %r109, 2;
$L__BB1_13:
	and.b32  	%r92, %r60, 1;
	setp.eq.b32 	%p9, %r92, 1;
	@%p9 bra 	$L__BB1_15;
	mul.lo.s32 	%r93, %r109, %r59;
	add.s32 	%r94, %r93, %r60;
	mul.wide.s32 	%rd55, %r94, 8;
	add.s64 	%rd56, %rd1, %rd55;
	ld.global.f64 	%fd60, [%rd56];
	mul.f64 	%fd61, %fd1, %fd60;
	add.s32 	%r95, %r93, %r96;
	mul.wide.u32 	%rd57, %r95, 8;
	add.s64 	%rd58, %rd1, %rd57;
	ld.global.f64 	%fd62, [%rd58];
	sub.f64 	%fd63, %fd62, %fd61;
	st.global.f64 	[%rd58], %fd63;
$L__BB1_15:
	add.s32 	%r96, %r96, %r19;
	setp.lt.u32 	%p10, %r96, %r59;
	@%p10 bra 	$L__BB1_3;
$L__BB1_16:
	ret;

}
	// .globl	_Z16nullifyRowsAbovePdii
.visible .entry _Z16nullifyRowsAbovePdii(
	.param .u64 .ptr .align 1 _Z16nullifyRowsAbovePdii_param_0,
	.param .u32 _Z16nullifyRowsAbovePdii_param_1,
	.param .u32 _Z16nullifyRowsAbovePdii_param_2
)
{
	.reg .pred 	%p<11>;
	.reg .b32 	%r<101>;
	.reg .b64 	%rd<59>;
	.reg .b64 	%fd<64>;

	ld.param.u64 	%rd3, [_Z16nullifyRowsAbovePdii_param_0];
	ld.param.u32 	%r56, [_Z16nullifyRowsAbovePdii_param_1];
	ld.param.u32 	%r57, [_Z16nullifyRowsAbovePdii_param_2];
	cvta.to.global.u64 	%rd1, %rd3;
	mov.u32 	%r1, %ntid.x;
	mov.u32 	%r58, %ctaid.x;
	mov.u32 	%r59, %tid.x;
	mad.lo.s32 	%r86, %r1, %r58, %r59;
	setp.ge.u32 	%p1, %r86, %r57;
	@%p1 bra 	$L__BB2_15;
	mul.lo.s32 	%r3, %r57, %r56;
	shl.b32 	%r60, %r56, 1;
	setp.ge.s32 	%p2, %r56, %r60;
	@%p2 bra 	$L__BB2_15;
	and.b32  	%r4, %r56, 7;
	and.b32  	%r5, %r56, 3;
	and.b32  	%r6, %r56, 1;
	mul.lo.s32 	%r15, %r56, %r56;
	add.s32 	%r7, %r15, %r56;
	shl.b32 	%r8, %r56, 3;
	add.s32 	%r61, %r56, 2;
	mul.lo.s32 	%r9, %r56, %r61;
	add.s32 	%r62, %r56, 3;
	mul.lo.s32 	%r10, %r56, %r62;
	add.s32 	%r63, %r56, 4;
	mul.lo.s32 	%r11, %r56, %r63;
	add.s32 	%r64, %r56, 5;
	mul.lo.s32 	%r12, %r56, %r64;
	add.s32 	%r65, %r56, 6;
	mul.lo.s32 	%r13, %r56, %r65;
	add.s32 	%r66, %r56, 7;
	mul.lo.s32 	%r14, %r56, %r66;
	add.s32 	%r16, %r57, %r15;
	and.b32  	%r67, %r56, -8;
	neg.s32 	%r17, %r67;
	mov.u32 	%r68, %nctaid.x;
	mul.lo.s32 	%r18, %r68, %r1;
	add.s32 	%r69, %r3, %r57;
	mul.wide.s32 	%rd4, %r69, 8;
	add.s64 	%rd2, %rd1, %rd4;
	mul.wide.s32 	%rd51, %r56, 8;
$L__BB2_3:
	add.s32 	%r70, %r56, -1;
	setp.lt.u32 	%p3, %r70, 7;
	add.s32 	%r71, %r86, %r3;
	mul.wide.u32 	%rd5, %r71, 8;
	add.s64 	%rd6, %rd1, %rd5;
	ld.global.f64 	%fd2, [%rd6];
	ld.global.f64 	%fd3, [%rd2];
	div.rn.f64 	%fd1, %fd2, %fd3;
	mov.u32 	%r98, %r56;
	@%p3 bra 	$L__BB2_6;
	add.s32 	%r96, %r7, %r86;
	add.s32 	%r95, %r9, %r86;
	add.s32 	%r94, %r10, %r86;
	add.s32 	%r93, %r11, %r86;
	add.s32 	%r92, %r12, %r86;
	add.s32 	%r91, %r13, %r86;
	add.s32 	%r90, %r14, %r86;
	add.s32 	%r89, %r15, %r86;
	mov.u32 	%r87, %r17;
	mov.u32 	%r88, %r16;
	mov.u32 	%r98, %r56;
$L__BB2_5:
	.pragma "nounroll";
	mul.wide.s32 	%rd7, %r88, 8;
	add.s64 	%rd8, %rd1, %rd7;
	ld.global.f64 	%fd4, [%rd8];
	mul.f64 	%fd5, %fd1, %fd4;
	mul.wide.u32 	%rd9, %r89, 8;
	add.s64 	%rd10, %rd1, %rd9;
	ld.global.f64 	%fd6, [%rd10];
	sub.f64 	%fd7, %fd6, %fd5;
	st.global.f64 	[%rd10], %fd7;
	mul.wide.s32 	%rd11, %r56, 8;
	add.s64 	%rd12, %rd8, %rd11;
	ld.global.f64 	%fd8, [%rd12];
	mul.f64 	%fd9, %fd1, %fd8;
	mul.wide.u32 	%rd13, %r96, 8;
	add.s64 	%rd14, %rd1, %rd13;
	ld.global.f64 	%fd10, [%rd14];
	sub.f64 	%fd11, %fd10, %fd9;
	st.global.f64 	[%rd14], %fd11;
	add.s64 	%rd15, %rd12, %rd11;
	ld.global.f64 	%fd12, [%rd15];
	mul.f64 	%fd13, %fd1, %fd12;
	mul.wide.u32 	%rd16, %r95, 8;
	add.s64 	%rd17, %rd1, %rd16;
	ld.global.f64 	%fd14, [%rd17];
	sub.f64 	%fd15, %fd14, %fd13;
	st.global.f64 	[%rd17], %fd15;
	add.s64 	%rd18, %rd15, %rd11;
	ld.global.f64 	%fd16, [%rd18];
	mul.f64 	%fd17, %fd1, %fd16;
	mul.wide.u32 	%rd19, %r94, 8;
	add.s64 	%rd20, %rd1, %rd19;
	ld.global.f64 	%fd18, [%rd20];
	sub.f64 	%fd19, %fd18, %fd17;
	st.global.f64 	[%rd20], %fd19;
	add.s64 	%rd21, %rd18, %rd11;
	ld.global.f64 	%fd20, [%rd21];
	mul.f64 	%fd21, %fd1, %fd20;
	mul.wide.u32 	%rd22, %r93, 8;
	add.s64 	%rd23, %rd1, %rd22;
	ld.global.f64 	%fd22, [%rd23];
	sub.f64 	%fd23, %fd22, %fd21;
	st.global.f64 	[%rd23], %fd23;
	add.s64 	%rd24, %rd21, %rd11;
	ld.global.f64 	%fd24, [%rd24];
	mul.f64 	%fd25, %fd1, %fd24;
	mul.wide.u32 	%rd25, %r92, 8;
	add.s64 	%rd26, %rd1, %rd25;
	ld.global.f64 	%fd26, [%rd26];
	sub.f64 	%fd27, %fd26, %fd25;
	st.global.f64 	[%rd26], %fd27;
	add.s64 	%rd27, %rd24, %rd11;
	ld.global.f64 	%fd28, [%rd27];
	mul.f64 	%fd29, %fd1, %fd28;
	mul.wide.u32 	%rd28, %r91, 8;
	add.s64 	%rd29, %rd1, %rd28;
	ld.global.f64 	%fd30, [%rd29];
	sub.f64 	%fd31, %fd30, %fd29;
	st.global.f64 	[%rd29], %fd31;
	add.s64 	%rd30, %rd27, %rd11;
	ld.global.f64 	%fd32, [%rd30];
	mul.f64 	%fd33, %fd1, %fd32;
	mul.wide.u32 	%rd31, %r90, 8;
	add.s64 	%rd32, %rd1, %rd31;
	ld.global.f64 	%fd34, [%rd32];
	sub.f64 	%fd35, %fd34, %fd33;
	st.global.f64 	[%rd32], %fd35;
	add.s32 	%r98, %r98, 8;
	add.s32 	%r96, %r96, %r8;
	add.s32 	%r95, %r95, %r8;
	add.s32 	%r94, %r94, %r8;
	add.s32 	%r93, %r93, %r8;
	add.s32 	%r92, %r92, %r8;
	add.s32 	%r91, %r91, %r8;
	add.s32 	%r90, %r90, %r8;
	add.s32 	%r89, %r89, %r8;
	add.s32 	%r88, %r88, %r8;
	add.s32 	%r87, %r87, 8;
	setp.ne.s32 	%p4, %r87, 0;
	@%p4 bra 	$L__BB2_5;
$L__BB2_6:
	setp.eq.s32 	%p5, %r4, 0;
	@%p5 bra 	$L__BB2_14;
	add.s32 	%r72, %r4, -1;
	setp.lt.u32 	%p6, %r72, 3;
	@%p6 bra 	$L__BB2_9;
	mul.lo.s32 	%r73, %r98, %r56;
	add.s32 	%r74, %r73, %r57;
	mul.wide.s32 	%rd33, %r74, 8;
	add.s64 	%rd34, %rd1, %rd33;
	ld.global.f64 	%fd36, [%rd34];
	mul.f64 	%fd37, %fd1, %fd36;
	add.s32 	%r75, %r73, %r86;
	mul.wide.u32 	%rd35, %r75, 8;
	add.s64 	%rd36, %rd1, %rd35;
	ld.global.f64 	%fd38, [%rd36];
	sub.f64 	%fd39, %fd38, %fd37;
	st.global.f64 	[%rd36], %fd39;
	add.s64 	%rd38, %rd34, %rd51;
	ld.global.f64 	%fd40, [%rd38];
	mul.f64 	%fd41, %fd1, %fd40;
	add.s32 	%r76, %r75, %r56;
	mul.wide.u32 	%rd39, %r76, 8;
	add.s64 	%rd40, %rd1, %rd39;
	ld.global.f64 	%fd42, [%rd40];
	sub.f64 	%fd43, %fd42, %fd41;
	st.global.f64 	[%rd40], %fd43;
	add.s64 	%rd41, %rd38, %rd51;
	ld.global.f64 	%fd44, [%rd41];
	mul.f64 	%fd45, %fd1, %fd44;
	add.s32 	%r77, %r76, %r56;
	mul.wide.u32 	%rd42, %r77, 8;
	add.s64 	%rd43, %rd1, %rd42;
	ld.global.f64 	%fd46, [%rd43];
	sub.f64 	%fd47, %fd46, %fd45;
	st.global.f64 	[%rd43], %fd47;
	add.s64 	%rd44, %rd41, %rd51;
	ld.global.f64 	%fd48, [%rd44];
	mul.f64 	%fd49, %fd1, %fd48;
	add.s32 	%r78, %r77, %r56;
	mul.wide.u32 	%rd45, %r78, 8;
	add.s64 	%rd46, %rd1, %rd45;
	ld.global.f64 	%fd50, [%rd46];
	sub.f64 	%fd51, %fd50, %fd49;
	st.global.f64 	[%rd46], %fd51;
	add.s32 	%r98, %r98, 4;
$L__BB2_9:
	setp.eq.s32 	%p7, %r5, 0;
	@%p7 bra 	$L__BB2_14;
	setp.eq.s32 	%p8, %r5, 1;
	@%p8 bra 	$L__BB2_12;
	mul.lo.s32 	%r79, %r98, %r56;
	add.s32 	%r80, %r79, %r57;
	mul.wide.s32 	%rd47, %r80, 8;
	add.s64 	%rd48, %rd1, %rd47;
	ld.global.f64 	%fd52, [%rd48];
	mul.f64 	%fd53, %fd1, %fd52;
	add.s32 	%r81, %r79, %r86;
	mul.wide.u32 	%rd49, %r81, 8;
	add.s64 	%rd50, %rd1, %rd49;
	ld.global.f64 	%fd54, [%rd50];
	sub.f64 	%fd55, %fd54, %fd53;
	st.global.f64 	[%rd50], %fd55;
	add.s64 	%rd52, %rd48, %rd51;
	ld.global.f64 	%fd56, [%rd52];
	mul.f64 	%fd57, %fd1, %fd56;
	add.s32 	%r82, %r81, %r56;
	mul.wide.u32 	%rd53, %r82, 8;
	add.s64 	%rd54, %rd1, %rd53;
	ld.global.f64 	%fd58, [%rd54];
	sub.f64 	%fd59, %fd58, %fd57;
	st.global.f64 	[%rd54], %fd59;
	add.s32 	%r98, %r98, 2;
$L__BB2_12:
	setp.eq.s32 	%p9, %r6, 0;
	@%p9 bra 	$L__BB2_14;
	mul.lo.s32 	%r83, %r98, %r56;
	add.s32 	%r84, %r83, %r57;
	mul.wide.s32 	%rd55, %r84, 8;
	add.s64 	%rd56, %rd1, %rd55;
	ld.global.f64 	%fd60, [%rd56];
	mul.f64 	%fd61, %fd1, %fd60;
	add.s32 	%r85, %r83, %r86;
	mul.wide.u32 	%rd57, %r85, 8;
	add.s64 	%rd58, %rd1, %rd57;
	ld.global.f64 	%fd62, [%rd58];
	sub.f64 	%fd63, %fd62, %fd61;
	st.global.f64 	[%rd58], %fd63;
$L__BB2_14:
	add.s32 	%r86, %r86, %r18;
	setp.lt.u32 	%p10, %r86, %r57;
	@%p10 bra 	$L__BB2_3;
$L__BB2_15:
	ret;

}
	// .globl	_Z17normalizeDiagonalPdi
.visible .entry _Z17normalizeDiagonalPdi(
	.param .u64 .ptr .align 1 _Z17normalizeDiagonalPdi_param_0,
	.param .u32 _Z17normalizeDiagonalPdi_param_1
)
{
	.reg .pred 	%p<13>;
	.reg .b32 	%r<87>;
	.reg .b64 	%rd<35>;
	.reg .b64 	%fd<46>;

	ld.param.u64 	%rd3, [_Z17normalizeDiagonalPdi_param_0];
	ld.param.u32 	%r47, [_Z17normalizeDiagonalPdi_param_1];
	cvta.to.global.u64 	%rd1, %rd3;
	mov.u32 	%r48, %ntid.x;
	mov.u32 	%r49, %ctaid.x;
	mov.u32 	%r50, %tid.x;
	mad.lo.s32 	%r73, %r48, %r49, %r50;
	setp.ge.u32 	%p1, %r73, %r47;
	shl.b32 	%r51, %r47, 1;
	setp.ge.s32 	%p2, %r47, %r51;
	or.pred  	%p3, %p1, %p2;
	@%p3 bra 	$L__BB3_14;
	and.b32  	%r2, %r47, 7;
	mad.lo.s32 	%r3, %r47, %r47, %r47;
	shl.b32 	%r4, %r47, 3;
	add.s32 	%r52, %r47, 2;
	mul.lo.s32 	%r5, %r47, %r52;
	add.s32 	%r53, %r47, 3;
	mul.lo.s32 	%r6, %r47, %r53;
	add.s32 	%r54, %r47, 5;
	mul.lo.s32 	%r7, %r47, %r54;
	add.s32 	%r55, %r47, 6;
	mul.lo.s32 	%r8, %r47, %r55;
	add.s32 	%r56, %r47, 7;
	mul.lo.s32 	%r9, %r47, %r56;
$L__BB3_2:
	add.s32 	%r57, %r47, -1;
	setp.lt.u32 	%p4, %r57, 7;
	mad.lo.s32 	%r58, %r73, %r47, %r73;
	mul.wide.u32 	%rd4, %r58, 8;
	add.s64 	%rd2, %rd1, %rd4;
	mov.u32 	%r84, %r47;
	@%p4 bra 	$L__BB3_5;
	and.b32  	%r59, %r47, -8;
	neg.s32 	%r74, %r59;
	add.s32 	%r82, %r3, %r73;
	add.s32 	%r81, %r5, %r73;
	add.s32 	%r80, %r6, %r73;
	add.s32 	%r60, %r47, 4;
	mad.lo.s32 	%r79, %r47, %r60, %r73;
	add.s32 	%r78, %r7, %r73;
	add.s32 	%r77, %r8, %r73;
	add.s32 	%r76, %r9, %r73;
	mad.lo.s32 	%r75, %r47, %r47, %r73;
	mov.u32 	%r84, %r47;
$L__BB3_4:
	.pragma "nounroll";
	mul.wide.u32 	%rd5, %r75, 8;
	add.s64 	%rd6, %rd1, %rd5;
	ld.global.f64 	%fd1, [%rd6];
	ld.global.f64 	%fd2, [%rd2];
	div.rn.f64 	%fd3, %fd1, %fd2;
	st.global.f64 	[%rd6], %fd3;
	mul.wide.u32 	%rd7, %r82, 8;
	add.s64 	%rd8, %rd1, %rd7;
	ld.global.f64 	%fd4, [%rd8];
	ld.global.f64 	%fd5, [%rd2];
	div.rn.f64 	%fd6, %fd4, %fd5;
	st.global.f64 	[%rd8], %fd6;
	mul.wide.u32 	%rd9, %r81, 8;
	add.s64 	%rd10, %rd1, %rd9;
	ld.global.f64 	%fd7, [%rd10];
	ld.global.f64 	%fd8, [%rd2];
	div.rn.f64 	%fd9, %fd7, %fd8;
	st.global.f64 	[%rd10], %fd9;
	mul.wide.u32 	%rd11, %r80, 8;
	add.s64 	%rd12, %rd1, %rd11;
	ld.global.f64 	%fd10, [%rd12];
	ld.global.f64 	%fd11, [%rd2];
	div.rn.f64 	%fd12, %fd10, %fd11;
	st.global.f64 	[%rd12], %fd12;
	mul.wide.u32 	%rd13, %r79, 8;
	add.s64 	%rd14, %rd1, %rd13;
	ld.global.f64 	%fd13, [%rd14];
	ld.global.f64 	%fd14, [%rd2];
	div.rn.f64 	%fd15, %fd13, %fd14;
	st.global.f64 	[%rd14], %fd15;
	mul.wide.u32 	%rd15, %r78, 8;
	add.s64 	%rd16, %rd1, %rd15;
	ld.global.f64 	%fd16, [%rd16];
	ld.global.f64 	%fd17, [%rd2];
	div.rn.f64 	%fd18, %fd16, %fd17;
	st.global.f64 	[%rd16], %fd18;
	mul.wide.u32 	%rd17, %r77, 8;
	add.s64 	%rd18, %rd1, %rd17;
	ld.global.f64 	%fd19, [%rd18];
	ld.global.f64 	%fd20, [%rd2];
	div.rn.f64 	%fd21, %fd19, %fd20;
	st.global.f64 	[%rd18], %fd21;
	mul.wide.u32 	%rd19, %r76, 8;
	add.s64 	%rd20, %rd1, %rd19;
	ld.global.f64 	%fd22, [%rd20];
	ld.global.f64 	%fd23, [%rd2];
	div.rn.f64 	%fd24, %fd22, %fd23;
	st.global.f64 	[%rd20], %fd24;
	add.s32 	%r84, %r84, 8;
	add.s32 	%r82, %r82, %r4;
	add.s32 	%r81, %r81, %r4;
	add.s32 	%r80, %r80, %r4;
	add.s32 	%r79, %r79, %r4;
	add.s32 	%r78, %r78, %r4;
	add.s32 	%r77, %r77, %r4;
	add.s32 	%r76, %r76, %r4;
	add.s32 	%r75, %r75, %r4;
	add.s32 	%r74, %r74, 8;
	setp.ne.s32 	%p5, %r74, 0;
	@%p5 bra 	$L__BB3_4;
$L__BB3_5:
	setp.eq.s32 	%p6, %r2, 0;
	@%p6 bra 	$L__BB3_13;
	add.s32 	%r61, %r2, -1;
	setp.lt.u32 	%p7, %r61, 3;
	@%p7 bra 	$L__BB3_8;
	mad.lo.s32 	%r62, %r84, %r47, %r73;
	mul.wide.u32 	%rd21, %r62, 8;
	add.s64 	%rd22, %rd1, %rd21;
	ld.global.f64 	%fd25, [%rd22];
	ld.global.f64 	%fd26, [%rd2];
	div.rn.f64 	%fd27, %fd25, %fd26;
	st.global.f64 	[%rd22], %fd27;
	add.s32 	%r63, %r62, %r47;
	mul.wide.u32 	%rd23, %r63, 8;
	add.s64 	%rd24, %rd1, %rd23;
	ld.global.f64 	%fd28, [%rd24];
	ld.global.f64 	%fd29, [%rd2];
	div.rn.f64 	%fd30, %fd28, %fd29;
	st.global.f64 	[%rd24], %fd30;
	add.s32 	%r64, %r63, %r47;
	mul.wide.u32 	%rd25, %r64, 8;
	add.s64 	%rd26, %rd1, %rd25;
	ld.global.f64 	%fd31, [%rd26];
	ld.global.f64 	%fd32, [%rd2];
	div.rn.f64 	%fd33, %fd31, %fd32;
	st.global.f64 	[%rd26], %fd33;
	add.s32 	%r65, %r64, %r47;
	mul.wide.u32 	%rd27, %r65, 8;
	add.s64 	%rd28, %rd1, %rd27;
	ld.global.f64 	%fd34, [%rd28];
	ld.global.f64 	%fd35, [%rd2];
	div.rn.f64 	%fd36, %fd34, %fd35;
	st.global.f64 	[%rd28], %fd36;
	add.s32 	%r84, %r84, 4;
$L__BB3_8:
	and.b32  	%r66, %r47, 3;
	setp.eq.s32 	%p8, %r66, 0;
	@%p8 bra 	$L__BB3_13;
	setp.eq.s32 	%p9, %r66, 1;
	@%p9 bra 	$L__BB3_11;
	mad.lo.s32 	%r67, %r84, %r47, %r73;
	mul.wide.u32 	%rd29, %r67, 8;
	add.s64 	%rd30, %rd1, %rd29;
	ld.global.f64 	%fd37, [%rd30];
	ld.global.f64 	%fd38, [%rd2];
	div.rn.f64 	%fd39, %fd37, %fd38;
	st.global.f64 	[%rd30], %fd39;
	add.s32 	%r68, %r67, %r47;
	mul.wide.u32 	%rd31, %r68, 8;
	add.s64 	%rd32, %rd1, %rd31;
	ld.global.f64 	%fd40, [%rd32];
	ld.global.f64 	%fd41, [%rd2];
	div.rn.f64 	%fd42, %fd40, %fd41;
	st.global.f64 	[%rd32], %fd42;
	add.s32 	%r84, %r84, 2;
$L__BB3_11:
	and.b32  	%r69, %r47, 1;
	setp.eq.b32 	%p10, %r69, 1;
	not.pred 	%p11, %p10;
	@%p11 bra 	$L__BB3_13;
	mad.lo.s32 	%r70, %r84, %r47, %r73;
	mul.wide.u32 	%rd33, %r70, 8;
	add.s64 	%rd34, %rd1, %rd33;
	ld.global.f64 	%fd43, [%rd34];
	ld.global.f64 	%fd44, [%rd2];
	div.rn.f64 	%fd45, %fd43, %fd44;
	st.global.f64 	[%rd34], %fd45;
$L__BB3_13:
	mov.u32 	%r71, %nctaid.x;
	mov.u32 	%r72, %ntid.x;
	mad.lo.s32 	%r73, %r71, %r72, %r73;
	setp.lt.u32 	%p12, %r73, %r47;
	@%p12 bra 	$L__BB3_2;
$L__BB3_14:
	ret;

}
	// .globl	_ZN6thrust24THRUST_300001_SM_1000_NS8cuda_cub4core6detail13_kernel_agentINS1_8__reduce11ReduceAgentINS0_12zip_iteratorIN4cuda3std3__45tupleIJNS0_10device_ptrIdEENS0_17counting_iteratorIlNS0_11use_defaultESF_SF_EEEEEEEPNSB_IJdlEEESJ_iNS1_9__extrema9arg_max_fIdl19doubleAbsComparatorEEEEJSI_SK_iSO_EEEvDpT0_
.visible .entry _ZN6thrust24THRUST_300001_SM_1000_NS8cuda_cub4core6detail13_kernel_agentINS1_8__reduce11ReduceAgentINS0_12zip_iteratorIN4cuda3std3__45tupleIJNS0_10device_ptrIdEENS0_17counting_iteratorIlNS0_11use_defaultESF_SF_EEEEEEEPNSB_IJdlEEESJ_iNS1_9__extrema9arg_max_fIdl19doubleAbsComparatorEEEEJSI_SK_iSO_EEEvDpT0_(
	.param .align 8 .b8 _ZN6thrust24THRUST_300001_SM_1000_NS8cuda_cub4core6detail13_kernel_agentINS1_8__reduce11ReduceAgentINS0_12zip_iteratorIN4cuda3std3__45tupleIJNS0_10device_ptrIdEENS0_17counting_iteratorIlNS0_11use_defaultESF_SF_EEEEEEEPNSB_IJdlEEESJ_iNS1_9__extrema9arg_max_fIdl19doubleAbsComparatorEEEEJSI_SK_iSO_EEEvDpT0__param_0[16],
	.param .u64 .ptr .align 1 _ZN6thrust24THRUST_300001_SM_1000_NS8cuda_cub4core6detail13_kernel_agentINS1_8__reduce11ReduceAgentINS0_12zip_iteratorIN4cuda3std3__45tupleIJNS0_10device_ptrIdEENS0_17counting_iteratorIlNS0_11use_defaultESF_SF_EEEEEEEPNSB_IJdlEEESJ_iNS1_9__extrema9arg_max_fIdl19doubleAbsComparatorEEEEJSI_SK_iSO_EEEvDpT0__param_1,
	.param .u32 _ZN6thrust24THRUST_300001_SM_1000_NS8cuda_cub4core6detail13_kernel_agentINS1_8__reduce11ReduceAgentINS0_12zip_iteratorIN4cuda3std3__45tupleIJNS0_10device_ptrIdEENS0_17counting_iteratorIlNS0_11use_defaultESF_SF_EEEEEEEPNSB_IJdlEEESJ_iNS1_9__extrema9arg_max_fIdl19doubleAbsComparatorEEEEJSI_SK_iSO_EEEvDpT0__param_2,
	.param .align 1 .b8 _ZN6thrust24THRUST_300001_SM_1000_NS8cuda_cub4core6detail13_kernel_agentINS1_8__reduce11ReduceAgentINS0_12zip_iteratorIN4cuda3std3__45tupleIJNS0_10device_ptrIdEENS0_17counting_iteratorIlNS0_11use_defaultESF_SF_EEEEEEEPNSB_IJdlEEESJ_iNS1_9__extrema9arg_max_fIdl19doubleAbsComparatorEEEEJSI_SK_iSO_EEEvDpT0__param_3[1]
)
.maxntid 256
{
	.reg .pred 	%p<213>;
	.reg .b32 	%r<400>;
	.reg .b64 	%rd<368>;
	.reg .b64 	%fd<352>;

	ld.param.u64 	%rd198, [_ZN6thrust24THRUST_300001_SM_1000_NS8cuda_cub4core6detail13_kernel_agentINS1_8__reduce11ReduceAgentINS0_12zip_iteratorIN4cuda3std3__45tupleIJNS0_10device_ptrIdEENS0_17counting_iteratorIlNS0_11use_defaultESF_SF_EEEEEEEPNSB_IJdlEEESJ_iNS1_9__extrema9arg_max_fIdl19doubleAbsComparatorEEEEJSI_SK_iSO_EEEvDpT0__param_0+8];
	ld.param.u64 	%rd197, [_ZN6thrust24THRUST_300001_SM_1000_NS8cuda_cub4core6detail13_kernel_agentINS1_8__reduce11ReduceAgentINS0_12zip_iteratorIN4cuda3std3__45tupleIJNS0_10device_ptrIdEENS0_17counting_iteratorIlNS0_11use_defaultESF_SF_EEEEEEEPNSB_IJdlEEESJ_iNS1_9__extrema9arg_max_fIdl19doubleAbsComparatorEEEEJSI_SK_iSO_EEEvDpT0__param_0];
	ld.param.u32 	%r36, [_ZN6thrust24THRUST_300001_SM_1000_NS8cuda_cub4core6detail13_kernel_agentINS1_8__reduce11ReduceAgentINS0_12zip_iteratorIN4cuda3std3__45tupleIJNS0_10device_ptrIdEENS0_17counting_iteratorIlNS0_11use_defaultESF_SF_EEEEEEEPNSB_IJdlEEESJ_iNS1_9__extrema9arg_max_fIdl19doubleAbsComparatorEEEEJSI_SK_iSO_EEEvDpT0__param_2];
	setp.eq.s32 	%p1, %r36, 0;
	@%p1 bra 	$L__BB4_206;
	cvta.to.global.u64 	%rd1, %rd197;
	setp.gt.s32 	%p2, %r36, 1279;
	@%p2 bra 	$L__BB4_122;
	mov.u32 	%r1, %tid.x;
	setp.ge.s32 	%p96, %r1, %r36;
	mov.f64 	%fd298, 0d0000000000000000;
	mov.b64 	%rd309, 0;
	mov.u32 	%r391, %r1;
	@%p96 bra 	$L__BB4_4;
	cvt.u64.u32 	%rd265, %r1;
	mul.wide.u32 	%rd266, %r1, 8;
	add.s64 	%rd267, %rd1, %rd266;
	add.s64 	%rd309, %rd198, %rd265;
	ld.global.f64 	%fd298, [%rd267];
	add.s32 	%r391, %r1, 256;
$L__BB4_4:
	setp.ge.s32 	%p97, %r391, %r36;
	@%p97 bra 	$L__BB4_26;
	not.b32 	%r160, %r391;
	add.s32 	%r4, %r36, %r160;
	and.b32  	%r161, %r4, 768;
	setp.eq.s32 	%p98, %r161, 768;
	@%p98 bra 	$L__BB4_11;
	cvt.u64.u32 	%rd269, %r391;
	add.s64 	%rd300, %rd198, %rd269;
	mul.wide.u32 	%rd270, %r391, 8;
	add.s64 	%rd299, %rd1, %rd270;
	shr.u32 	%r162, %r4, 8;
	add.s32 	%r163, %r162, 1;
	and.b32  	%r164, %r163, 3;
	neg.s32 	%r389, %r164;
$L__BB4_7:
	.pragma "nounroll";
	mov.u64 	%rd9, %rd309;
	mov.f64 	%fd3, %fd298;
	ld.global.f64 	%fd4, [%rd299];
	abs.f64 	%fd5, %fd3;
	abs.f64 	%fd6, %fd4;
	setp.lt.f64 	%p99, %fd5, %fd6;
	mov.u64 	%rd309, %rd300;
	mov.f64 	%fd298, %fd4;
	@%p99 bra 	$L__BB4_10;
	setp.lt.f64 	%p100, %fd6, %fd5;
	mov.u64 	%rd309, %rd9;
	mov.f64 	%fd298, %fd3;
	@%p100 bra 	$L__BB4_10;
	setp.lt.s64 	%p101, %rd9, %rd300;
	min.s64 	%rd309, %rd9, %rd300;
	selp.f64 	%fd298, %fd3, %fd4, %p101;
$L__BB4_10:
	add.s32 	%r391, %r391, 256;
	add.s64 	%rd300, %rd300, 256;
	add.s64 	%rd299, %rd299, 2048;
	add.s32 	%r389, %r389, 1;
	setp.ne.s32 	%p102, %r389, 0;
	@%p102 bra 	$L__BB4_7;
$L__BB4_11:
	setp.lt.u32 	%p103, %r4, 768;
	@%p103 bra 	$L__BB4_26;
	add.s32 	%r392, %r391, 512;
$L__BB4_13:
	mov.u32 	%r12, %r392;
	add.s32 	%r165, %r12, -512;
	cvt.s64.s32 	%rd271, %r165;
	mul.wide.s32 	%rd272, %r165, 8;
	add.s64 	%rd17, %rd1, %rd272;
	add.s64 	%rd18, %rd198, %rd271;
	ld.global.f64 	%fd12, [%rd17];
	abs.f64 	%fd13, %fd298;
	abs.f64 	%fd14, %fd12;
	setp.lt.f64 	%p104, %fd13, %fd14;
	mov.u64 	%rd306, %rd18;
	mov.f64 	%fd295, %fd12;
	@%p104 bra 	$L__BB4_16;
	setp.lt.f64 	%p105, %fd14, %fd13;
	mov.u64 	%rd306, %rd309;
	mov.f64 	%fd295, %fd298;
	@%p105 bra 	$L__BB4_16;
	setp.lt.s64 	%p106, %rd309, %rd18;
	min.s64 	%rd306, %rd309, %rd18;
	selp.f64 	%fd295, %fd298, %fd12, %p106;
$L__BB4_16:
	add.s32 	%r166, %r12, -256;
	cvt.s64.s32 	%rd273, %r166;
	add.s64 	%rd21, %rd198, %rd273;
	ld.global.f64 	%fd17, [%rd17+2048];
	abs.f64 	%fd18, %fd295;
	abs.f64 	%fd19, %fd17;
	setp.lt.f64 	%p107, %fd18, %fd19;
	mov.u64 	%rd307, %rd21;
	mov.f64 	%fd296, %fd17;
	@%p107 bra 	$L__BB4_19;
	setp.lt.f64 	%p108, %fd19, %fd18;
	mov.u64 	%rd307, %rd306;
	mov.f64 	%fd296, %fd295;
	@%p108 bra 	$L__BB4_19;
	setp.lt.s64 	%p109, %rd306, %rd21;
	min.s64 	%rd307, %rd306, %rd21;
	selp.f64 	%fd296, %fd295, %fd17, %p109;
$L__BB4_19:
	cvt.s64.s32 	%rd274, %r12;
	add.s64 	%rd24, %rd198, %rd274;
	ld.global.f64 	%fd22, [%rd17+4096];
	abs.f64 	%fd23, %fd296;
	abs.f64 	%fd24, %fd22;
	setp.lt.f64 	%p110, %fd23, %fd24;
	mov.u64 	%rd308, %rd24;
	mov.f64 	%fd297, %fd22;
	@%p110 bra 	$L__BB4_22;
	setp.lt.f64 	%p111, %fd24, %fd23;
	mov.u64 	%rd308, %rd307;
	mov.f64 	%fd297, %fd296;
	@%p111 bra 	$L__BB4_22;
	setp.lt.s64 	%p112, %rd307, %rd24;
	min.s64 	%rd308, %rd307, %rd24;
	selp.f64 	%fd297, %fd296, %fd22, %p112;
$L__BB4_22:
	add.s32 	%r167, %r12, 256;
	cvt.s64.s32 	%rd275, %r167;
	add.s64 	%rd27, %rd198, %rd275;
	ld.global.f64 	%fd27, [%rd17+6144];
	abs.f64 	%fd28, %fd297;
	abs.f64 	%fd29, %fd27;
	setp.lt.f64 	%p113, %fd28, %fd29;
	mov.u64 	%rd309, %rd27;
	mov.f64 	%fd298, %fd27;
	@%p113 bra 	$L__BB4_25;
	setp.lt.f64 	%p114, %fd29, %fd28;
	mov.u64 	%rd309, %rd308;
	mov.f64 	%fd298, %fd297;
	@%p114 bra 	$L__BB4_25;
	setp.lt.s64 	%p115, %rd308, %rd27;
	min.s64 	%rd309, %rd308, %rd27;
	selp.f64 	%fd298, %fd297, %fd27, %p115;
$L__BB4_25:
	add.s32 	%r392, %r12, 1024;
	add.s32 	%r168, %r12, 512;
	setp.lt.s32 	%p116, %r168, %r36;
	@%p116 bra 	$L__BB4_13;
$L__BB4_26:
	setp.lt.s32 	%p117, %r36, 256;
	@%p117 bra 	$L__BB4_71;
	// begin inline asm
	mov.u32 %r282, %laneid;
	// end inline asm
	mov.b64 	%rd286, %fd298;
	mov.b64 	{%r284, %r289}, %rd286;
	mov.b32 	%r300, 1;
	mov.b32 	%r301, 31;
	mov.b32 	%r302, -1;
	// begin inline asm
	shfl.sync.down.b32 %r283, %r284, %r300, %r301, %r302;
	// end inline asm
	// begin inline asm
	shfl.sync.down.b32 %r288, %r289, %r300, %r301, %r302;
	// end inline asm
	mov.b64 	%rd287, {%r283, %r288};
	mov.b64 	%fd33, %rd287;
	mov.b64 	{%r294, %r299}, %rd309;
	// begin inline asm
	shfl.sync.down.b32 %r293, %r294, %r300, %r301, %r302;
	// end inline asm
	// begin inline asm
	shfl.sync.down.b32 %r298, %r299, %r300, %r301, %r302;
	// end inline asm
	mov.b64 	%rd31, {%r293, %r298};
	setp.gt.s32 	%p169, %r282, 30;
	mov.u64 	%rd311, %rd309;
	mov.f64 	%fd300, %fd298;
	@%p169 bra 	$L__BB4_31;
	abs.f64 	%fd34, %fd298;
	abs.f64 	%fd35, %fd33;
	setp.lt.f64 	%p170, %fd34, %fd35;
	mov.u64 	%rd311, %rd31;
	mov.f64 	%fd300, %fd33;
	@%p170 bra 	$L__BB4_31;
	setp.lt.f64 	%p171, %fd35, %fd34;
	mov.u64 	%rd311, %rd309;
	mov.f64 	%fd300, %fd298;
	@%p171 bra 	$L__BB4_31;
	setp.lt.s64 	%p172, %rd309, %rd31;
	min.s64 	%rd311, %rd309, %rd31;
	selp.f64 	%fd300, %fd298, %fd33, %p172;
$L__BB4_31:
	mov.b64 	%rd288, %fd300;
	mov.b64 	{%r304, %r309}, %rd288;
	mov.b32 	%r320, 2;
	mov.b32 	%r321, 31;
	mov.b32 	%r322, -1;
	// begin inline asm
	shfl.sync.down.b32 %r303, %r304, %r320, %r321, %r322;
	// end inline asm
	// begin inline asm
	shfl.sync.down.b32 %r308, %r309, %r320, %r321, %r322;
	// end inline asm
	mov.b64 	%rd289, {%r303, %r308};
	mov.b64 	%fd38, %rd289;
	mov.b64 	{%r314, %r319}, %rd311;
	// begin inline asm
	shfl.sync.down.b32 %r313, %r314, %r320, %r321, %r322;
	// end inline asm
	// begin inline asm
	shfl.sync.down.b32 %r318, %r319, %r320, %r321, %r322;
	// end inline asm
	mov.b64 	%rd34, {%r313, %r318};
	setp.gt.s32 	%p173, %r282, 29;
	mov.u64 	%rd312, %rd311;
	mov.f64 	%fd301, %fd300;
	@%p173 bra 	$L__BB4_35;
	abs.f64 	%fd39, %fd300;
	abs.f64 	%fd40, %fd38;
	setp.lt.f64 	%p174, %fd39, %fd40;
	mov.u64 	%rd312, %rd34;
	mov.f64 	%fd301, %fd38;
	@%p174 bra 	$L__BB4_35;
	setp.lt.f64 	%p175, %fd40, %fd39;
	mov.u64 	%rd312, %rd311;
	mov.f64 	%fd301, %fd300;
	@%p175 bra 	$L__BB4_35;
	setp.lt.s64 	%p176, %rd311, %rd34;
	min.s64 	%rd312, %rd311, %rd34;
	selp.f64 	%fd301, %fd300, %fd38, %p176;
$L__BB4_35:
	mov.b64 	%rd290, %fd301;
	mov.b64 	{%r324, %r329}, %rd290;
	mov.b32 	%r340, 4;
	mov.b32 	%r341, 31;
	mov.b32 	%r342, -1;
	// begin inline asm
	shfl.sync.down.b32 %r323, %r324, %r340, %r341, %r342;
	// end inline asm
	// begin inline asm
	shfl.sync.down.b32 %r328, %r329, %r340, %r341, %r342;
	// end inline asm
	mov.b64 	%rd291, {%r323, %r328};
	mov.b64 	%fd43, %rd291;
	mov.b64 	{%r334, %r339}, %rd312;
	// begin inline asm
	shfl.sync.down.b32 %r333, %r334, %r340, %r341, %r342;
	// end inline asm
	// begin inline asm
	shfl.sync.down.b32 %r338, %r339, %r340, %r341, %r342;
	// end inline asm
	mov.b64 	%rd37, {%r333, %r338};
	setp.gt.s32 	%p177, %r282, 27;
	mov.u64 	%rd313, %rd312;
	mov.f64 	%fd302, %fd301;
	@%p177 bra 	$L__BB4_39;
	abs.f64 	%fd44, %fd301;
	abs.f64 	%fd45, %fd43;
	setp.lt.f64 	%p178, %fd44, %fd45;
	mov.u64 	%rd313, %rd37;
	mov.f64 	%fd302, %fd43;
	@%p178 bra 	$L__BB4_39;
	setp.lt.f64 	%p179, %fd45, %fd44;
	mov.u64 	%rd313, %rd312;
	mov.f64 	%fd302, %fd301;
	@%p179 bra 	$L__BB4_39;
	setp.lt.s64 	%p180, %rd312, %rd37;
	min.s64 	%rd313, %rd312, %rd37;
	selp.f64 	%fd302, %fd301, %fd43, %p180;
$L__BB4_39:
	mov.b64 	%rd292, %fd302;
	mov.b64 	{%r344, %r349}, %rd292;
	mov.b32 	%r360, 8;
	mov.b32 	%r361, 31;
	mov.b32 	%r362, -1;
	// begin inline asm
	shfl.sync.down.b32 %r343, %r344, %r360, %r361, %r362;
	// end inline asm
	// begin inline asm
	shfl.sync.down.b32 %r348, %r349, %r360, %r361, %r362;
	// end inline asm
	mov.b64 	%rd293, {%r343, %r348};
	mov.b64 	%fd48, %rd293;
	mov.b64 	{%r354, %r359}, %rd313;
	// begin inline asm
	shfl.sync.down.b32 %r353, %r354, %r360, %r361, %r362;
	// end inline asm
	// begin inline asm
	shfl.sync.down.b32 %r358, %r359, %r360, %r361, %r362;
	// end inline asm
	mov.b64 	%rd40, {%r353, %r358};
	setp.gt.s32 	%p181, %r282, 23;
	mov.u64 	%rd314, %rd313;
	mov.f64 	%fd303, %fd302;
	@%p181 bra 	$L__BB4_43;
	abs.f64 	%fd49, %fd302;
	abs.f64 	%fd50, %fd48;
	setp.lt.f64 	%p182, %fd49, %fd50;
	mov.u64 	%rd314, %rd40;
	mov.f64 	%fd303, %fd48;
	@%p182 bra 	$L__BB4_43;
	setp.lt.f64 	%p183, %fd50, %fd49;
	mov.u64 	%rd314, %rd313;
	mov.f64 	%fd303, %fd302;
	@%p183 bra 	$L__BB4_43;
	setp.lt.s64 	%p184, %rd313, %rd40;
	min.s64 	%rd314, %rd313, %rd40;
	selp.f64 	%fd303, %fd302, %fd48, %p184;
$L__BB4_43:
	mov.b64 	%rd294, %fd303;
	mov.b64 	{%r364, %r369}, %rd294;
	mov.b32 	%r380, 16;
	mov.b32 	%r381, 31;
	mov.b32 	%r382, -1;
	// begin inline asm
	shfl.sync.down.b32 %r363, %r364, %r380, %r381, %r382;
	// end inline asm
	// begin inline asm
	shfl.sync.down.b32 %r368, %r369, %r380, %r381, %r382;
	// end inline asm
	mov.b64 	%rd295, {%r363, %r368};
	mov.b64 	%fd53, %rd295;
	mov.b64 	{%r374, %r379}, %rd314;
	// begin inline asm
	shfl.sync.down.b32 %r373, %r374, %r380, %r381, %r382;
	// end inline asm
	// begin inline asm
	shfl.sync.down.b32 %r378, %r379, %r380, %r381, %r382;
	// end inline asm
	mov.b64 	%rd43, {%r373, %r378};
	setp.gt.s32 	%p185, %r282, 15;
	mov.u64 	%rd367, %rd314;
	mov.f64 	%fd351, %fd303;
	@%p185 bra 	$L__BB4_47;
	abs.f64 	%fd54, %fd303;
	abs.f64 	%fd55, %fd53;
	setp.lt.f64 	%p186, %fd54, %fd55;
	mov.u64 	%rd367, %rd43;
	mov.f64 	%fd351, %fd53;
	@%p186 bra 	$L__BB4_47;
	setp.lt.f64 	%p187, %fd55, %fd54;
	mov.u64 	%rd367, %rd314;
	mov.f64 	%fd351, %fd303;
	@%p187 bra 	$L__BB4_47;
	setp.lt.s64 	%p188, %rd314, %rd43;
	min.s64 	%rd367, %rd314, %rd43;
	selp.f64 	%fd351, %fd303, %fd53, %p188;
$L__BB4_47:
	setp.ne.s32 	%p189, %r282, 0;
	@%p189 bra 	$L__BB4_49;
	shr.u32 	%r383, %r1, 1;
	and.b32  	%r384, %r383, 496;
	mov.u32 	%r385, _ZN6thrust24THRUST_300001_SM_1000_NS8cuda_cub4core6detail5shmemE;
	add.s32 	%r386, %r385, %r384;
	st.shared.f64 	[%r386+8], %fd351;
	st.shared.u64 	[%r386+16], %rd367;
$L__BB4_49:
	bar.sync 	0;
	setp.ne.s32 	%p190, %r1, 0;
	@%p190 bra 	$L__BB4_204;
	ld.shared.f64 	%fd58, [_ZN6thrust24THRUST_300001_SM_1000_NS8cuda_cub4core6detail5shmemE+24];
	ld.shared.u64 	%rd46, [_ZN6thrust24THRUST_300001_SM_1000_NS8cuda_cub4core6detail5shmemE+32];
	abs.f64 	%fd59, %fd351;
	abs.f64 	%fd60, %fd58;
	setp.lt.f64 	%p191, %fd59, %fd60;
	mov.u64 	%rd316, %rd46;
	mov.f64 	%fd305, %fd58;
	@%p191 bra 	$L__BB4_53;
	setp.lt.f64 	%p192, %fd60, %fd59;
	mov.u64 	%rd316, %rd367;
	mov.f64 	%fd305, %fd351;
	@%p192 bra 	$L__BB4_53;
	setp.lt.s64 	%p193, %rd367, %rd46;
	min.s64 	%rd316, %rd367, %rd46;
	selp.f64 	%fd305, %fd351, %fd58, %p193;
$L__BB4_53:
	ld.shared.f64 	%fd63, [_ZN6thrust24THRUST_300001_SM_1000_NS8cuda_cub4core6detail5shmemE+40];
	ld.shared.u64 	%rd49, [_ZN6thrust24THRUST_300001_SM_1000_NS8cuda_cub4core6detail5shmemE+48];
	abs.f64 	%fd64, %fd305;
	abs.f64 	%fd65, %fd63;
	setp.lt.f64 	%p194, %fd64, %fd65;
	mov.u64 	%rd317, %rd49;
	mov.f64 	%fd306, %fd63;
	@%p194 bra 	$L__BB4_56;
	setp.lt.f64 	%p195, %fd65, %fd64;
	mov.u64 	%rd317, %rd316;
	mov.f64 	%fd306, %fd305;
	@%p195 bra 	$L__BB4_56;
	setp.lt.s64 	%p196, %rd316, %rd49;
	min.s64 	%rd317, %rd316, %rd49;
	selp.f64 	%fd306, %fd305, %fd63, %p196;
$L__BB4_56:
	ld.shared.f64 	%fd68, [_ZN6thrust24THRUST_300001_SM_1000_NS8cuda_cub4core6detail5shmemE+56];
	ld.shared.u64 	%rd52, [_ZN6thrust24THRUST_300001_SM_1000_NS8cuda_cub4core6detail5shmemE+64];
	abs.f64 	%fd69, %fd306;
	abs.f64 	%fd70, %fd68;
	setp.lt.f64 	%p197, %fd69, %fd70;
	mov.u64 	%rd318, %rd52;
	mov.f64 	%fd307, %fd68;
	@%p197 bra 	$L__BB4_59;
	setp.lt.f64 	%p198, %fd70, %fd69;
	mov.u64 	%rd318, %rd317;
	mov.f64 	%fd307, %fd306;
	@%p198 bra 	$L__BB4_59;
	setp.lt.s64 	%p199, %rd317, %rd52;
	min.s64 	%rd318, %rd317, %rd52;
	selp.f64 	%fd307, %fd306, %fd68, %p199;
$L__BB4_59:
	ld.shared.f64 	%fd73, [_ZN6thrust24THRUST_300001_SM_1000_NS8cuda_cub4core6detail5shmemE+72];
	ld.shared.u64 	%rd55, [_ZN6thrust24THRUST_300001_SM_1000_NS8cuda_cub4core6detail5shmemE+80];
	abs.f64 	%fd74, %fd307;
	abs.f64 	%fd75, %fd73;
	setp.lt.f64 	%p200, %fd74, %fd75;
	mov.u64 	%rd319, %rd55;
	mov.f64 	%fd308, %fd73;
	@%p200 bra 	$L__BB4_62;
	setp.lt.f64 	%p201, %fd75, %fd74;
	mov.u64 	%rd319, %rd318;
	mov.f64 	%fd308, %fd307;
	@%p201 bra 	$L__BB4_62;
	setp.lt.s64 	%p202, %rd318, %rd55;
	min.s64 	%rd319, %rd318, %rd55;
	selp.f64 	%fd308, %fd307, %fd73, %p202;
$L__BB4_62:
	ld.shared.f64 	%fd78, [_ZN6thrust24THRUST_300001_SM_1000_NS8cuda_cub4core6detail5shmemE+88];
	ld.shared.u64 	%rd58, [_ZN6thrust24THRUST_300001_SM_1000_NS8cuda_cub4core6detail5shmemE+96];
	abs.f64 	%fd79, %fd308;
	abs.f64 	%fd80, %fd78;
	setp.lt.f64 	%p203, %fd79, %fd80;
	mov.u64 	%rd320, %rd58;
	mov.f64 	%fd309, %fd78;
	@%p203 bra 	$L__BB4_65;
	setp.lt.f64 	%p204, %fd80, %fd79;
	mov.u64 	%rd320, %rd319;
	mov.f64 	%fd309, %fd308;
	@%p204 bra 	$L__BB4_65;
	setp.lt.s64 	%p205, %rd319, %rd58;
	min.s64 	%rd320, %rd319, %rd58;
	selp.f64 	%fd309, %fd308, %fd78, %p205;
$L__BB4_65:
	ld.shared.f64 	%fd83, [_ZN6thrust24THRUST_300001_SM_1000_NS8cuda_cub4core6detail5shmemE+104];
	ld.shared.u64 	%rd61, [_ZN6thrust24THRUST_300001_SM_1000_NS8cuda_cub4core6detail5shmemE+112];
	abs.f64 	%fd84, %fd309;
	abs.f64 	%fd85, %fd83;
	setp.lt.f64 	%p206, %fd84, %fd85;
	mov.u64 	%rd321, %rd61;
	mov.f64 	%fd310, %fd83;
	@%p206 bra 	$L__BB4_68;
	setp.lt.f64 	%p207, %fd85, %fd84;
	mov.u64 	%rd321, %rd320;
	mov.f64 	%fd310, %fd309;
	@%p207 bra 	$L__BB4_68;
	setp.lt.s64 	%p208, %rd320, %rd61;
	min.s64 	%rd321, %rd320, %rd61;
	selp.f64 	%fd310, %fd309, %fd83, %p208;
$L__BB4_68:
	ld.shared.f64 	%fd88, [_ZN6thrust24THRUST_300001_SM_1000_NS8cuda_cub4core6detail5shmemE+120];
	ld.shared.u64 	%rd64, [_ZN6thrust24THRUST_300001_SM_1000_NS8cuda_cub4core6detail5shmemE+128];
	abs.f64 	%fd89, %fd310;
	abs.f64 	%fd90, %fd88;
	setp.lt.f64 	%p209, %fd89, %fd90;
	mov.u64 	%rd367, %rd64;
	mov.f64 	%fd351, %fd88;
	@%p209 bra 	$L__BB4_204;
	setp.lt.f64 	%p210, %fd90, %fd89;
	mov.u64 	%rd367, %rd321;
	mov.f64 	%fd351, %fd310;
	@%p210 bra 	$L__BB4_204;
	setp.lt.s64 	%p211, %rd321, %rd64;
	min.s64 	%rd367, %rd321, %rd64;
	selp.f64 	%fd351, %fd310, %fd88, %p211;
	bra.uni 	$L__BB4_204;
$L__BB4_71:
	// begin inline asm
	mov.u32 %r169, %laneid;
	// end inline asm
	and.b32  	%r190, %r1, 992;
	add.s32 	%r191, %r190, 32;
	setp.gt.s32 	%p118, %r191, %r36;
	not.b32 	%r192, %r190;
	add.s32 	%r193, %r36, %r192;
	selp.b32 	%r188, %r193, 31, %p118;
	mov.b64 	%rd276, %fd298;
	mov.b64 	{%r171, %r176}, %rd276;
	mov.b32 	%r187, 1;
	mov.b32 	%r189, -1;
	// begin inline asm
	shfl.sync.down.b32 %r170, %r171, %r187, %r188, %r189;
	// end inline asm
	// begin inline asm
	shfl.sync.down.b32 %r175, %r176, %r187, %r188, %r189;
	// end inline asm
	mov.b64 	%rd277, {%r170, %r175};
	mov.b64 	%fd92, %rd277;
	mov.b64 	{%r181, %r186}, %rd309;
	// begin inline asm
	shfl.sync.down.b32 %r180, %r181, %r187, %r188, %r189;
	// end inline asm
	// begin inline asm
	shfl.sync.down.b32 %r185, %r186, %r187, %r188, %r189;
	// end inline asm
	mov.b64 	%rd66, {%r180, %r185};
	setp.ge.s32 	%p119, %r169, %r188;
	mov.u64 	%rd322, %rd309;
	mov.f64 	%fd311, %fd298;
	@%p119 bra 	$L__BB4_75;
	abs.f64 	%fd93, %fd298;
	abs.f64 	%fd94, %fd92;
	setp.lt.f64 	%p120, %fd93, %fd94;
	mov.u64 	%rd322, %rd66;
	mov.f64 	%fd311, %fd92;
	@%p120 bra 	$L__BB4_75;
	setp.lt.f64 	%p121, %fd94, %fd93;
	mov.u64 	%rd322, %rd309;
	mov.f64 	%fd311, %fd298;
	@%p121 bra 	$L__BB4_75;
	setp.lt.s64 	%p122, %rd309, %rd66;
	min.s64 	%rd322, %rd309, %rd66;
	selp.f64 	%fd311, %fd298, %fd92, %p122;
$L__BB4_75:
	mov.b64 	%rd278, %fd311;
	mov.b64 	{%r195, %r200}, %rd278;
	mov.b32 	%r211, 2;
	mov.b32 	%r213, -1;
	// begin inline asm
	shfl.sync.down.b32 %r194, %r195, %r211, %r188, %r213;
	// end inline asm
	// begin inline asm
	shfl.sync.down.b32 %r199, %r200, %r211, %r188, %r213;
	// end inline asm
	mov.b64 	%rd279, {%r194, %r199};
	mov.b64 	%fd97, %rd279;
	mov.b64 	{%r205, %r210}, %rd322;
	// begin inline asm
	shfl.sync.down.b32 %r204, %r205, %r211, %r188, %r213;
	// end inline asm
	// begin inline asm
	shfl.sync.down.b32 %r209, %r210, %r211, %r188, %r213;
	// end inline asm
	mov.b64 	%rd69, {%r204, %r209};
	add.s32 	%r214, %r169, 2;
	setp.gt.s32 	%p123, %r214, %r188;
	mov.u64 	%rd323, %rd322;
	mov.f64 	%fd312, %fd311;
	@%p123 bra 	$L__BB4_79;
	abs.f64 	%fd98, %fd311;
	abs.f64 	%fd99, %fd97;
	setp.lt.f64 	%p124, %fd98, %fd99;
	mov.u64 	%rd323, %rd69;
	mov.f64 	%fd312, %fd97;
	@%p124 bra 	$L__BB4_79;
	setp.lt.f64 	%p125, %fd99, %fd98;
	mov.u64 	%rd323, %rd322;
	mov.f64 	%fd312, %fd311;
	@%p125 bra 	$L__BB4_79;
	setp.lt.s64 	%p126, %rd322, %rd69;
	min.s64 	%rd323, %rd322, %rd69;
	selp.f64 	%fd312, %fd311, %fd97, %p126;
$L__BB4_79:
	mov.b64 	%rd280, %fd312;
	mov.b64 	{%r216, %r221}, %rd280;
	mov.b32 	%r232, 4;
	mov.b32 	%r234, -1;
	// begin inline asm
	shfl.sync.down.b32 %r215, %r216, %r232, %r188, %r234;
	// end inline asm
	// begin inline asm
	shfl.sync.down.b32 %r220, %r221, %r232, %r188, %r234;
	// end inline asm
	mov.b64 	%rd281, {%r215, %r220};
	mov.b64 	%fd102, %rd281;
	mov.b64 	{%r226, %r231}, %rd323;
	// begin inline asm
	shfl.sync.down.b32 %r225, %r226, %r232, %r188, %r234;
	// end inline asm
	// begin inline asm
	shfl.sync.down.b32 %r230, %r231, %r232, %r188, %r234;
	// end inline asm
	mov.b64 	%rd72, {%r225, %r230};
	add.s32 	%r235, %r169, 4;
	setp.gt.s32 	%p127, %r235, %r188;
	mov.u64 	%rd324, %rd323;
	mov.f64 	%fd313, %fd312;
	@%p127 bra 	$L__BB4_83;
	abs.f64 	%fd103, %fd312;
	abs.f64 	%fd104, %fd102;
	setp.lt.f64 	%p128, %fd103, %fd104;
	mov.u64 	%rd324, %rd72;
	mov.f64 	%fd313, %fd102;
	@%p128 bra 	$L__BB4_83;
	setp.lt.f64 	%p129, %fd104, %fd103;
	mov.u64 	%rd324, %rd323;
	mov.f64 	%fd313, %fd312;
	@%p129 bra 	$L__BB4_83;
	setp.lt.s64 	%p130, %rd323, %rd72;
	min.s64 	%rd324, %rd323, %rd72;
	selp.f64 	%fd313, %fd312, %fd102, %p130;
$L__BB4_83:
	mov.b64 	%rd282, %fd313;
	mov.b64 	{%r237, %r242}, %rd282;
	mov.b32 	%r253, 8;
	mov.b32 	%r255, -1;
	// begin inline asm
	shfl.sync.down.b32 %r236, %r237, %r253, %r188, %r255;
	// end inline asm
	// begin inline asm
	shfl.sync.down.b32 %r241, %r242, %r253, %r188, %r255;
	// end inline asm
	mov.b64 	%rd283, {%r236, %r241};
	mov.b64 	%fd107, %rd283;
	mov.b64 	{%r247, %r252}, %rd324;
	// begin inline asm
	shfl.sync.down.b32 %r246, %r247, %r253, %r188, %r255;
	// end inline asm
	// begin inline asm
	shfl.sync.down.b32 %r251, %r252, %r253, %r188, %r255;
	// end inline asm
	mov.b64 	%rd75, {%r246, %r251};
	add.s32 	%r256, %r169, 8;
	setp.gt.s32 	%p131, %r256, %r188;
	mov.u64 	%rd325, %rd324;
	mov.f64 	%fd314, %fd313;
	@%p131 bra 	$L__BB4_87;
	abs.f64 	%fd108, %fd313;
	abs.f64 	%fd109, %fd107;
	setp.lt.f64 	%p132, %fd108, %fd109;
	mov.u64 	%rd325, %rd75;
	mov.f64 	%fd314, %fd107;
	@%p132 bra 	$L__BB4_87;
	setp.lt.f64 	%p133, %fd109, %fd108;
	mov.u64 	%rd325, %rd324;
	mov.f64 	%fd314, %fd313;
	@%p133 bra 	$L__BB4_87;
	setp.lt.s64 	%p134, %rd324, %rd75;
	min.s64 	%rd325, %rd324, %rd75;
	selp.f64 	%fd314, %fd313, %fd107, %p134;
$L__BB4_87:
	mov.b64 	%rd284, %fd314;
	mov.b64 	{%r258, %r263}, %rd284;
	mov.b32 	%r274, 16;
	mov.b32 	%r276, -1;
	// begin inline asm
	shfl.sync.down.b32 %r257, %r258, %r274, %r188, %r276;
	// end inline asm
	// begin inline asm
	shfl.sync.down.b32 %r262, %r263, %r274, %r188, %r276;
	// end inline asm
	mov.b64 	%rd285, {%r257, %r262};
	mov.b64 	%fd112, %rd285;
	mov.b64 	{%r268, %r273}, %rd325;
	// begin inline asm
	shfl.sync.down.b32 %r267, %r268, %r274, %r188, %r276;
	// end inline asm
	// begin inline asm
	shfl.sync.down.b32 %r272, %r273, %r274, %r188, %r276;
	// end inline asm
	mov.b64 	%rd78, {%r267, %r272};
	add.s32 	%r277, %r169, 16;
	setp.gt.s32 	%p135, %r277, %r188;
	mov.u64 	%rd367, %rd325;
	mov.f64 	%fd351, %fd314;
	@%p135 bra 	$L__BB4_91;
	abs.f64 	%fd113, %fd314;
	abs.f64 	%fd114, %fd112;
	setp.lt.f64 	%p136, %fd113, %fd114;
	mov.u64 	%rd367, %rd78;
	mov.f64 	%fd351, %fd112;
	@%p136 bra 	$L__BB4_91;
	setp.lt.f64 	%p137, %fd114, %fd113;
	mov.u64 	%rd367, %rd325;
	mov.f64 	%fd351, %fd314;
	@%p137 bra 	$L__BB4_91;
	setp.lt.s64 	%p138, %rd325, %rd78;
	min.s64 	%rd367, %rd325, %rd78;
	selp.f64 	%fd351, %fd314, %fd112, %p138;
$L__BB4_91:
	setp.ne.s32 	%p139, %r169, 0;
	@%p139 bra 	$L__BB4_93;
	shr.u32 	%r278, %r1, 1;
	and.b32  	%r279, %r278, 496;
	mov.u32 	%r280, _ZN6thrust24THRUST_300001_SM_1000_NS8cuda_cub4core6detail5shmemE;
	add.s32 	%r281, %r280, %r279;
	st.shared.f64 	[%r281+8], %fd351;
	st.shared.u64 	[%r281+16], %rd367;
$L__BB4_93:
	bar.sync 	0;
	setp.ne.s32 	%p140, %r1, 0;
	@%p140 bra 	$L__BB4_204;
	setp.lt.s32 	%p141, %r36, 33;
	mov.f64 	%fd316, %fd351;
	mov.u64 	%rd327, %rd367;
	@%p141 bra 	$L__BB4_98;
	ld.shared.f64 	%fd117, [_ZN6thrust24THRUST_300001_SM_1000_NS8cuda_cub4core6detail5shmemE+24];
	ld.shared.u64 	%rd81, [_ZN6thrust24THRUST_300001_SM_1000_NS8cuda_cub4core6detail5shmemE+32];
	abs.f64 	%fd118, %fd351;
	abs.f64 	%fd119, %fd117;
	setp.lt.f64 	%p142, %fd118, %fd119;
	mov.f64 	%fd316, %fd117;
	mov.u64 	%rd327, %rd81;
	@%p142 bra 	$L__BB4_98;
	setp.lt.f64 	%p143, %fd119, %fd118;
	mov.f64 	%fd316, %fd351;
	mov.u64 	%rd327, %rd367;
	@%p143 bra 	$L__BB4_98;
	setp.lt.s64 	%p144, %rd367, %rd81;
	min.s64 	%rd327, %rd367, %rd81;
	selp.f64 	%fd316, %fd351, %fd117, %p144;
$L__BB4_98:
	setp.lt.s32 	%p145, %r36, 65;
	mov.f64 	%fd317, %fd316;
	mov.u64 	%rd328, %rd327;
	@%p145 bra 	$L__BB4_102;
	ld.shared.f64 	%fd122, [_ZN6thrust24THRUST_300001_SM_1000_NS8cuda_cub4core6detail5shmemE+40];
	ld.shared.u64 	%rd84, [_ZN6thrust24THRUST_300001_SM_1000_NS8cuda_cub4core6detail5shmemE+48];
	abs.f64 	%fd123, %fd316;
	abs.f64 	%fd124, %fd122;
	setp.lt.f64 	%p146, %fd123, %fd124;
	mov.f64 	%fd317, %fd122;
	mov.u64 	%rd328, %rd84;
	@%p146 bra 	$L__BB4_102;
	setp.lt.f64 	%p147, %fd124, %fd123;
	mov.f64 	%fd317, %fd316;
	mov.u64 	%rd328, %rd327;
	@%p147 bra 	$L__BB4_102;
	setp.lt.s64 	%p148, %rd327, %rd84;
	min.s64 	%rd328, %rd327, %rd84;
	selp.f64 	%fd317, %fd316, %fd122, %p148;
$L__BB4_102:
	setp.lt.s32 	%p149, %r36, 97;
	mov.f64 	%fd318, %fd317;
	mov.u64 	%rd329, %rd328;
	@%p149 bra 	$L__BB4_106;
	ld.shared.f64 	%fd127, [_ZN6thrust24THRUST_300001_SM_1000_NS8cuda_cub4core6detail5shmemE+56];
	ld.shared.u64 	%rd87, [_ZN6thrust24THRUST_300001_SM_1000_NS8cuda_cub4core6detail5shmemE+64];
	abs.f64 	%fd128, %fd317;
	abs.f64 	%fd129, %fd127;
	setp.lt.f64 	%p150, %fd128, %fd129;
	mov.f64 	%fd318, %fd127;
	mov.u64 	%rd329, %rd87;
	@%p150 bra 	$L__BB4_106;
	setp.lt.f64 	%p151, %fd129, %fd128;
	mov.f64 	%fd318, %fd317;
	mov.u64 	%rd329, %rd328;
	@%p151 bra 	$L__BB4_106;
	setp.lt.s64 	%p152, %rd328, %rd87;
	min.s64 	%rd329, %rd328, %rd87;
	selp.f64 	%fd318, %fd317, %fd127, %p152;
$L__BB4_106:
	setp.lt.s32 	%p153, %r36, 129;
	mov.f64 	%fd319, %fd318;
	mov.u64 	%rd330, %rd329;
	@%p153 bra 	$L__BB4_110;
	ld.shared.f64 	%fd132, [_ZN6thrust24THRUST_300001_SM_1000_NS8cuda_cub4core6detail5shmemE+72];
	ld.shared.u64 	%rd90, [_ZN6thrust24THRUST_300001_SM_1000_NS8cuda_cub4core6detail5shmemE+80];
	abs.f64 	%fd133, %fd318;
	abs.f64 	%fd134, %fd132;
	setp.lt.f64 	%p154, %fd133, %fd134;
	mov.f64 	%fd319, %fd132;
	mov.u64 	%rd330, %rd90;
	@%p154 bra 	$L__BB4_110;
	setp.lt.f64 	%p155, %fd134, %fd133;
	mov.f64 	%fd319, %fd318;
	mov.u64 	%rd330, %rd329;
	@%p155 bra 	$L__BB4_110;
	setp.lt.s64 	%p156, %rd329, %rd90;
	min.s64 	%rd330, %rd329, %rd90;
	selp.f64 	%fd319, %fd318, %fd132, %p156;
$L__BB4_110:
	setp.lt.s32 	%p157, %r36, 161;
	mov.f64 	%fd320, %fd319;
	mov.u64 	%rd331, %rd330;
	@%p157 bra 	$L__BB4_114;
	ld.shared.f64 	%fd137, [_ZN6thrust24THRUST_300001_SM_1000_NS8cuda_cub4core6detail5shmemE+88];
	ld.shared.u64 	%rd93, [_ZN6thrust24THRUST_300001_SM_1000_NS8cuda_cub4core6detail5shmemE+96];
	abs.f64 	%fd138, %fd319;
	abs.f64 	%fd139, %fd137;
	setp.lt.f64 	%p158, %fd138, %fd139;
	mov.f64 	%fd320, %fd137;
	mov.u64 	%rd331, %rd93;
	@%p158 bra 	$L__BB4_114;
	setp.lt.f64 	%p159, %fd139, %fd138;
	mov.f64 	%fd320, %fd319;
	mov.u64 	%rd331, %rd330;
	@%p159 bra 	$L__BB4_114;
	setp.lt.s64 	%p160, %rd330, %rd93;
	min.s64 	%rd331, %rd330, %rd93;
	selp.f64 	%fd320, %fd319, %fd137, %p160;
$L__BB4_114:
	setp.lt.s32 	%p161, %r36, 193;
	mov.f64 	%fd321, %fd320;
	mov.u64 	%rd332, %rd331;
	@%p161 bra 	$L__BB4_118;
	ld.shared.f64 	%fd142, [_ZN6thrust24THRUST_300001_SM_1000_NS8cuda_cub4core6detail5shmemE+104];
	ld.shared.u64 	%rd96, [_ZN6thrust24THRUST_300001_SM_1000_NS8cuda_cub4core6detail5shmemE+112];
	abs.f64 	%fd143, %fd320;
	abs.f64 	%fd144, %fd142;
	setp.lt.f64 	%p162, %fd143, %fd144;
	mov.f64 	%fd321, %fd142;
	mov.u64 	%rd332, %rd96;
	@%p162 bra 	$L__BB4_118;
	setp.lt.f64 	%p163, %fd144, %fd143;
	mov.f64 	%fd321, %fd320;
	mov.u64 	%rd332, %rd331;
	@%p163 bra 	$L__BB4_118;
	setp.lt.s64 	%p164, %rd331, %rd96;
	min.s64 	%rd332, %rd331, %rd96;
	selp.f64 	%fd321, %fd320, %fd142, %p164;
$L__BB4_118:
	setp.lt.s32 	%p165, %r36, 225;
	mov.u64 	%rd367, %rd332;
	mov.f64 	%fd351, %fd321;
	@%p165 bra 	$L__BB4_204;
	ld.shared.f64 	%fd147, [_ZN6thrust24THRUST_300001_SM_1000_NS8cuda_cub4core6detail5shmemE+120];
	ld.shared.u64 	%rd99, [_ZN6thrust24THRUST_300001_SM_1000_NS8cuda_cub4core6detail5shmemE+128];
	abs.f64 	%fd148, %fd321;
	abs.f64 	%fd149, %fd147;
	setp.lt.f64 	%p166, %fd148, %fd149;
	mov.u64 	%rd367, %rd99;
	mov.f64 	%fd351, %fd147;
	@%p166 bra 	$L__BB4_204;
	setp.lt.f64 	%p167, %fd149, %fd148;
	mov.u64 	%rd367, %rd332;
	mov.f64 	%fd351, %fd321;
	@%p167 bra 	$L__BB4_204;
	setp.lt.s64 	%p168, %rd332, %rd99;
	min.s64 	%rd367, %rd332, %rd99;
	selp.f64 	%fd351, %fd321, %fd147, %p168;
	bra.uni 	$L__BB4_204;
$L__BB4_122:
	mov.u32 	%r17, %tid.x;
	cvt.u64.u32 	%rd200, %r17;
	cvta.to.global.u64 	%rd201, %rd197;
	mul.wide.u32 	%rd202, %r17, 8;
	add.s64 	%rd203, %rd201, %rd202;
	ld.global.f64 	%fd274, [%rd203];
	add.s32 	%r37, %r17, 256;
	cvt.u64.u32 	%rd204, %r37;
	ld.global.f64 	%fd275, [%rd203+2048];
	add.s32 	%r38, %r17, 512;
	cvt.u64.u32 	%rd205, %r38;
	ld.global.f64 	%fd276, [%rd203+4096];
	add.s32 	%r39, %r17, 768;
	cvt.u64.u32 	%rd206, %r39;
	ld.global.f64 	%fd277, [%rd203+6144];
	or.b32  	%r40, %r17, 1024;
	cvt.u64.u32 	%rd101, %r40;
	add.s64 	%rd354, %rd198, %rd101;
	ld.global.f64 	%fd338, [%rd203+8192];
	abs.f64 	%fd278, %fd274;
	abs.f64 	%fd279, %fd275;
	setp.geu.f64 	%p3, %fd278, %fd279;
	selp.f64 	%fd280, %fd274, %fd275, %p3;
	selp.b64 	%rd207, %rd200, %rd204, %p3;
	abs.f64 	%fd281, %fd280;
	abs.f64 	%fd282, %fd276;
	setp.geu.f64 	%p4, %fd281, %fd282;
	selp.f64 	%fd283, %fd280, %fd276, %p4;
	selp.b64 	%rd208, %rd207, %rd205, %p4;
	abs.f64 	%fd284, %fd283;
	abs.f64 	%fd285, %fd277;
	setp.geu.f64 	%p5, %fd284, %fd285;
	selp.f64 	%fd152, %fd283, %fd277, %p5;
	selp.b64 	%rd104, %rd208, %rd206, %p5;
	abs.f64 	%fd153, %fd152;
	abs.f64 	%fd154, %fd338;
	setp.lt.f64 	%p6, %fd153, %fd154;
	@%p6 bra 	$L__BB4_124;
	setp.lt.f64 	%p7, %fd154, %fd153;
	setp.lt.u64 	%p8, %rd104, %rd101;
	or.pred  	%p9, %p7, %p8;
	selp.f64 	%fd338, %fd152, %fd338, %p9;
	add.s64 	%rd211, %rd198, %rd104;
	selp.b64 	%rd354, %rd211, %rd354, %p9;
$L__BB4_124:
	setp.lt.u32 	%p10, %r36, 2560;
	mov.b32 	%r394, 1280;
	@%p10 bra 	$L__BB4_137;
	mov.b32 	%r393, 1280;
	mov.f64 	%fd323, %fd338;
$L__BB4_126:
	cvt.u64.u32 	%rd212, %r393;
	add.s64 	%rd213, %rd200, %rd212;
	mul.wide.u32 	%rd214, %r393, 8;
	cvta.to.global.u64 	%rd215, %rd197;
	add.s64 	%rd217, %rd215, %rd202;
	add.s64 	%rd218, %rd217, %rd214;
	add.s64 	%rd335, %rd213, %rd198;
	ld.global.f64 	%fd324, [%rd218];
	ld.global.f64 	%fd325, [%rd218+2048];
	ld.global.f64 	%fd326, [%rd218+4096];
	ld.global.f64 	%fd327, [%rd218+6144];
	ld.global.f64 	%fd338, [%rd218+8192];
	abs.f64 	%fd163, %fd323;
	abs.f64 	%fd164, %fd324;
	setp.lt.f64 	%p11, %fd163, %fd164;
	@%p11 bra 	$L__BB4_128;
	setp.lt.f64 	%p12, %fd164, %fd163;
	setp.lt.s64 	%p13, %rd354, %rd335;
	or.pred  	%p14, %p12, %p13;
	selp.f64 	%fd324, %fd323, %fd324, %p14;
	selp.b64 	%rd335, %rd354, %rd335, %p14;
$L__BB4_128:
	cvt.u64.u32 	%rd219, %r393;
	add.s64 	%rd220, %rd200, %rd219;
	add.s64 	%rd221, %rd220, %rd198;
	add.s64 	%rd336, %rd221, 256;
	abs.f64 	%fd167, %fd324;
	abs.f64 	%fd168, %fd325;
	setp.lt.f64 	%p15, %fd167, %fd168;
	@%p15 bra 	$L__BB4_130;
	setp.lt.f64 	%p16, %fd168, %fd167;
	add.s64 	%rd226, %rd221, 256;
	setp.lt.s64 	%p17, %rd335, %rd226;
	or.pred  	%p18, %p16, %p17;
	selp.f64 	%fd325, %fd324, %fd325, %p18;
	selp.b64 	%rd336, %rd335, %rd226, %p18;
$L__BB4_130:
	add.s64 	%rd337, %rd221, 512;
	abs.f64 	%fd171, %fd325;
	abs.f64 	%fd172, %fd326;
	setp.lt.f64 	%p19, %fd171, %fd172;
	@%p19 bra 	$L__BB4_132;
	setp.lt.f64 	%p20, %fd172, %fd171;
	add.s64 	%rd234, %rd221, 512;
	setp.lt.s64 	%p21, %rd336, %rd234;
	or.pred  	%p22, %p20, %p21;
	selp.f64 	%fd326, %fd325, %fd326, %p22;
	selp.b64 	%rd337, %rd336, %rd234, %p22;
$L__BB4_132:
	add.s64 	%rd338, %rd221, 768;
	abs.f64 	%fd175, %fd326;
	abs.f64 	%fd176, %fd327;
	setp.lt.f64 	%p23, %fd175, %fd176;
	@%p23 bra 	$L__BB4_134;
	setp.lt.f64 	%p24, %fd176, %fd175;
	setp.lt.s64 	%p25, %rd337, %rd338;
	or.pred  	%p26, %p24, %p25;
	selp.f64 	%fd327, %fd326, %fd327, %p26;
	selp.b64 	%rd338, %rd337, %rd338, %p26;
$L__BB4_134:
	add.s64 	%rd354, %rd221, 1024;
	abs.f64 	%fd179, %fd327;
	abs.f64 	%fd180, %fd338;
	setp.lt.f64 	%p27, %fd179, %fd180;
	@%p27 bra 	$L__BB4_136;
	setp.lt.f64 	%p28, %fd180, %fd179;
	setp.lt.s64 	%p29, %rd338, %rd354;
	or.pred  	%p30, %p28, %p29;
	selp.f64 	%fd338, %fd327, %fd338, %p30;
	selp.b64 	%rd354, %rd338, %rd354, %p30;
$L__BB4_136:
	add.s32 	%r394, %r393, 1280;
	add.s32 	%r43, %r393, 2560;
	setp.le.s32 	%p31, %r43, %r36;
	mov.u32 	%r393, %r394;
	mov.f64 	%fd323, %fd338;
	@%p31 bra 	$L__BB4_126;
$L__BB4_137:
	setp.le.s32 	%p32, %r36, %r394;
	@%p32 bra 	$L__BB4_160;
	sub.s32 	%r21, %r36, %r394;
	setp.ge.s32 	%p33, %r17, %r21;
	@%p33 bra 	$L__BB4_160;
	cvta.to.global.u64 	%rd127, %rd197;
	not.b32 	%r44, %r17;
	add.s32 	%r45, %r36, %r44;
	sub.s32 	%r22, %r45, %r394;
	and.b32  	%r46, %r22, 768;
	setp.eq.s32 	%p34, %r46, 768;
	mov.u32 	%r397, %r17;
	@%p34 bra 	$L__BB4_145;
	add.s32 	%r47, %r17, %r394;
	cvt.u64.u32 	%rd242, %r47;
	add.s64 	%rd342, %rd198, %rd242;
	mul.wide.u32 	%rd243, %r47, 8;
	add.s64 	%rd341, %rd127, %rd243;
	shr.u32 	%r48, %r22, 8;
	add.s32 	%r49, %r48, 1;
	and.b32  	%r50, %r49, 3;
	neg.s32 	%r395, %r50;
	mov.u32 	%r397, %r17;
$L__BB4_141:
	.pragma "nounroll";
	mov.u64 	%rd132, %rd354;
	mov.f64 	%fd184, %fd338;
	ld.global.f64 	%fd185, [%rd341];
	abs.f64 	%fd186, %fd184;
	abs.f64 	%fd187, %fd185;
	setp.lt.f64 	%p35, %fd186, %fd187;
	mov.f64 	%fd338, %fd185;
	mov.u64 	%rd354, %rd342;
	@%p35 bra 	$L__BB4_144;
	setp.lt.f64 	%p36, %fd187, %fd186;
	mov.f64 	%fd338, %fd184;
	mov.u64 	%rd354, %rd132;
	@%p36 bra 	$L__BB4_144;
	setp.lt.s64 	%p37, %rd132, %rd342;
	selp.f64 	%fd338, %fd184, %fd185, %p37;
	min.s64 	%rd354, %rd132, %rd342;
$L__BB4_144:
	add.s32 	%r397, %r397, 256;
	add.s64 	%rd342, %rd342, 256;
	add.s64 	%rd341, %rd341, 2048;
	add.s32 	%r395, %r395, 1;
	setp.ne.s32 	%p38, %r395, 0;
	@%p38 bra 	$L__BB4_141;
$L__BB4_145:
	setp.lt.u32 	%p39, %r22, 768;
	@%p39 bra 	$L__BB4_160;
	add.s32 	%r398, %r397, %r394;
	cvt.u64.u32 	%rd244, %r398;
	add.s64 	%rd349, %rd198, %rd244;
	cvt.u64.u32 	%rd245, %r397;
	cvt.u64.u32 	%rd246, %r394;
	add.s64 	%rd247, %rd245, %rd246;
	shl.b64 	%rd248, %rd247, 3;
	add.s64 	%rd249, %rd248, %rd127;
	add.s64 	%rd348, %rd249, 6144;
	mul.wide.u32 	%rd250, %r398, 8;
	add.s64 	%rd347, %rd127, %rd250;
	add.s32 	%r399, %r397, 512;
$L__BB4_147:
	mov.u32 	%r32, %r399;
	ld.global.f64 	%fd193, [%rd347];
	abs.f64 	%fd194, %fd338;
	abs.f64 	%fd195, %fd193;
	setp.lt.f64 	%p40, %fd194, %fd195;
	mov.f64 	%fd335, %fd193;
	mov.u64 	%rd351, %rd349;
	@%p40 bra 	$L__BB4_150;
	setp.lt.f64 	%p41, %fd195, %fd194;
	mov.f64 	%fd335, %fd338;
	mov.u64 	%rd351, %rd354;
	@%p41 bra 	$L__BB4_150;
	setp.lt.s64 	%p42, %rd354, %rd349;
	selp.f64 	%fd335, %fd338, %fd193, %p42;
	min.s64 	%rd351, %rd354, %rd349;
$L__BB4_150:
	add.s32 	%r51, %r398, 256;
	cvt.u64.u32 	%rd251, %r51;
	add.s64 	%rd148, %rd198, %rd251;
	ld.global.f64 	%fd198, [%rd348+-4096];
	abs.f64 	%fd199, %fd335;
	abs.f64 	%fd200, %fd198;
	setp.lt.f64 	%p43, %fd199, %fd200;
	mov.f64 	%fd336, %fd198;
	mov.u64 	%rd352, %rd148;
	@%p43 bra 	$L__BB4_153;
	setp.lt.f64 	%p44, %fd200, %fd199;
	mov.f64 	%fd336, %fd335;
	mov.u64 	%rd352, %rd351;
	@%p44 bra 	$L__BB4_153;
	setp.lt.s64 	%p45, %rd351, %rd148;
	selp.f64 	%fd336, %fd335, %fd198, %p45;
	min.s64 	%rd352, %rd351, %rd148;
$L__BB4_153:
	add.s32 	%r52, %r398, 512;
	cvt.u64.u32 	%rd252, %r52;
	add.s64 	%rd151, %rd198, %rd252;
	ld.global.f64 	%fd203, [%rd348+-2048];
	abs.f64 	%fd204, %fd336;
	abs.f64 	%fd205, %fd203;
	setp.lt.f64 	%p46, %fd204, %fd205;
	mov.f64 	%fd337, %fd203;
	mov.u64 	%rd353, %rd151;
	@%p46 bra 	$L__BB4_156;
	setp.lt.f64 	%p47, %fd205, %fd204;
	mov.f64 	%fd337, %fd336;
	mov.u64 	%rd353, %rd352;
	@%p47 bra 	$L__BB4_156;
	setp.lt.s64 	%p48, %rd352, %rd151;
	selp.f64 	%fd337, %fd336, %fd203, %p48;
	min.s64 	%rd353, %rd352, %rd151;
$L__BB4_156:
	add.s32 	%r53, %r398, 768;
	cvt.u64.u32 	%rd253, %r53;
	add.s64 	%rd154, %rd198, %rd253;
	ld.global.f64 	%fd208, [%rd348];
	abs.f64 	%fd209, %fd337;
	abs.f64 	%fd210, %fd208;
	setp.lt.f64 	%p49, %fd209, %fd210;
	mov.f64 	%fd338, %fd208;
	mov.u64 	%rd354, %rd154;
	@%p49 bra 	$L__BB4_159;
	setp.lt.f64 	%p50, %fd210, %fd209;
	mov.f64 	%fd338, %fd337;
	mov.u64 	%rd354, %rd353;
	@%p50 bra 	$L__BB4_159;
	setp.lt.s64 	%p51, %rd353, %rd154;
	selp.f64 	%fd338, %fd337, %fd208, %p51;
	min.s64 	%rd354, %rd353, %rd154;
$L__BB4_159:
	add.s64 	%rd349, %rd349, 1024;
	add.s64 	%rd348, %rd348, 8192;
	add.s64 	%rd347, %rd347, 8192;
	add.s32 	%r399, %r32, 1024;
	add.s32 	%r54, %r32, 512;
	add.s32 	%r398, %r398, 1024;
	setp.lt.s32 	%p52, %r54, %r21;
	@%p52 bra 	$L__BB4_147;
$L__BB4_160:
	// begin inline asm
	mov.u32 %r55, %laneid;
	// end inline asm
	mov.b64 	%rd254, %fd338;
	mov.b64 	{%r57, %r62}, %rd254;
	mov.b32 	%r73, 1;
	mov.b32 	%r74, 31;
	mov.b32 	%r75, -1;
	// begin inline asm
	shfl.sync.down.b32 %r56, %r57, %r73, %r74, %r75;
	// end inline asm
	// begin inline asm
	shfl.sync.down.b32 %r61, %r62, %r73, %r74, %r75;
	// end inline asm
	mov.b64 	%rd255, {%r56, %r61};
	mov.b64 	%fd214, %rd255;
	mov.b64 	{%r67, %r72}, %rd354;
	// begin inline asm
	shfl.sync.down.b32 %r66, %r67, %r73, %r74, %r75;
	// end inline asm
	// begin inline asm
	shfl.sync.down.b32 %r71, %r72, %r73, %r74, %r75;
	// end inline asm
	mov.b64 	%rd161, {%r66, %r71};
	setp.gt.s32 	%p53, %r55, 30;
	mov.f64 	%fd340, %fd338;
	mov.u64 	%rd356, %rd354;
	@%p53 bra 	$L__BB4_164;
	abs.f64 	%fd215, %fd338;
	abs.f64 	%fd216, %fd214;
	setp.lt.f64 	%p54, %fd215, %fd216;
	mov.f64 	%fd340, %fd214;
	mov.u64 	%rd356, %rd161;
	@%p54 bra 	$L__BB4_164;
	setp.lt.f64 	%p55, %fd216, %fd215;
	mov.f64 	%fd340, %fd338;
	mov.u64 	%rd356, %rd354;
	@%p55 bra 	$L__BB4_164;
	setp.lt.s64 	%p56, %rd354, %rd161;
	selp.f64 	%fd340, %fd338, %fd214, %p56;
	min.s64 	%rd356, %rd354, %rd161;
$L__BB4_164:
	mov.b64 	%rd256, %fd340;
	mov.b64 	{%r77, %r82}, %rd256;
	mov.b32 	%r93, 2;
	mov.b32 	%r94, 31;
	mov.b32 	%r95, -1;
	// begin inline asm
	shfl.sync.down.b32 %r76, %r77, %r93, %r94, %r95;
	// end inline asm
	// begin inline asm
	shfl.sync.down.b32 %r81, %r82, %r93, %r94, %r95;
	// end inline asm
	mov.b64 	%rd257, {%r76, %r81};
	mov.b64 	%fd219, %rd257;
	mov.b64 	{%r87, %r92}, %rd356;
	// begin inline asm
	shfl.sync.down.b32 %r86, %r87, %r93, %r94, %r95;
	// end inline asm
	// begin inline asm
	shfl.sync.down.b32 %r91, %r92, %r93, %r94, %r95;
	// end inline asm
	mov.b64 	%rd164, {%r86, %r91};
	setp.gt.s32 	%p57, %r55, 29;
	mov.f64 	%fd341, %fd340;
	mov.u64 	%rd357, %rd356;
	@%p57 bra 	$L__BB4_168;
	abs.f64 	%fd220, %fd340;
	abs.f64 	%fd221, %fd219;
	setp.lt.f64 	%p58, %fd220, %fd221;
	mov.f64 	%fd341, %fd219;
	mov.u64 	%rd357, %rd164;
	@%p58 bra 	$L__BB4_168;
	setp.lt.f64 	%p59, %fd221, %fd220;
	mov.f64 	%fd341, %fd340;
	mov.u64 	%rd357, %rd356;
	@%p59 bra 	$L__BB4_168;
	setp.lt.s64 	%p60, %rd356, %rd164;
	selp.f64 	%fd341, %fd340, %fd219, %p60;
	min.s64 	%rd357, %rd356, %rd164;
$L__BB4_168:
	mov.b64 	%rd258, %fd341;
	mov.b64 	{%r97, %r102}, %rd258;
	mov.b32 	%r113, 4;
	mov.b32 	%r114, 31;
	mov.b32 	%r115, -1;
	// begin inline asm
	shfl.sync.down.b32 %r96, %r97, %r113, %r114, %r115;
	// end inline asm
	// begin inline asm
	shfl.sync.down.b32 %r101, %r102, %r113, %r114, %r115;
	// end inline asm
	mov.b64 	%rd259, {%r96, %r101};
	mov.b64 	%fd224, %rd259;
	mov.b64 	{%r107, %r112}, %rd357;
	// begin inline asm
	shfl.sync.down.b32 %r106, %r107, %r113, %r114, %r115;
	// end inline asm
	// begin inline asm
	shfl.sync.down.b32 %r111, %r112, %r113, %r114, %r115;
	// end inline asm
	mov.b64 	%rd167, {%r106, %r111};
	setp.gt.s32 	%p61, %r55, 27;
	mov.f64 	%fd342, %fd341;
	mov.u64 	%rd358, %rd357;
	@%p61 bra 	$L__BB4_172;
	abs.f64 	%fd225, %fd341;
	abs.f64 	%fd226, %fd224;
	setp.lt.f64 	%p62, %fd225, %fd226;
	mov.f64 	%fd342, %fd224;
	mov.u64 	%rd358, %rd167;
	@%p62 bra 	$L__BB4_172;
	setp.lt.f64 	%p63, %fd226, %fd225;
	mov.f64 	%fd342, %fd341;
	mov.u64 	%rd358, %rd357;
	@%p63 bra 	$L__BB4_172;
	setp.lt.s64 	%p64, %rd357, %rd167;
	selp.f64 	%fd342, %fd341, %fd224, %p64;
	min.s64 	%rd358, %rd357, %rd167;
$L__BB4_172:
	mov.b64 	%rd260, %fd342;
	mov.b64 	{%r117, %r122}, %rd260;
	mov.b32 	%r133, 8;
	mov.b32 	%r134, 31;
	mov.b32 	%r135, -1;
	// begin inline asm
	shfl.sync.down.b32 %r116, %r117, %r133, %r134, %r135;
	// end inline asm
	// begin inline asm
	shfl.sync.down.b32 %r121, %r122, %r133, %r134, %r135;
	// end inline asm
	mov.b64 	%rd261, {%r116, %r121};
	mov.b64 	%fd229, %rd261;
	mov.b64 	{%r127, %r132}, %rd358;
	// begin inline asm
	shfl.sync.down.b32 %r126, %r127, %r133, %r134, %r135;
	// end inline asm
	// begin inline asm
	shfl.sync.down.b32 %r131, %r132, %r133, %r134, %r135;
	// end inline asm
	mov.b64 	%rd170, {%r126, %r131};
	setp.gt.s32 	%p65, %r55, 23;
	mov.f64 	%fd343, %fd342;
	mov.u64 	%rd359, %rd358;
	@%p65 bra 	$L__BB4_176;
	abs.f64 	%fd230, %fd342;
	abs.f64 	%fd231, %fd229;
	setp.lt.f64 	%p66, %fd230, %fd231;
	mov.f64 	%fd343, %fd229;
	mov.u64 	%rd359, %rd170;
	@%p66 bra 	$L__BB4_176;
	setp.lt.f64 	%p67, %fd231, %fd230;
	mov.f64 	%fd343, %fd342;
	mov.u64 	%rd359, %rd358;
	@%p67 bra 	$L__BB4_176;
	setp.lt.s64 	%p68, %rd358, %rd170;
	selp.f64 	%fd343, %fd342, %fd229, %p68;
	min.s64 	%rd359, %rd358, %rd170;
$L__BB4_176:
	mov.b64 	%rd262, %fd343;
	mov.b64 	{%r137, %r142}, %rd262;
	mov.b32 	%r153, 16;
	mov.b32 	%r154, 31;
	mov.b32 	%r155, -1;
	// begin inline asm
	shfl.sync.down.b32 %r136, %r137, %r153, %r154, %r155;
	// end inline asm
	// begin inline asm
	shfl.sync.down.b32 %r141, %r142, %r153, %r154, %r155;
	// end inline asm
	mov.b64 	%rd263, {%r136, %r141};
	mov.b64 	%fd234, %rd263;
	mov.b64 	{%r147, %r152}, %rd359;
	// begin inline asm
	shfl.sync.down.b32 %r146, %r147, %r153, %r154, %r155;
	// end inline asm
	// begin inline asm
	shfl.sync.down.b32 %r151, %r152, %r153, %r154, %r155;
	// end inline asm
	mov.b64 	%rd173, {%r146, %r151};
	setp.gt.s32 	%p69, %r55, 15;
	mov.f64 	%fd351, %fd343;
	mov.u64 	%rd367, %rd359;
	@%p69 bra 	$L__BB4_180;
	abs.f64 	%fd235, %fd343;
	abs.f64 	%fd236, %fd234;
	setp.lt.f64 	%p70, %fd235, %fd236;
	mov.f64 	%fd351, %fd234;
	mov.u64 	%rd367, %rd173;
	@%p70 bra 	$L__BB4_180;
	setp.lt.f64 	%p71, %fd236, %fd235;
	mov.f64 	%fd351, %fd343;
	mov.u64 	%rd367, %rd359;
	@%p71 bra 	$L__BB4_180;
	setp.lt.s64 	%p72, %rd359, %rd173;
	selp.f64 	%fd351, %fd343, %fd234, %p72;
	min.s64 	%rd367, %rd359, %rd173;
$L__BB4_180:
	setp.ne.s32 	%p73, %r55, 0;
	@%p73 bra 	$L__BB4_182;
	shr.u32 	%r156, %r17, 1;
	and.b32  	%r157, %r156, 496;
	mov.u32 	%r158, _ZN6thrust24THRUST_300001_SM_1000_NS8cuda_cub4core6detail5shmemE;
	add.s32 	%r159, %r158, %r157;
	st.shared.f64 	[%r159+8], %fd351;
	st.shared.u64 	[%r159+16], %rd367;
$L__BB4_182:
	bar.sync 	0;
	setp.ne.s32 	%p74, %r17, 0;
	@%p74 bra 	$L__BB4_204;
	ld.shared.f64 	%fd239, [_ZN6thrust24THRUST_300001_SM_1000_NS8cuda_cub4core6detail5shmemE+24];
	ld.shared.u64 	%rd176, [_ZN6thrust24THRUST_300001_SM_1000_NS8cuda_cub4core6detail5shmemE+32];
	abs.f64 	%fd240, %fd351;
	abs.f64 	%fd241, %fd239;
	setp.lt.f64 	%p75, %fd240, %fd241;
	mov.f64 	%fd345, %fd239;
	mov.u64 	%rd361, %rd176;
	@%p75 bra 	$L__BB4_186;
	setp.lt.f64 	%p76, %fd241, %fd240;
	mov.f64 	%fd345, %fd351;
	mov.u64 	%rd361, %rd367;
	@%p76 bra 	$L__BB4_186;
	setp.lt.s64 	%p77, %rd367, %rd176;
	selp.f64 	%fd345, %fd351, %fd239, %p77;
	min.s64 	%rd361, %rd367, %rd176;
$L__BB4_186:
	ld.shared.f64 	%fd244, [_ZN6thrust24THRUST_300001_SM_1000_NS8cuda_cub4core6detail5shmemE+40];
	ld.shared.u64 	%rd179, [_ZN6thrust24THRUST_300001_SM_1000_NS8cuda_cub4core6detail5shmemE+48];
	abs.f64 	%fd245, %fd345;
	abs.f64 	%fd246, %fd244;
	setp.lt.f64 	%p78, %fd245, %fd246;
	mov.f64 	%fd346, %fd244;
	mov.u64 	%rd362, %rd179;
	@%p78 bra 	$L__BB4_189;
	setp.lt.f64 	%p79, %fd246, %fd245;
	mov.f64 	%fd346, %fd345;
	mov.u64 	%rd362, %rd361;
	@%p79 bra 	$L__BB4_189;
	setp.lt.s64 	%p80, %rd361, %rd179;
	selp.f64 	%fd346, %fd345, %fd244, %p80;
	min.s64 	%rd362, %rd361, %rd179;
$L__BB4_189:
	ld.shared.f64 	%fd249, [_ZN6thrust24THRUST_300001_SM_1000_NS8cuda_cub4core6detail5shmemE+56];
	ld.shared.u64 	%rd182, [_ZN6thrust24THRUST_300001_SM_1000_NS8cuda_cub4core6detail5shmemE+64];
	abs.f64 	%fd250, %fd346;
	abs.f64 	%fd251, %fd249;
	setp.lt.f64 	%p81, %fd250, %fd251;
	mov.f64 	%fd347, %fd249;
	mov.u64 	%rd363, %rd182;
	@%p81 bra 	$L__BB4_192;
	setp.lt.f64 	%p82, %fd251, %fd250;
	mov.f64 	%fd347, %fd346;
	mov.u64 	%rd363, %rd362;
	@%p82 bra 	$L__BB4_192;
	setp.lt.s64 	%p83, %rd362, %rd182;
	selp.f64 	%fd347, %fd346, %fd249, %p83;
	min.s64 	%rd363, %rd362, %rd182;
$L__BB4_192:
	ld.shared.f64 	%fd254, [_ZN6thrust24THRUST_300001_SM_1000_NS8cuda_cub4core6detail5shmemE+72];
	ld.shared.u64 	%rd185, [_ZN6thrust24THRUST_300001_SM_1000_NS8cuda_cub4core6detail5shmemE+80];
	abs.f64 	%fd255, %fd347;
	abs.f64 	%fd256, %fd254;
	setp.lt.f64 	%p84, %fd255, %fd256;
	mov.f64 	%fd348, %fd254;
	mov.u64 	%rd364, %rd185;
	@%p84 bra 	$L__BB4_195;
	setp.lt.f64 	%p85, %fd256, %fd255;
	mov.f64 	%fd348, %fd347;
	mov.u64 	%rd364, %rd363;
	@%p85 bra 	$L__BB4_195;
	setp.lt.s64 	%p86, %rd363, %rd185;
	selp.f64 	%fd348, %fd347, %fd254, %p86;
	min.s64 	%rd364, %rd363, %rd185;
$L__BB4_195:
	ld.shared.f64 	%fd259, [_ZN6thrust24THRUST_300001_SM_1000_NS8cuda_cub4core6detail5shmemE+88];
	ld.shared.u64 	%rd188, [_ZN6thrust24THRUST_300001_SM_1000_NS8cuda_cub4core6detail5shmemE+96];
	abs.f64 	%fd260, %fd348;
	abs.f64 	%fd261, %fd259;
	setp.lt.f64 	%p87, %fd260, %fd261;
	mov.f64 	%fd349, %fd259;
	mov.u64 	%rd365, %rd188;
	@%p87 bra 	$L__BB4_198;
	setp.lt.f64 	%p88, %fd261, %fd260;
	mov.f64 	%fd349, %fd348;
	mov.u64 	%rd365, %rd364;
	@%p88 bra 	$L__BB4_198;
	setp.lt.s64 	%p89, %rd364, %rd188;
	selp.f64 	%fd349, %fd348, %fd259, %p89;
	min.s64 	%rd365, %rd364, %rd188;
$L__BB4_198:
	ld.shared.f64 	%fd264, [_ZN6thrust24THRUST_300001_SM_1000_NS8cuda_cub4core6detail5shmemE+104];
	ld.shared.u64 	%rd191, [_ZN6thrust24THRUST_300001_SM_1000_NS8cuda_cub4core6detail5shmemE+112];
	abs.f64 	%fd265, %fd349;
	abs.f64 	%fd266, %fd264;
	setp.lt.f64 	%p90, %fd265, %fd266;
	mov.f64 	%fd350, %fd264;
	mov.u64 	%rd366, %rd191;
	@%p90 bra 	$L__BB4_201;
	setp.lt.f64 	%p91, %fd266, %fd265;
	mov.f64 	%fd350, %fd349;
	mov.u64 	%rd366, %rd365;
	@%p91 bra 	$L__BB4_201;
	setp.lt.s64 	%p92, %rd365, %rd191;
	selp.f64 	%fd350, %fd349, %fd264, %p92;
	min.s64 	%rd366, %rd365, %rd191;
$L__BB4_201:
	ld.shared.f64 	%fd269, [_ZN6thrust24THRUST_300001_SM_1000_NS8cuda_cub4core6detail5shmemE+120];
	ld.shared.u64 	%rd194, [_ZN6thrust24THRUST_300001_SM_1000_NS8cuda_cub4core6detail5shmemE+128];
	abs.f64 	%fd270, %fd350;
	abs.f64 	%fd271, %fd269;
	setp.lt.f64 	%p93, %fd270, %fd271;
	mov.u64 	%rd367, %rd194;
	mov.f64 	%fd351, %fd269;
	@%p93 bra 	$L__BB4_204;
	setp.lt.f64 	%p94, %fd271, %fd270;
	mov.u64 	%rd367, %rd366;
	mov.f64 	%fd351, %fd350;
	@%p94 bra 	$L__BB4_204;
	setp.lt.s64 	%p95, %rd366, %rd194;
	selp.f64 	%fd351, %fd350, %fd269, %p95;
	min.s64 	%rd367, %rd366, %rd194;
$L__BB4_204:
	mov.u32 	%r387, %tid.x;
	setp.ne.s32 	%p212, %r387, 0;
	@%p212 bra 	$L__BB4_206;
	ld.param.u64 	%rd297, [_ZN6thrust24THRUST_300001_SM_1000_NS8cuda_cub4core6detail13_kernel_agentINS1_8__reduce11ReduceAgentINS0_12zip_iteratorIN4cuda3std3__45tupleIJNS0_10device_ptrIdEENS0_17counting_iteratorIlNS0_11use_defaultESF_SF_EEEEEEEPNSB_IJdlEEESJ_iNS1_9__extrema9arg_max_fIdl19doubleAbsComparatorEEEEJSI_SK_iSO_EEEvDpT0__param_1];
	cvta.to.global.u64 	%rd296, %rd297;
	st.global.f64 	[%rd296], %fd351;
	st.global.u64 	[%rd296+8], %rd367;
$L__BB4_206:
	ret;

}
	// .globl	_ZN6thrust24THRUST_300001_SM_1000_NS8cuda_cub4core6detail13_kernel_agentINS1_8__reduce11ReduceAgentINS0_12zip_iteratorIN4cuda3std3__45tupleIJNS0_10device_ptrIdEENS0_17counting_iteratorIlNS0_11use_defaultESF_SF_EEEEEEEPNSB_IJdlEEESJ_iNS1_9__extrema9arg_max_fIdl19doubleAbsComparatorEEEEJSI_SK_iN3cub18CUB_300001_SM_100013GridEvenShareIiEENSR_9GridQueueIjEESO_EEEvDpT0_
.visible .entry _ZN6thrust24THRUST_300001_SM_1000_NS8cuda_cub4core6detail13_kernel_agentINS1_8__reduce11ReduceAgentINS0_12zip_iteratorIN4cuda3std3__45tupleIJNS0_10device_ptrIdEENS0_17counting_iteratorIlNS0_11use_defaultESF_SF_EEEEEEEPNSB_IJdlEEESJ_iNS1_9__extrema9arg_max_fIdl19doubleAbsComparatorEEEEJSI_SK_iN3cub18CUB_300001_SM_100013GridEvenShareIiEENSR_9GridQueueIjEESO_EEEvDpT0_(
	.param .align 8 .b8 _ZN6thrust24THRUST_300001_SM_1000_NS8cuda_cub4core6detail13_kernel_agentINS1_8__reduce11ReduceAgentINS0_12zip_iteratorIN4cuda3std3__45tupleIJNS0_10device_ptrIdEENS0_17counting_iteratorIlNS0_11use_defaultESF_SF_EEEEEEEPNSB_IJdlEEESJ_iNS1_9__extrema9arg_max_fIdl19doubleAbsComparatorEEEEJSI_SK_iN3cub18CUB_300001_SM_100013GridEvenShareIiEENSR_9GridQueueIjEESO_EEEvDpT0__param_0[16],
	.param .u64 .ptr .align 1 _ZN6thrust24THRUST_300001_SM_1000_NS8cuda_cub4core6detail13_kernel_agentINS1_8__reduce11ReduceAgentINS0_12zip_iteratorIN4cuda3std3__45tupleIJNS0_10device_ptrIdEENS0_17counting_iteratorIlNS0_11use_defaultESF_SF_EEEEEEEPNSB_IJdlEEESJ_iNS1_9__extrema9arg_max_fIdl19doubleAbsComparatorEEEEJSI_SK_iN3cub18CUB_300001_SM_100013GridEvenShareIiEENSR_9GridQueueIjEESO_EEEvDpT0__param_1,
	.param .u32 _ZN6thrust24THRUST_300001_SM_1000_NS8cuda_cub4core6detail13_kernel_agentINS1_8__reduce11ReduceAgentINS0_12zip_iteratorIN4cuda3std3__45tupleIJNS0_10device_ptrIdEENS0_17counting_iteratorIlNS0_11use_defaultESF_SF_EEEEEEEPNSB_IJdlEEESJ_iNS1_9__extrema9arg_max_fIdl19doubleAbsComparatorEEEEJSI_SK_iN3cub18CUB_300001_SM_100013GridEvenShareIiEENSR_9GridQueueIjEESO_EEEvDpT0__param_2,
	.param .align 4 .b8 _ZN6thrust24THRUST_300001_SM_1000_NS8cuda_cub4core6detail13_kernel_agentINS1_8__reduce11ReduceAgentINS0_12zip_iteratorIN4cuda3std3__45tupleIJNS0_10device_ptrIdEENS0_17counting_iteratorIlNS0_11use_defaultESF_SF_EEEEEEEPNSB_IJdlEEESJ_iNS1_9__extrema9arg_max_fIdl19doubleAbsComparatorEEEEJSI_SK_iN3cub18CUB_300001_SM_100013GridEvenShareIiEENSR_9GridQueueIjEESO_EEEvDpT0__param_3[40],
	.param .align 8 .b8 _ZN6thrust24THRUST_300001_SM_1000_NS8cuda_cub4core6detail13_kernel_agentINS1_8__reduce11ReduceAgentINS0_12zip_iteratorIN4cuda3std3__45tupleIJNS0_10device_ptrIdEENS0_17counting_iteratorIlNS0_11use_defaultESF_SF_EEEEEEEPNSB_IJdlEEESJ_iNS1_9__extrema9arg_max_fIdl19doubleAbsComparatorEEEEJSI_SK_iN3cub18CUB_300001_SM_100013GridEvenShareIiEENSR_9GridQueueIjEESO_EEEvDpT0__param_4[8],
	.param .align 1 .b8 _ZN6thrust24THRUST_300001_SM_1000_NS8cuda_cub4core6detail13_kernel_agentINS1_8__reduce11ReduceAgentINS0_12zip_iteratorIN4cuda3std3__45tupleIJNS0_10device_ptrIdEENS0_17counting_iteratorIlNS0_11use_defaultESF_SF_EEEEEEEPNSB_IJdlEEESJ_iNS1_9__extrema9arg_max_fIdl19doubleAbsComparatorEEEEJSI_SK_iN3cub18CUB_300001_SM_100013GridEvenShareIiEENSR_9GridQueueIjEESO_EEEvDpT0__param_5[1]
)
.maxntid 256
{
	.reg .pred 	%p<215>;
	.reg .b32 	%r<437>;
	.reg .b64 	%rd<318>;
	.reg .b64 	%fd<352>;

	ld.param.u64 	%rd3, [_ZN6thrust24THRUST_300001_SM_1000_NS8cuda_cub4core6detail13_kernel_agentINS1_8__reduce11ReduceAgentINS0_12zip_iteratorIN4cuda3std3__45tupleIJNS0_10device_ptrIdEENS0_17counting_iteratorIlNS0_11use_defaultESF_SF_EEEEEEEPNSB_IJdlEEESJ_iNS1_9__extrema9arg_max_fIdl19doubleAbsComparatorEEEEJSI_SK_iN3cub18CUB_300001_SM_100013GridEvenShareIiEENSR_9GridQueueIjEESO_EEEvDpT0__param_0+8];
	ld.param.u64 	%rd181, [_ZN6thrust24THRUST_300001_SM_1000_NS8cuda_cub4core6detail13_kernel_agentINS1_8__reduce11ReduceAgentINS0_12zip_iteratorIN4cuda3std3__45tupleIJNS0_10device_ptrIdEENS0_17counting_iteratorIlNS0_11use_defaultESF_SF_EEEEEEEPNSB_IJdlEEESJ_iNS1_9__extrema9arg_max_fIdl19doubleAbsComparatorEEEEJSI_SK_iN3cub18CUB_300001_SM_100013GridEvenShareIiEENSR_9GridQueueIjEESO_EEEvDpT0__param_0];
	ld.param.u64 	%rd182, [_ZN6thrust24THRUST_300001_SM_1000_NS8cuda_cub4core6detail13_kernel_agentINS1_8__reduce11ReduceAgentINS0_12zip_iteratorIN4cuda3std3__45tupleIJNS0_10device_ptrIdEENS0_17counting_iteratorIlNS0_11use_defaultESF_SF_EEEEEEEPNSB_IJdlEEESJ_iNS1_9__extrema9arg_max_fIdl19doubleAbsComparatorEEEEJSI_SK_iN3cub18CUB_300001_SM_100013GridEvenShareIiEENSR_9GridQueueIjEESO_EEEvDpT0__param_4];
	ld.param.u32 	%r66, [_ZN6thrust24THRUST_300001_SM_1000_NS8cuda_cub4core6detail13_kernel_agentINS1_8__reduce11ReduceAgentINS0_12zip_iteratorIN4cuda3std3__45tupleIJNS0_10device_ptrIdEENS0_17counting_iteratorIlNS0_11use_defaultESF_SF_EEEEEEEPNSB_IJdlEEESJ_iNS1_9__extrema9arg_max_fIdl19doubleAbsComparatorEEEEJSI_SK_iN3cub18CUB_300001_SM_100013GridEvenShareIiEENSR_9GridQueueIjEESO_EEEvDpT0__param_2];
	cvta.to.global.u64 	%rd1, %rd182;
	cvta.to.global.u64 	%rd2, %rd181;
	mov.u32 	%r1, %ctaid.x;
	mul.lo.s32 	%r2, %r1, 1280;
	mov.u32 	%r67, %nctaid.x;
	mul.lo.s32 	%r3, %r67, 1280;
	add.s32 	%r68, %r2, 1280;
	setp.le.s32 	%p1, %r68, %r66;
	@%p1 bra 	$L__BB5_121;
	sub.s32 	%r4, %r66, %r2;
	mov.u32 	%r5, %tid.x;
	setp.ge.s32 	%p98, %r5, %r4;
	mov.f64 	%fd298, 0d0000000000000000;
	mov.b64 	%rd264, 0;
	mov.u32 	%r420, %r5;
	@%p98 bra 	$L__BB5_3;
	add.s32 	%r190, %r2, %r5;
	cvt.s64.s32 	%rd219, %r190;
	mul.wide.s32 	%rd220, %r190, 8;
	add.s64 	%rd221, %rd2, %rd220;
	add.s64 	%rd264, %rd3, %rd219;
	ld.global.f64 	%fd298, [%rd221];
	add.s32 	%r420, %r5, 256;
$L__BB5_3:
	setp.ge.s32 	%p99, %r420, %r4;
	@%p99 bra 	$L__BB5_25;
	not.b32 	%r191, %r420;
	add.s32 	%r192, %r66, %r191;
	sub.s32 	%r8, %r192, %r2;
	and.b32  	%r193, %r8, 768;
	setp.eq.s32 	%p100, %r193, 768;
	@%p100 bra 	$L__BB5_10;
	add.s32 	%r418, %r420, %r2;
	shr.u32 	%r194, %r8, 8;
	add.s32 	%r195, %r194, 1;
	and.b32  	%r196, %r195, 3;
	neg.s32 	%r417, %r196;
$L__BB5_6:
	.pragma "nounroll";
	mov.u64 	%rd6, %rd264;
	mov.f64 	%fd3, %fd298;
	cvt.s64.s32 	%rd223, %r418;
	add.s64 	%rd7, %rd3, %rd223;
	mul.wide.s32 	%rd224, %r418, 8;
	add.s64 	%rd225, %rd2, %rd224;
	ld.global.f64 	%fd4, [%rd225];
	abs.f64 	%fd5, %fd3;
	abs.f64 	%fd6, %fd4;
	setp.lt.f64 	%p101, %fd5, %fd6;
	mov.u64 	%rd264, %rd7;
	mov.f64 	%fd298, %fd4;
	@%p101 bra 	$L__BB5_9;
	setp.lt.f64 	%p102, %fd6, %fd5;
	mov.u64 	%rd264, %rd6;
	mov.f64 	%fd298, %fd3;
	@%p102 bra 	$L__BB5_9;
	setp.lt.s64 	%p103, %rd6, %rd7;
	min.s64 	%rd264, %rd6, %rd7;
	selp.f64 	%fd298, %fd3, %fd4, %p103;
$L__BB5_9:
	add.s32 	%r420, %r420, 256;
	add.s32 	%r418, %r418, 256;
	add.s32 	%r417, %r417, 1;
	setp.ne.s32 	%p104, %r417, 0;
	@%p104 bra 	$L__BB5_6;
$L__BB5_10:
	setp.lt.u32 	%p105, %r8, 768;
	@%p105 bra 	$L__BB5_25;
	add.s32 	%r421, %r420, %r2;
	add.s32 	%r424, %r421, 256;
	add.s32 	%r423, %r421, 512;
	add.s32 	%r422, %r421, 768;
	add.s64 	%rd12, %rd2, 4096;
$L__BB5_12:
	cvt.s64.s32 	%rd226, %r424;
	add.s64 	%rd14, %rd3, %rd226;
	cvt.s64.s32 	%rd227, %r423;
	add.s64 	%rd15, %rd3, %rd227;
	cvt.s64.s32 	%rd228, %r422;
	add.s64 	%rd16, %rd3, %rd228;
	cvt.s64.s32 	%rd229, %r421;
	mul.wide.s32 	%rd230, %r421, 8;
	add.s64 	%rd17, %rd12, %rd230;
	add.s64 	%rd18, %rd3, %rd229;
	ld.global.f64 	%fd12, [%rd17+-4096];
	abs.f64 	%fd13, %fd298;
	abs.f64 	%fd14, %fd12;
	setp.lt.f64 	%p106, %fd13, %fd14;
	mov.u64 	%rd261, %rd18;
	mov.f64 	%fd295, %fd12;
	@%p106 bra 	$L__BB5_15;
	setp.lt.f64 	%p107, %fd14, %fd13;
	mov.u64 	%rd261, %rd264;
	mov.f64 	%fd295, %fd298;
	@%p107 bra 	$L__BB5_15;
	setp.lt.s64 	%p108, %rd264, %rd18;
	min.s64 	%rd261, %rd264, %rd18;
	selp.f64 	%fd295, %fd298, %fd12, %p108;
$L__BB5_15:
	ld.global.f64 	%fd17, [%rd17+-2048];
	abs.f64 	%fd18, %fd295;
	abs.f64 	%fd19, %fd17;
	setp.lt.f64 	%p109, %fd18, %fd19;
	mov.u64 	%rd262, %rd14;
	mov.f64 	%fd296, %fd17;
	@%p109 bra 	$L__BB5_18;
	setp.lt.f64 	%p110, %fd19, %fd18;
	mov.u64 	%rd262, %rd261;
	mov.f64 	%fd296, %fd295;
	@%p110 bra 	$L__BB5_18;
	setp.lt.s64 	%p111, %rd261, %rd14;
	min.s64 	%rd262, %rd261, %rd14;
	selp.f64 	%fd296, %fd295, %fd17, %p111;
$L__BB5_18:
	ld.global.f64 	%fd22, [%rd17];
	abs.f64 	%fd23, %fd296;
	abs.f64 	%fd24, %fd22;
	setp.lt.f64 	%p112, %fd23, %fd24;
	mov.u64 	%rd263, %rd15;
	mov.f64 	%fd297, %fd22;
	@%p112 bra 	$L__BB5_21;
	setp.lt.f64 	%p113, %fd24, %fd23;
	mov.u64 	%rd263, %rd262;
	mov.f64 	%fd297, %fd296;
	@%p113 bra 	$L__BB5_21;
	setp.lt.s64 	%p114, %rd262, %rd15;
	min.s64 	%rd263, %rd262, %rd15;
	selp.f64 	%fd297, %fd296, %fd22, %p114;
$L__BB5_21:
	ld.global.f64 	%fd27, [%rd17+2048];
	abs.f64 	%fd28, %fd297;
	abs.f64 	%fd29, %fd27;
	setp.lt.f64 	%p115, %fd28, %fd29;
	mov.u64 	%rd264, %rd16;
	mov.f64 	%fd298, %fd27;
	@%p115 bra 	$L__BB5_24;
	setp.lt.f64 	%p116, %fd29, %fd28;
	mov.u64 	%rd264, %rd263;
	mov.f64 	%fd298, %fd297;
	@%p116 bra 	$L__BB5_24;
	setp.lt.s64 	%p117, %rd263, %rd16;
	min.s64 	%rd264, %rd263, %rd16;
	selp.f64 	%fd298, %fd297, %fd27, %p117;
$L__BB5_24:
	add.s32 	%r420, %r420, 1024;
	add.s32 	%r424, %r424, 1024;
	add.s32 	%r423, %r423, 1024;
	add.s32 	%r422, %r422, 1024;
	add.s32 	%r421, %r421, 1024;
	setp.lt.s32 	%p118, %r420, %r4;
	@%p118 bra 	$L__BB5_12;
$L__BB5_25:
	setp.lt.s32 	%p119, %r4, 256;
	@%p119 bra 	$L__BB5_70;
	// begin inline asm
	mov.u32 %r310, %laneid;
	// end inline asm
	mov.b64 	%rd241, %fd298;
	mov.b64 	{%r312, %r317}, %rd241;
	mov.b32 	%r328, 1;
	mov.b32 	%r329, 31;
	mov.b32 	%r330, -1;
	// begin inline asm
	shfl.sync.down.b32 %r311, %r312, %r328, %r329, %r330;
	// end inline asm
	// begin inline asm
	shfl.sync.down.b32 %r316, %r317, %r328, %r329, %r330;
	// end inline asm
	mov.b64 	%rd242, {%r311, %r316};
	mov.b64 	%fd33, %rd242;
	mov.b64 	{%r322, %r327}, %rd264;
	// begin inline asm
	shfl.sync.down.b32 %r321, %r322, %r328, %r329, %r330;
	// end inline asm
	// begin inline asm
	shfl.sync.down.b32 %r326, %r327, %r328, %r329, %r330;
	// end inline asm
	mov.b64 	%rd28, {%r321, %r326};
	setp.gt.s32 	%p171, %r310, 30;
	mov.u64 	%rd266, %rd264;
	mov.f64 	%fd300, %fd298;
	@%p171 bra 	$L__BB5_30;
	abs.f64 	%fd34, %fd298;
	abs.f64 	%fd35, %fd33;
	setp.lt.f64 	%p172, %fd34, %fd35;
	mov.u64 	%rd266, %rd28;
	mov.f64 	%fd300, %fd33;
	@%p172 bra 	$L__BB5_30;
	setp.lt.f64 	%p173, %fd35, %fd34;
	mov.u64 	%rd266, %rd264;
	mov.f64 	%fd300, %fd298;
	@%p173 bra 	$L__BB5_30;
	setp.lt.s64 	%p174, %rd264, %rd28;
	min.s64 	%rd266, %rd264, %rd28;
	selp.f64 	%fd300, %fd298, %fd33, %p174;
$L__BB5_30:
	mov.b64 	%rd243, %fd300;
	mov.b64 	{%r332, %r337}, %rd243;
	mov.b32 	%r348, 2;
	mov.b32 	%r349, 31;
	mov.b32 	%r350, -1;
	// begin inline asm
	shfl.sync.down.b32 %r331, %r332, %r348, %r349, %r350;
	// end inline asm
	// begin inline asm
	shfl.sync.down.b32 %r336, %r337, %r348, %r349, %r350;
	// end inline asm
	mov.b64 	%rd244, {%r331, %r336};
	mov.b64 	%fd38, %rd244;
	mov.b64 	{%r342, %r347}, %rd266;
	// begin inline asm
	shfl.sync.down.b32 %r341, %r342, %r348, %r349, %r350;
	// end inline asm
	// begin inline asm
	shfl.sync.down.b32 %r346, %r347, %r348, %r349, %r350;
	// end inline asm
	mov.b64 	%rd31, {%r341, %r346};
	setp.gt.s32 	%p175, %r310, 29;
	mov.u64 	%rd267, %rd266;
	mov.f64 	%fd301, %fd300;
	@%p175 bra 	$L__BB5_34;
	abs.f64 	%fd39, %fd300;
	abs.f64 	%fd40, %fd38;
	setp.lt.f64 	%p176, %fd39, %fd40;
	mov.u64 	%rd267, %rd31;
	mov.f64 	%fd301, %fd38;
	@%p176 bra 	$L__BB5_34;
	setp.lt.f64 	%p177, %fd40, %fd39;
	mov.u64 	%rd267, %rd266;
	mov.f64 	%fd301, %fd300;
	@%p177 bra 	$L__BB5_34;
	setp.lt.s64 	%p178, %rd266, %rd31;
	min.s64 	%rd267, %rd266, %rd31;
	selp.f64 	%fd301, %fd300, %fd38, %p178;
$L__BB5_34:
	mov.b64 	%rd245, %fd301;
	mov.b64 	{%r352, %r357}, %rd245;
	mov.b32 	%r368, 4;
	mov.b32 	%r369, 31;
	mov.b32 	%r370, -1;
	// begin inline asm
	shfl.sync.down.b32 %r351, %r352, %r368, %r369, %r370;
	// end inline asm
	// begin inline asm
	shfl.sync.down.b32 %r356, %r357, %r368, %r369, %r370;
	// end inline asm
	mov.b64 	%rd246, {%r351, %r356};
	mov.b64 	%fd43, %rd246;
	mov.b64 	{%r362, %r367}, %rd267;
	// begin inline asm
	shfl.sync.down.b32 %r361, %r362, %r368, %r369, %r370;
	// end inline asm
	// begin inline asm
	shfl.sync.down.b32 %r366, %r367, %r368, %r369, %r370;
	// end inline asm
	mov.b64 	%rd34, {%r361, %r366};
	setp.gt.s32 	%p179, %r310, 27;
	mov.u64 	%rd268, %rd267;
	mov.f64 	%fd302, %fd301;
	@%p179 bra 	$L__BB5_38;
	abs.f64 	%fd44, %fd301;
	abs.f64 	%fd45, %fd43;
	setp.lt.f64 	%p180, %fd44, %fd45;
	mov.u64 	%rd268, %rd34;
	mov.f64 	%fd302, %fd43;
	@%p180 bra 	$L__BB5_38;
	setp.lt.f64 	%p181, %fd45, %fd44;
	mov.u64 	%rd268, %rd267;
	mov.f64 	%fd302, %fd301;
	@%p181 bra 	$L__BB5_38;
	setp.lt.s64 	%p182, %rd267, %rd34;
	min.s64 	%rd268, %rd267, %rd34;
	selp.f64 	%fd302, %fd301, %fd43, %p182;
$L__BB5_38:
	mov.b64 	%rd247, %fd302;
	mov.b64 	{%r372, %r377}, %rd247;
	mov.b32 	%r388, 8;
	mov.b32 	%r389, 31;
	mov.b32 	%r390, -1;
	// begin inline asm
	shfl.sync.down.b32 %r371, %r372, %r388, %r389, %r390;
	// end inline asm
	// begin inline asm
	shfl.sync.down.b32 %r376, %r377, %r388, %r389, %r390;
	// end inline asm
	mov.b64 	%rd248, {%r371, %r376};
	mov.b64 	%fd48, %rd248;
	mov.b64 	{%r382, %r387}, %rd268;
	// begin inline asm
	shfl.sync.down.b32 %r381, %r382, %r388, %r389, %r390;
	// end inline asm
	// begin inline asm
	shfl.sync.down.b32 %r386, %r387, %r388, %r389, %r390;
	// end inline asm
	mov.b64 	%rd37, {%r381, %r386};
	setp.gt.s32 	%p183, %r310, 23;
	mov.u64 	%rd269, %rd268;
	mov.f64 	%fd303, %fd302;
	@%p183 bra 	$L__BB5_42;
	abs.f64 	%fd49, %fd302;
	abs.f64 	%fd50, %fd48;
	setp.lt.f64 	%p184, %fd49, %fd50;
	mov.u64 	%rd269, %rd37;
	mov.f64 	%fd303, %fd48;
	@%p184 bra 	$L__BB5_42;
	setp.lt.f64 	%p185, %fd50, %fd49;
	mov.u64 	%rd269, %rd268;
	mov.f64 	%fd303, %fd302;
	@%p185 bra 	$L__BB5_42;
	setp.lt.s64 	%p186, %rd268, %rd37;
	min.s64 	%rd269, %rd268, %rd37;
	selp.f64 	%fd303, %fd302, %fd48, %p186;
$L__BB5_42:
	mov.b64 	%rd249, %fd303;
	mov.b64 	{%r392, %r397}, %rd249;
	mov.b32 	%r408, 16;
	mov.b32 	%r409, 31;
	mov.b32 	%r410, -1;
	// begin inline asm
	shfl.sync.down.b32 %r391, %r392, %r408, %r409, %r410;
	// end inline asm
	// begin inline asm
	shfl.sync.down.b32 %r396, %r397, %r408, %r409, %r410;
	// end inline asm
	mov.b64 	%rd250, {%r391, %r396};
	mov.b64 	%fd53, %rd250;
	mov.b64 	{%r402, %r407}, %rd269;
	// begin inline asm
	shfl.sync.down.b32 %r401, %r402, %r408, %r409, %r410;
	// end inline asm
	// begin inline asm
	shfl.sync.down.b32 %r406, %r407, %r408, %r409, %r410;
	// end inline asm
	mov.b64 	%rd40, {%r401, %r406};
	setp.gt.s32 	%p187, %r310, 15;
	mov.u64 	%rd317, %rd269;
	mov.f64 	%fd351, %fd303;
	@%p187 bra 	$L__BB5_46;
	abs.f64 	%fd54, %fd303;
	abs.f64 	%fd55, %fd53;
	setp.lt.f64 	%p188, %fd54, %fd55;
	mov.u64 	%rd317, %rd40;
	mov.f64 	%fd351, %fd53;
	@%p188 bra 	$L__BB5_46;
	setp.lt.f64 	%p189, %fd55, %fd54;
	mov.u64 	%rd317, %rd269;
	mov.f64 	%fd351, %fd303;
	@%p189 bra 	$L__BB5_46;
	setp.lt.s64 	%p190, %rd269, %rd40;
	min.s64 	%rd317, %rd269, %rd40;
	selp.f64 	%fd351, %fd303, %fd53, %p190;
$L__BB5_46:
	setp.ne.s32 	%p191, %r310, 0;
	@%p191 bra 	$L__BB5_48;
	shr.u32 	%r411, %r5, 1;
	and.b32  	%r412, %r411, 496;
	mov.u32 	%r413, _ZN6thrust24THRUST_300001_SM_1000_NS8cuda_cub4core6detail5shmemE;
	add.s32 	%r414, %r413, %r412;
	st.shared.f64 	[%r414+8], %fd351;
	st.shared.u64 	[%r414+16], %rd317;
$L__BB5_48:
	bar.sync 	0;
	setp.ne.s32 	%p192, %r5, 0;
	@%p192 bra 	$L__BB5_208;
	ld.shared.f64 	%fd58, [_ZN6thrust24THRUST_300001_SM_1000_NS8cuda_cub4core6detail5shmemE+24];
	ld.shared.u64 	%rd43, [_ZN6thrust24THRUST_300001_SM_1000_NS8cuda_cub4core6detail5shmemE+32];
	abs.f64 	%fd59, %fd351;
	abs.f64 	%fd60, %fd58;
	setp.lt.f64 	%p193, %fd59, %fd60;
	mov.u64 	%rd271, %rd43;
	mov.f64 	%fd305, %fd58;
	@%p193 bra 	$L__BB5_52;
	setp.lt.f64 	%p194, %fd60, %fd59;
	mov.u64 	%rd271, %rd317;
	mov.f64 	%fd305, %fd351;
	@%p194 bra 	$L__BB5_52;
	setp.lt.s64 	%p195, %rd317, %rd43;
	min.s64 	%rd271, %rd317, %rd43;
	selp.f64 	%fd305, %fd351, %fd58, %p195;
$L__BB5_52:
	ld.shared.f64 	%fd63, [_ZN6thrust24THRUST_300001_SM_1000_NS8cuda_cub4core6detail5shmemE+40];
	ld.shared.u64 	%rd46, [_ZN6thrust24THRUST_300001_SM_1000_NS8cuda_cub4core6detail5shmemE+48];
	abs.f64 	%fd64, %fd305;
	abs.f64 	%fd65, %fd63;
	setp.lt.f64 	%p196, %fd64, %fd65;
	mov.u64 	%rd272, %rd46;
	mov.f64 	%fd306, %fd63;
	@%p196 bra 	$L__BB5_55;
	setp.lt.f64 	%p197, %fd65, %fd64;
	mov.u64 	%rd272, %rd271;
	mov.f64 	%fd306, %fd305;
	@%p197 bra 	$L__BB5_55;
	setp.lt.s64 	%p198, %rd271, %rd46;
	min.s64 	%rd272, %rd271, %rd46;
	selp.f64 	%fd306, %fd305, %fd63, %p198;
$L__BB5_55:
	ld.shared.f64 	%fd68, [_ZN6thrust24THRUST_300001_SM_1000_NS8cuda_cub4core6detail5shmemE+56];
	ld.shared.u64 	%rd49, [_ZN6thrust24THRUST_300001_SM_1000_NS8cuda_cub4core6detail5shmemE+64];
	abs.f64 	%fd69, %fd306;
	abs.f64 	%fd70, %fd68;
	setp.lt.f64 	%p199, %fd69, %fd70;
	mov.u64 	%rd273, %rd49;
	mov.f64 	%fd307, %fd68;
	@%p199 bra 	$L__BB5_58;
	setp.lt.f64 	%p200, %fd70, %fd69;
	mov.u64 	%rd273, %rd272;
	mov.f64 	%fd307, %fd306;
	@%p200 bra 	$L__BB5_58;
	setp.lt.s64 	%p201, %rd272, %rd49;
	min.s64 	%rd273, %rd272, %rd49;
	selp.f64 	%fd307, %fd306, %fd68, %p201;
$L__BB5_58:
	ld.shared.f64 	%fd73, [_ZN6thrust24THRUST_300001_SM_1000_NS8cuda_cub4core6detail5shmemE+72];
	ld.shared.u64 	%rd52, [_ZN6thrust24THRUST_300001_SM_1000_NS8cuda_cub4core6detail5shmemE+80];
	abs.f64 	%fd74, %fd307;
	abs.f64 	%fd75, %fd73;
	setp.lt.f64 	%p202, %fd74, %fd75;
	mov.u64 	%rd274, %rd52;
	mov.f64 	%fd308, %fd73;
	@%p202 bra 	$L__BB5_61;
	setp.lt.f64 	%p203, %fd75, %fd74;
	mov.u64 	%rd274, %rd273;
	mov.f64 	%fd308, %fd307;
	@%p203 bra 	$L__BB5_61;
	setp.lt.s64 	%p204, %rd273, %rd52;
	min.s64 	%rd274, %rd273, %rd52;
	selp.f64 	%fd308, %fd307, %fd73, %p204;
$L__BB5_61:
	ld.shared.f64 	%fd78, [_ZN6thrust24THRUST_300001_SM_1000_NS8cuda_cub4core6detail5shmemE+88];
	ld.shared.u64 	%rd55, [_ZN6thrust24THRUST_300001_SM_1000_NS8cuda_cub4core6detail5shmemE+96];
	abs.f64 	%fd79, %fd308;
	abs.f64 	%fd80, %fd78;
	setp.lt.f64 	%p205, %fd79, %fd80;
	mov.u64 	%rd275, %rd55;
	mov.f64 	%fd309, %fd78;
	@%p205 bra 	$L__BB5_64;
	setp.lt.f64 	%p206, %fd80, %fd79;
	mov.u64 	%rd275, %rd274;
	mov.f64 	%fd309, %fd308;
	@%p206 bra 	$L__BB5_64;
	setp.lt.s64 	%p207, %rd274, %rd55;
	min.s64 	%rd275, %rd274, %rd55;
	selp.f64 	%fd309, %fd308, %fd78, %p207;
$L__BB5_64:
	ld.shared.f64 	%fd83, [_ZN6thrust24THRUST_300001_SM_1000_NS8cuda_cub4core6detail5shmemE+104];
	ld.shared.u64 	%rd58, [_ZN6thrust24THRUST_300001_SM_1000_NS8cuda_cub4core6detail5shmemE+112];
	abs.f64 	%fd84, %fd309;
	abs.f64 	%fd85, %fd83;
	setp.lt.f64 	%p208, %fd84, %fd85;
	mov.u64 	%rd276, %rd58;
	mov.f64 	%fd310, %fd83;
	@%p208 bra 	$L__BB5_67;
	setp.lt.f64 	%p209, %fd85, %fd84;
	mov.u64 	%rd276, %rd275;
	mov.f64 	%fd310, %fd309;
	@%p209 bra 	$L__BB5_67;
	setp.lt.s64 	%p210, %rd275, %rd58;
	min.s64 	%rd276, %rd275, %rd58;
	selp.f64 	%fd310, %fd309, %fd83, %p210;
$L__BB5_67:
	ld.shared.f64 	%fd88, [_ZN6thrust24THRUST_300001_SM_1000_NS8cuda_cub4core6detail5shmemE+120];
	ld.shared.u64 	%rd61, [_ZN6thrust24THRUST_300001_SM_1000_NS8cuda_cub4core6detail5shmemE+128];
	abs.f64 	%fd89, %fd310;
	abs.f64 	%fd90, %fd88;
	setp.lt.f64 	%p211, %fd89, %fd90;
	mov.u64 	%rd317, %rd61;
	mov.f64 	%fd351, %fd88;
	@%p211 bra 	$L__BB5_208;
	setp.lt.f64 	%p212, %fd90, %fd89;
	mov.u64 	%rd317, %rd276;
	mov.f64 	%fd351, %fd310;
	@%p212 bra 	$L__BB5_208;
	setp.lt.s64 	%p213, %rd276, %rd61;
	min.s64 	%rd317, %rd276, %rd61;
	selp.f64 	%fd351, %fd310, %fd88, %p213;
	bra.uni 	$L__BB5_208;
$L__BB5_70:
	// begin inline asm
	mov.u32 %r197, %laneid;
	// end inline asm
	and.b32  	%r218, %r5, 992;
	add.s32 	%r219, %r218, 32;
	setp.gt.s32 	%p120, %r219, %r4;
	not.b32 	%r220, %r218;
	add.s32 	%r221, %r4, %r220;
	selp.b32 	%r216, %r221, 31, %p120;
	mov.b64 	%rd231, %fd298;
	mov.b64 	{%r199, %r204}, %rd231;
	mov.b32 	%r215, 1;
	mov.b32 	%r217, -1;
	// begin inline asm
	shfl.sync.down.b32 %r198, %r199, %r215, %r216, %r217;
	// end inline asm
	// begin inline asm
	shfl.sync.down.b32 %r203, %r204, %r215, %r216, %r217;
	// end inline asm
	mov.b64 	%rd232, {%r198, %r203};
	mov.b64 	%fd92, %rd232;
	mov.b64 	{%r209, %r214}, %rd264;
	// begin inline asm
	shfl.sync.down.b32 %r208, %r209, %r215, %r216, %r217;
	// end inline asm
	// begin inline asm
	shfl.sync.down.b32 %r213, %r214, %r215, %r216, %r217;
	// end inline asm
	mov.b64 	%rd63, {%r208, %r213};
	setp.ge.s32 	%p121, %r197, %r216;
	mov.u64 	%rd277, %rd264;
	mov.f64 	%fd311, %fd298;
	@%p121 bra 	$L__BB5_74;
	abs.f64 	%fd93, %fd298;
	abs.f64 	%fd94, %fd92;
	setp.lt.f64 	%p122, %fd93, %fd94;
	mov.u64 	%rd277, %rd63;
	mov.f64 	%fd311, %fd92;
	@%p122 bra 	$L__BB5_74;
	setp.lt.f64 	%p123, %fd94, %fd93;
	mov.u64 	%rd277, %rd264;
	mov.f64 	%fd311, %fd298;
	@%p123 bra 	$L__BB5_74;
	setp.lt.s64 	%p124, %rd264, %rd63;
	min.s64 	%rd277, %rd264, %rd63;
	selp.f64 	%fd311, %fd298, %fd92, %p124;
$L__BB5_74:
	mov.b64 	%rd233, %fd311;
	mov.b64 	{%r223, %r228}, %rd233;
	mov.b32 	%r239, 2;
	mov.b32 	%r241, -1;
	// begin inline asm
	shfl.sync.down.b32 %r222, %r223, %r239, %r216, %r241;
	// end inline asm
	// begin inline asm
	shfl.sync.down.b32 %r227, %r228, %r239, %r216, %r241;
	// end inline asm
	mov.b64 	%rd234, {%r222, %r227};
	mov.b64 	%fd97, %rd234;
	mov.b64 	{%r233, %r238}, %rd277;
	// begin inline asm
	shfl.sync.down.b32 %r232, %r233, %r239, %r216, %r241;
	// end inline asm
	// begin inline asm
	shfl.sync.down.b32 %r237, %r238, %r239, %r216, %r241;
	// end inline asm
	mov.b64 	%rd66, {%r232, %r237};
	add.s32 	%r242, %r197, 2;
	setp.gt.s32 	%p125, %r242, %r216;
	mov.u64 	%rd278, %rd277;
	mov.f64 	%fd312, %fd311;
	@%p125 bra 	$L__BB5_78;
	abs.f64 	%fd98, %fd311;
	abs.f64 	%fd99, %fd97;
	setp.lt.f64 	%p126, %fd98, %fd99;
	mov.u64 	%rd278, %rd66;
	mov.f64 	%fd312, %fd97;
	@%p126 bra 	$L__BB5_78;
	setp.lt.f64 	%p127, %fd99, %fd98;
	mov.u64 	%rd278, %rd277;
	mov.f64 	%fd312, %fd311;
	@%p127 bra 	$L__BB5_78;
	setp.lt.s64 	%p128, %rd277, %rd66;
	min.s64 	%rd278, %rd277, %rd66;
	selp.f64 	%fd312, %fd311, %fd97, %p128;
$L__BB5_78:
	mov.b64 	%rd235, %fd312;
	mov.b64 	{%r244, %r249}, %rd235;
	mov.b32 	%r260, 4;
	mov.b32 	%r262, -1;
	// begin inline asm
	shfl.sync.down.b32 %r243, %r244, %r260, %r216, %r262;
	// end inline asm
	// begin inline asm
	shfl.sync.down.b32 %r248, %r249, %r260, %r216, %r262;
	// end inline asm
	mov.b64 	%rd236, {%r243, %r248};
	mov.b64 	%fd102, %rd236;
	mov.b64 	{%r254, %r259}, %rd278;
	// begin inline asm
	shfl.sync.down.b32 %r253, %r254, %r260, %r216, %r262;
	// end inline asm
	// begin inline asm
	shfl.sync.down.b32 %r258, %r259, %r260, %r216, %r262;
	// end inline asm
	mov.b64 	%rd69, {%r253, %r258};
	add.s32 	%r263, %r197, 4;
	setp.gt.s32 	%p129, %r263, %r216;
	mov.u64 	%rd279, %rd278;
	mov.f64 	%fd313, %fd312;
	@%p129 bra 	$L__BB5_82;
	abs.f64 	%fd103, %fd312;
	abs.f64 	%fd104, %fd102;
	setp.lt.f64 	%p130, %fd103, %fd104;
	mov.u64 	%rd279, %rd69;
	mov.f64 	%fd313, %fd102;
	@%p130 bra 	$L__BB5_82;
	setp.lt.f64 	%p131, %fd104, %fd103;
	mov.u64 	%rd279, %rd278;
	mov.f64 	%fd313, %fd312;
	@%p131 bra 	$L__BB5_82;
	setp.lt.s64 	%p132, %rd278, %rd69;
	min.s64 	%rd279, %rd278, %rd69;
	selp.f64 	%fd313, %fd312, %fd102, %p132;
$L__BB5_82:
	mov.b64 	%rd237, %fd313;
	mov.b64 	{%r265, %r270}, %rd237;
	mov.b32 	%r281, 8;
	mov.b32 	%r283, -1;
	// begin inline asm
	shfl.sync.down.b32 %r264, %r265, %r281, %r216, %r283;
	// end inline asm
	// begin inline asm
	shfl.sync.down.b32 %r269, %r270, %r281, %r216, %r283;
	// end inline asm
	mov.b64 	%rd238, {%r264, %r269};
	mov.b64 	%fd107, %rd238;
	mov.b64 	{%r275, %r280}, %rd279;
	// begin inline asm
	shfl.sync.down.b32 %r274, %r275, %r281, %r216, %r283;
	// end inline asm
	// begin inline asm
	shfl.sync.down.b32 %r279, %r280, %r281, %r216, %r283;
	// end inline asm
	mov.b64 	%rd72, {%r274, %r279};
	add.s32 	%r284, %r197, 8;
	setp.gt.s32 	%p133, %r284, %r216;
	mov.u64 	%rd280, %rd279;
	mov.f64 	%fd314, %fd313;
	@%p133 bra 	$L__BB5_86;
	abs.f64 	%fd108, %fd313;
	abs.f64 	%fd109, %fd107;
	setp.lt.f64 	%p134, %fd108, %fd109;
	mov.u64 	%rd280, %rd72;
	mov.f64 	%fd314, %fd107;
	@%p134 bra 	$L__BB5_86;
	setp.lt.f64 	%p135, %fd109, %fd108;
	mov.u64 	%rd280, %rd279;
	mov.f64 	%fd314, %fd313;
	@%p135 bra 	$L__BB5_86;
	setp.lt.s64 	%p136, %rd279, %rd72;
	min.s64 	%rd280, %rd279, %rd72;
	selp.f64 	%fd314, %fd313, %fd107, %p136;
$L__BB5_86:
	mov.b64 	%rd239, %fd314;
	mov.b64 	{%r286, %r291}, %rd239;
	mov.b32 	%r302, 16;
	mov.b32 	%r304, -1;
	// begin inline asm
	shfl.sync.down.b32 %r285, %r286, %r302, %r216, %r304;
	// end inline asm
	// begin inline asm
	shfl.sync.down.b32 %r290, %r291, %r302, %r216, %r304;
	// end inline asm
	mov.b64 	%rd240, {%r285, %r290};
	mov.b64 	%fd112, %rd240;
	mov.b64 	{%r296, %r301}, %rd280;
	// begin inline asm
	shfl.sync.down.b32 %r295, %r296, %r302, %r216, %r304;
	// end inline asm
	// begin inline asm
	shfl.sync.down.b32 %r300, %r301, %r302, %r216, %r304;
	// end inline asm
	mov.b64 	%rd75, {%r295, %r300};
	add.s32 	%r305, %r197, 16;
	setp.gt.s32 	%p137, %r305, %r216;
	mov.u64 	%rd317, %rd280;
	mov.f64 	%fd351, %fd314;
	@%p137 bra 	$L__BB5_90;
	abs.f64 	%fd113, %fd314;
	abs.f64 	%fd114, %fd112;
	setp.lt.f64 	%p138, %fd113, %fd114;
	mov.u64 	%rd317, %rd75;
	mov.f64 	%fd351, %fd112;
	@%p138 bra 	$L__BB5_90;
	setp.lt.f64 	%p139, %fd114, %fd113;
	mov.u64 	%rd317, %rd280;
	mov.f64 	%fd351, %fd314;
	@%p139 bra 	$L__BB5_90;
	setp.lt.s64 	%p140, %rd280, %rd75;
	min.s64 	%rd317, %rd280, %rd75;
	selp.f64 	%fd351, %fd314, %fd112, %p140;
$L__BB5_90:
	setp.ne.s32 	%p141, %r197, 0;
	@%p141 bra 	$L__BB5_92;
	shr.u32 	%r306, %r5, 1;
	and.b32  	%r307, %r306, 496;
	mov.u32 	%r308, _ZN6thrust24THRUST_300001_SM_1000_NS8cuda_cub4core6detail5shmemE;
	add.s32 	%r309, %r308, %r307;
	st.shared.f64 	[%r309+8], %fd351;
	st.shared.u64 	[%r309+16], %rd317;
$L__BB5_92:
	bar.sync 	0;
	setp.ne.s32 	%p142, %r5, 0;
	@%p142 bra 	$L__BB5_208;
	setp.lt.s32 	%p143, %r4, 33;
	mov.f64 	%fd316, %fd351;
	mov.u64 	%rd282, %rd317;
	@%p143 bra 	$L__BB5_97;
	ld.shared.f64 	%fd117, [_ZN6thrust24THRUST_300001_SM_1000_NS8cuda_cub4core6detail5shmemE+24];
	ld.shared.u64 	%rd78, [_ZN6thrust24THRUST_300001_SM_1000_NS8cuda_cub4core6detail5shmemE+32];
	abs.f64 	%fd118, %fd351;
	abs.f64 	%fd119, %fd117;
	setp.lt.f64 	%p144, %fd118, %fd119;
	mov.f64 	%fd316, %fd117;
	mov.u64 	%rd282, %rd78;
	@%p144 bra 	$L__BB5_97;
	setp.lt.f64 	%p145, %fd119, %fd118;
	mov.f64 	%fd316, %fd351;
	mov.u64 	%rd282, %rd317;
	@%p145 bra 	$L__BB5_97;
	setp.lt.s64 	%p146, %rd317, %rd78;
	min.s64 	%rd282, %rd317, %rd78;
	selp.f64 	%fd316, %fd351, %fd117, %p146;
$L__BB5_97:
	setp.lt.s32 	%p147, %r4, 65;
	mov.f64 	%fd317, %fd316;
	mov.u64 	%rd283, %rd282;
	@%p147 bra 	$L__BB5_101;
	ld.shared.f64 	%fd122, [_ZN6thrust24THRUST_300001_SM_1000_NS8cuda_cub4core6detail5shmemE+40];
	ld.shared.u64 	%rd81, [_ZN6thrust24THRUST_300001_SM_1000_NS8cuda_cub4core6detail5shmemE+48];
	abs.f64 	%fd123, %fd316;
	abs.f64 	%fd124, %fd122;
	setp.lt.f64 	%p148, %fd123, %fd124;
	mov.f64 	%fd317, %fd122;
	mov.u64 	%rd283, %rd81;
	@%p148 bra 	$L__BB5_101;
	setp.lt.f64 	%p149, %fd124, %fd123;
	mov.f64 	%fd317, %fd316;
	mov.u64 	%rd283, %rd282;
	@%p149 bra 	$L__BB5_101;
	setp.lt.s64 	%p150, %rd282, %rd81;
	selp.f64 	%fd317, %fd316, %fd122, %p150;
	min.s64 	%rd283, %rd282, %rd81;
$L__BB5_101:
	setp.lt.s32 	%p151, %r4, 97;
	mov.f64 	%fd318, %fd317;
	mov.u64 	%rd284, %rd283;
	@%p151 bra 	$L__BB5_105;
	ld.shared.f64 	%fd127, [_ZN6thrust24THRUST_300001_SM_1000_NS8cuda_cub4core6detail5shmemE+56];
	ld.shared.u64 	%rd84, [_ZN6thrust24THRUST_300001_SM_1000_NS8cuda_cub4core6detail5shmemE+64];
	abs.f64 	%fd128, %fd317;
	abs.f64 	%fd129, %fd127;
	setp.lt.f64 	%p152, %fd128, %fd129;
	mov.f64 	%fd318, %fd127;
	mov.u64 	%rd284, %rd84;
	@%p152 bra 	$L__BB5_105;
	setp.lt.f64 	%p153, %fd129, %fd128;
	mov.f64 	%fd318, %fd317;
	mov.u64 	%rd284, %rd283;
	@%p153 bra 	$L__BB5_105;
	setp.lt.s64 	%p154, %rd283, %rd84;
	selp.f64 	%fd318, %fd317, %fd127, %p154;
	min.s64 	%rd284, %rd283, %rd84;
$L__BB5_105:
	setp.lt.s32 	%p155, %r4, 129;
	mov.f64 	%fd319, %fd318;
	mov.u64 	%rd285, %rd284;
	@%p155 bra 	$L__BB5_109;
	ld.shared.f64 	%fd132, [_ZN6thrust24THRUST_300001_SM_1000_NS8cuda_cub4core6detail5shmemE+72];
	ld.shared.u64 	%rd87, [_ZN6thrust24THRUST_300001_SM_1000_NS8cuda_cub4core6detail5shmemE+80];
	abs.f64 	%fd133, %fd318;
	abs.f64 	%fd134, %fd132;
	setp.lt.f64 	%p156, %fd133, %fd134;
	mov.f64 	%fd319, %fd132;
	mov.u64 	%rd285, %rd87;
	@%p156 bra 	$L__BB5_109;
	setp.lt.f64 	%p157, %fd134, %fd133;
	mov.f64 	%fd319, %fd318;
	mov.u64 	%rd285, %rd284;
	@%p157 bra 	$L__BB5_109;
	setp.lt.s64 	%p158, %rd284, %rd87;
	selp.f64 	%fd319, %fd318, %fd132, %p158;
	min.s64 	%rd285, %rd284, %rd87;
$L__BB5_109:
	setp.lt.s32 	%p159, %r4, 161;
	mov.f64 	%fd320, %fd319;
	mov.u64 	%rd286, %rd285;
	@%p159 bra 	$L__BB5_113;
	ld.shared.f64 	%fd137, [_ZN6thrust24THRUST_300001_SM_1000_NS8cuda_cub4core6detail5shmemE+88];
	ld.shared.u64 	%rd90, [_ZN6thrust24THRUST_300001_SM_1000_NS8cuda_cub4core6detail5shmemE+96];
	abs.f64 	%fd138, %fd319;
	abs.f64 	%fd139, %fd137;
	setp.lt.f64 	%p160, %fd138, %fd139;
	mov.f64 	%fd320, %fd137;
	mov.u64 	%rd286, %rd90;
	@%p160 bra 	$L__BB5_113;
	setp.lt.f64 	%p161, %fd139, %fd138;
	mov.f64 	%fd320, %fd319;
	mov.u64 	%rd286, %rd285;
	@%p161 bra 	$L__BB5_113;
	setp.lt.s64 	%p162, %rd285, %rd90;
	selp.f64 	%fd320, %fd319, %fd137, %p162;
	min.s64 	%rd286, %rd285, %rd90;
$L__BB5_113:
	setp.lt.s32 	%p163, %r4, 193;
	mov.f64 	%fd321, %fd320;
	mov.u64 	%rd287, %rd286;
	@%p163 bra 	$L__BB5_117;
	ld.shared.f64 	%fd142, [_ZN6thrust24THRUST_300001_SM_1000_NS8cuda_cub4core6detail5shmemE+104];
	ld.shared.u64 	%rd93, [_ZN6thrust24THRUST_300001_SM_1000_NS8cuda_cub4core6detail5shmemE+112];
	abs.f64 	%fd143, %fd320;
	abs.f64 	%fd144, %fd142;
	setp.lt.f64 	%p164, %fd143, %fd144;
	mov.f64 	%fd321, %fd142;
	mov.u64 	%rd287, %rd93;
	@%p164 bra 	$L__BB5_117;
	setp.lt.f64 	%p165, %fd144, %fd143;
	mov.f64 	%fd321, %fd320;
	mov.u64 	%rd287, %rd286;
	@%p165 bra 	$L__BB5_117;
	setp.lt.s64 	%p166, %rd286, %rd93;
	selp.f64 	%fd321, %fd320, %fd142, %p166;
	min.s64 	%rd287, %rd286, %rd93;
$L__BB5_117:
	setp.lt.s32 	%p167, %r4, 225;
	mov.u64 	%rd317, %rd287;
	mov.f64 	%fd351, %fd321;
	@%p167 bra 	$L__BB5_208;
	ld.shared.f64 	%fd147, [_ZN6thrust24THRUST_300001_SM_1000_NS8cuda_cub4core6detail5shmemE+120];
	ld.shared.u64 	%rd96, [_ZN6thrust24THRUST_300001_SM_1000_NS8cuda_cub4core6detail5shmemE+128];
	abs.f64 	%fd148, %fd321;
	abs.f64 	%fd149, %fd147;
	setp.lt.f64 	%p168, %fd148, %fd149;
	mov.u64 	%rd317, %rd96;
	mov.f64 	%fd351, %fd147;
	@%p168 bra 	$L__BB5_208;
	setp.lt.f64 	%p169, %fd149, %fd148;
	mov.u64 	%rd317, %rd287;
	mov.f64 	%fd351, %fd321;
	@%p169 bra 	$L__BB5_208;
	setp.lt.s64 	%p170, %rd287, %rd96;
	selp.f64 	%fd351, %fd321, %fd147, %p170;
	min.s64 	%rd317, %rd287, %rd96;
	bra.uni 	$L__BB5_208;
$L__BB5_121:
	mov.u32 	%r35, %tid.x;
	cvt.s64.s32 	%rd183, %r2;
	add.s64 	%rd98, %rd3, %rd183;
	cvt.u64.u32 	%rd99, %r35;
	add.s64 	%rd184, %rd99, %rd183;
	shl.b64 	%rd185, %rd184, 3;
	add.s64 	%rd186, %rd2, %rd185;
	ld.global.f64 	%fd274, [%rd186];
	add.s32 	%r69, %r35, 256;
	cvt.u64.u32 	%rd187, %r69;
	ld.global.f64 	%fd275, [%rd186+2048];
	add.s32 	%r70, %r35, 512;
	cvt.u64.u32 	%rd188, %r70;
	ld.global.f64 	%fd276, [%rd186+4096];
	add.s32 	%r71, %r35, 768;
	cvt.u64.u32 	%rd189, %r71;
	ld.global.f64 	%fd277, [%rd186+6144];
	or.b32  	%r72, %r35, 1024;
	cvt.u64.u32 	%rd100, %r72;
	add.s64 	%rd305, %rd98, %rd100;
	ld.global.f64 	%fd339, [%rd186+8192];
	abs.f64 	%fd278, %fd274;
	abs.f64 	%fd279, %fd275;
	setp.geu.f64 	%p2, %fd278, %fd279;
	selp.f64 	%fd280, %fd274, %fd275, %p2;
	selp.b64 	%rd190, %rd99, %rd187, %p2;
	abs.f64 	%fd281, %fd280;
	abs.f64 	%fd282, %fd276;
	setp.geu.f64 	%p3, %fd281, %fd282;
	selp.f64 	%fd283, %fd280, %fd276, %p3;
	selp.b64 	%rd191, %rd190, %rd188, %p3;
	abs.f64 	%fd284, %fd283;
	abs.f64 	%fd285, %fd277;
	setp.geu.f64 	%p4, %fd284, %fd285;
	selp.f64 	%fd152, %fd283, %fd277, %p4;
	selp.b64 	%rd102, %rd191, %rd189, %p4;
	abs.f64 	%fd153, %fd152;
	abs.f64 	%fd154, %fd339;
	setp.lt.f64 	%p5, %fd153, %fd154;
	@%p5 bra 	$L__BB5_123;
	setp.lt.f64 	%p6, %fd154, %fd153;
	setp.lt.u64 	%p7, %rd102, %rd100;
	or.pred  	%p8, %p6, %p7;
	selp.f64 	%fd339, %fd152, %fd339, %p8;
	add.s64 	%rd194, %rd98, %rd102;
	selp.b64 	%rd305, %rd194, %rd305, %p8;
$L__BB5_123:
	setp.le.s32 	%p9, %r66, %r3;
	@%p9 bra 	$L__BB5_164;
	setp.ne.s32 	%p10, %r35, 0;
	@%p10 bra 	$L__BB5_126;
	atom.global.add.u32 	%r73, [%rd1+4], 1280;
	add.s32 	%r74, %r73, %r3;
	st.shared.u32 	[_ZN6thrust24THRUST_300001_SM_1000_NS8cuda_cub4core6detail5shmemE+152], %r74;
$L__BB5_126:
	bar.sync 	0;
	ld.shared.u32 	%r427, [_ZN6thrust24THRUST_300001_SM_1000_NS8cuda_cub4core6detail5shmemE+152];
	add.s32 	%r75, %r427, 1280;
	setp.gt.s32 	%p11, %r75, %r66;
	@%p11 bra 	$L__BB5_141;
	mov.f64 	%fd323, %fd339;
	mov.u64 	%rd289, %rd305;
$L__BB5_128:
	cvt.s64.s32 	%rd195, %r427;
	add.s64 	%rd196, %rd99, %rd195;
	shl.b64 	%rd197, %rd196, 3;
	add.s64 	%rd198, %rd2, %rd197;
	add.s64 	%rd290, %rd196, %rd3;
	ld.global.f64 	%fd324, [%rd198];
	add.s64 	%rd291, %rd290, 256;
	ld.global.f64 	%fd325, [%rd198+2048];
	add.s64 	%rd292, %rd290, 512;
	ld.global.f64 	%fd326, [%rd198+4096];
	add.s64 	%rd293, %rd290, 768;
	ld.global.f64 	%fd327, [%rd198+6144];
	add.s64 	%rd305, %rd290, 1024;
	ld.global.f64 	%fd339, [%rd198+8192];
	abs.f64 	%fd163, %fd323;
	abs.f64 	%fd164, %fd324;
	setp.lt.f64 	%p12, %fd163, %fd164;
	@%p12 bra 	$L__BB5_130;
	setp.lt.f64 	%p13, %fd164, %fd163;
	setp.lt.s64 	%p14, %rd289, %rd290;
	or.pred  	%p15, %p13, %p14;
	selp.f64 	%fd324, %fd323, %fd324, %p15;
	selp.b64 	%rd290, %rd289, %rd290, %p15;
$L__BB5_130:
	abs.f64 	%fd167, %fd324;
	abs.f64 	%fd168, %fd325;
	setp.lt.f64 	%p16, %fd167, %fd168;
	@%p16 bra 	$L__BB5_132;
	setp.lt.f64 	%p17, %fd168, %fd167;
	setp.lt.s64 	%p18, %rd290, %rd291;
	or.pred  	%p19, %p17, %p18;
	selp.f64 	%fd325, %fd324, %fd325, %p19;
	selp.b64 	%rd291, %rd290, %rd291, %p19;
$L__BB5_132:
	abs.f64 	%fd171, %fd325;
	abs.f64 	%fd172, %fd326;
	setp.lt.f64 	%p20, %fd171, %fd172;
	@%p20 bra 	$L__BB5_134;
	setp.lt.f64 	%p21, %fd172, %fd171;
	setp.lt.s64 	%p22, %rd291, %rd292;
	or.pred  	%p23, %p21, %p22;
	selp.f64 	%fd326, %fd325, %fd326, %p23;
	selp.b64 	%rd292, %rd291, %rd292, %p23;
$L__BB5_134:
	abs.f64 	%fd175, %fd326;
	abs.f64 	%fd176, %fd327;
	setp.lt.f64 	%p24, %fd175, %fd176;
	@%p24 bra 	$L__BB5_136;
	setp.lt.f64 	%p25, %fd176, %fd175;
	setp.lt.s64 	%p26, %rd292, %rd293;
	or.pred  	%p27, %p25, %p26;
	selp.f64 	%fd327, %fd326, %fd327, %p27;
	selp.b64 	%rd293, %rd292, %rd293, %p27;
$L__BB5_136:
	abs.f64 	%fd179, %fd327;
	abs.f64 	%fd180, %fd339;
	setp.lt.f64 	%p28, %fd179, %fd180;
	@%p28 bra 	$L__BB5_138;
	setp.lt.f64 	%p29, %fd180, %fd179;
	setp.lt.s64 	%p30, %rd293, %rd305;
	or.pred  	%p31, %p29, %p30;
	selp.f64 	%fd339, %fd327, %fd339, %p31;
	selp.b64 	%rd305, %rd293, %rd305, %p31;
$L__BB5_138:
	setp.ne.s32 	%p32, %r35, 0;
	bar.sync 	0;
	@%p32 bra 	$L__BB5_140;
	atom.global.add.u32 	%r76, [%rd1+4], 1280;
	add.s32 	%r77, %r76, %r3;
	st.shared.u32 	[_ZN6thrust24THRUST_300001_SM_1000_NS8cuda_cub4core6detail5shmemE+152], %r77;
$L__BB5_140:
	bar.sync 	0;
	ld.shared.u32 	%r427, [_ZN6thrust24THRUST_300001_SM_1000_NS8cuda_cub4core6detail5shmemE+152];
	add.s32 	%r78, %r427, 1280;
	setp.le.s32 	%p33, %r78, %r66;
	mov.f64 	%fd323, %fd339;
	mov.u64 	%rd289, %rd305;
	@%p33 bra 	$L__BB5_128;
$L__BB5_141:
	setp.le.s32 	%p34, %r66, %r427;
	@%p34 bra 	$L__BB5_164;
	sub.s32 	%r40, %r66, %r427;
	setp.ge.s32 	%p35, %r35, %r40;
	@%p35 bra 	$L__BB5_164;
	not.b32 	%r79, %r35;
	add.s32 	%r80, %r66, %r79;
	sub.s32 	%r41, %r80, %r427;
	and.b32  	%r81, %r41, 768;
	setp.eq.s32 	%p36, %r81, 768;
	mov.u32 	%r431, %r35;
	@%p36 bra 	$L__BB5_149;
	add.s32 	%r429, %r35, %r427;
	shr.u32 	%r82, %r41, 8;
	add.s32 	%r83, %r82, 1;
	and.b32  	%r84, %r83, 3;
	neg.s32 	%r428, %r84;
	mov.u32 	%r431, %r35;
$L__BB5_145:
	.pragma "nounroll";
	mov.u64 	%rd122, %rd305;
	mov.f64 	%fd184, %fd339;
	cvt.s64.s32 	%rd200, %r429;
	add.s64 	%rd123, %rd3, %rd200;
	mul.wide.s32 	%rd201, %r429, 8;
	add.s64 	%rd202, %rd2, %rd201;
	ld.global.f64 	%fd185, [%rd202];
	abs.f64 	%fd186, %fd184;
	abs.f64 	%fd187, %fd185;
	setp.lt.f64 	%p37, %fd186, %fd187;
	mov.f64 	%fd339, %fd185;
	mov.u64 	%rd305, %rd123;
	@%p37 bra 	$L__BB5_148;
	setp.lt.f64 	%p38, %fd187, %fd186;
	mov.f64 	%fd339, %fd184;
	mov.u64 	%rd305, %rd122;
	@%p38 bra 	$L__BB5_148;
	setp.lt.s64 	%p39, %rd122, %rd123;
	selp.f64 	%fd339, %fd184, %fd185, %p39;
	min.s64 	%rd305, %rd122, %rd123;
$L__BB5_148:
	add.s32 	%r431, %r431, 256;
	add.s32 	%r429, %r429, 256;
	add.s32 	%r428, %r428, 1;
	setp.ne.s32 	%p40, %r428, 0;
	@%p40 bra 	$L__BB5_145;
$L__BB5_149:
	setp.lt.u32 	%p41, %r41, 768;
	@%p41 bra 	$L__BB5_164;
	add.s32 	%r432, %r431, %r427;
	add.s32 	%r435, %r432, 256;
	add.s32 	%r434, %r432, 512;
	add.s32 	%r433, %r432, 768;
	add.s64 	%rd128, %rd2, 4096;
$L__BB5_151:
	cvt.s64.s32 	%rd203, %r435;
	add.s64 	%rd130, %rd3, %rd203;
	cvt.s64.s32 	%rd204, %r434;
	add.s64 	%rd131, %rd3, %rd204;
	cvt.s64.s32 	%rd205, %r433;
	add.s64 	%rd132, %rd3, %rd205;
	cvt.s64.s32 	%rd206, %r432;
	mul.wide.s32 	%rd207, %r432, 8;
	add.s64 	%rd133, %rd128, %rd207;
	add.s64 	%rd134, %rd3, %rd206;
	ld.global.f64 	%fd193, [%rd133+-4096];
	abs.f64 	%fd194, %fd339;
	abs.f64 	%fd195, %fd193;
	setp.lt.f64 	%p42, %fd194, %fd195;
	mov.f64 	%fd335, %fd193;
	mov.u64 	%rd301, %rd134;
	@%p42 bra 	$L__BB5_154;
	setp.lt.f64 	%p43, %fd195, %fd194;
	mov.f64 	%fd335, %fd339;
	mov.u64 	%rd301, %rd305;
	@%p43 bra 	$L__BB5_154;
	setp.lt.s64 	%p44, %rd305, %rd134;
	selp.f64 	%fd335, %fd339, %fd193, %p44;
	min.s64 	%rd301, %rd305, %rd134;
$L__BB5_154:
	ld.global.f64 	%fd198, [%rd133+-2048];
	abs.f64 	%fd199, %fd335;
	abs.f64 	%fd200, %fd198;
	setp.lt.f64 	%p45, %fd199, %fd200;
	mov.f64 	%fd336, %fd198;
	mov.u64 	%rd302, %rd130;
	@%p45 bra 	$L__BB5_157;
	setp.lt.f64 	%p46, %fd200, %fd199;
	mov.f64 	%fd336, %fd335;
	mov.u64 	%rd302, %rd301;
	@%p46 bra 	$L__BB5_157;
	setp.lt.s64 	%p47, %rd301, %rd130;
	selp.f64 	%fd336, %fd335, %fd198, %p47;
	min.s64 	%rd302, %rd301, %rd130;
$L__BB5_157:
	ld.global.f64 	%fd203, [%rd133];
	abs.f64 	%fd204, %fd336;
	abs.f64 	%fd205, %fd203;
	setp.lt.f64 	%p48, %fd204, %fd205;
	mov.f64 	%fd337, %fd203;
	mov.u64 	%rd303, %rd131;
	@%p48 bra 	$L__BB5_160;
	setp.lt.f64 	%p49, %fd205, %fd204;
	mov.f64 	%fd337, %fd336;
	mov.u64 	%rd303, %rd302;
	@%p49 bra 	$L__BB5_160;
	setp.lt.s64 	%p50, %rd302, %rd131;
	selp.f64 	%fd337, %fd336, %fd203, %p50;
	min.s64 	%rd303, %rd302, %rd131;
$L__BB5_160:
	ld.global.f64 	%fd208, [%rd133+2048];
	abs.f64 	%fd209, %fd337;
	abs.f64 	%fd210, %fd208;
	setp.lt.f64 	%p51, %fd209, %fd210;
	mov.f64 	%fd339, %fd208;
	mov.u64 	%rd305, %rd132;
	@%p51 bra 	$L__BB5_163;
	setp.lt.f64 	%p52, %fd210, %fd209;
	mov.f64 	%fd339, %fd337;
	mov.u64 	%rd305, %rd303;
	@%p52 bra 	$L__BB5_163;
	setp.lt.s64 	%p53, %rd303, %rd132;
	selp.f64 	%fd339, %fd337, %fd208, %p53;
	min.s64 	%rd305, %rd303, %rd132;
$L__BB5_163:
	add.s32 	%r431, %r431, 1024;
	add.s32 	%r435, %r435, 1024;
	add.s32 	%r434, %r434, 1024;
	add.s32 	%r433, %r433, 1024;
	add.s32 	%r432, %r432, 1024;
	setp.lt.s32 	%p54, %r431, %r40;
	@%p54 bra 	$L__BB5_151;
$L__BB5_164:
	// begin inline asm
	mov.u32 %r85, %laneid;
	// end inline asm
	mov.b64 	%rd208, %fd339;
	mov.b64 	{%r87, %r92}, %rd208;
	mov.b32 	%r103, 1;
	mov.b32 	%r104, 31;
	mov.b32 	%r105, -1;
	// begin inline asm
	shfl.sync.down.b32 %r86, %r87, %r103, %r104, %r105;
	// end inline asm
	// begin inline asm
	shfl.sync.down.b32 %r91, %r92, %r103, %r104, %r105;
	// end inline asm
	mov.b64 	%rd209, {%r86, %r91};
	mov.b64 	%fd214, %rd209;
	mov.b64 	{%r97, %r102}, %rd305;
	// begin inline asm
	shfl.sync.down.b32 %r96, %r97, %r103, %r104, %r105;
	// end inline asm
	// begin inline asm
	shfl.sync.down.b32 %r101, %r102, %r103, %r104, %r105;
	// end inline asm
	mov.b64 	%rd144, {%r96, %r101};
	setp.gt.s32 	%p55, %r85, 30;
	mov.f64 	%fd340, %fd339;
	mov.u64 	%rd306, %rd305;
	@%p55 bra 	$L__BB5_168;
	abs.f64 	%fd215, %fd339;
	abs.f64 	%fd216, %fd214;
	setp.lt.f64 	%p56, %fd215, %fd216;
	mov.f64 	%fd340, %fd214;
	mov.u64 	%rd306, %rd144;
	@%p56 bra 	$L__BB5_168;
	setp.lt.f64 	%p57, %fd216, %fd215;
	mov.f64 	%fd340, %fd339;
	mov.u64 	%rd306, %rd305;
	@%p57 bra 	$L__BB5_168;
	setp.lt.s64 	%p58, %rd305, %rd144;
	selp.f64 	%fd340, %fd339, %fd214, %p58;
	min.s64 	%rd306, %rd305, %rd144;
$L__BB5_168:
	mov.b64 	%rd210, %fd340;
	mov.b64 	{%r107, %r112}, %rd210;
	mov.b32 	%r123, 2;
	mov.b32 	%r124, 31;
	mov.b32 	%r125, -1;
	// begin inline asm
	shfl.sync.down.b32 %r106, %r107, %r123, %r124, %r125;
	// end inline asm
	// begin inline asm
	shfl.sync.down.b32 %r111, %r112, %r123, %r124, %r125;
	// end inline asm
	mov.b64 	%rd211, {%r106, %r111};
	mov.b64 	%fd219, %rd211;
	mov.b64 	{%r117, %r122}, %rd306;
	// begin inline asm
	shfl.sync.down.b32 %r116, %r117, %r123, %r124, %r125;
	// end inline asm
	// begin inline asm
	shfl.sync.down.b32 %r121, %r122, %r123, %r124, %r125;
	// end inline asm
	mov.b64 	%rd147, {%r116, %r121};
	setp.gt.s32 	%p59, %r85, 29;
	mov.f64 	%fd341, %fd340;
	mov.u64 	%rd307, %rd306;
	@%p59 bra 	$L__BB5_172;
	abs.f64 	%fd220, %fd340;
	abs.f64 	%fd221, %fd219;
	setp.lt.f64 	%p60, %fd220, %fd221;
	mov.f64 	%fd341, %fd219;
	mov.u64 	%rd307, %rd147;
	@%p60 bra 	$L__BB5_172;
	setp.lt.f64 	%p61, %fd221, %fd220;
	mov.f64 	%fd341, %fd340;
	mov.u64 	%rd307, %rd306;
	@%p61 bra 	$L__BB5_172;
	setp.lt.s64 	%p62, %rd306, %rd147;
	selp.f64 	%fd341, %fd340, %fd219, %p62;
	min.s64 	%rd307, %rd306, %rd147;
$L__BB5_172:
	mov.b64 	%rd212, %fd341;
	mov.b64 	{%r127, %r132}, %rd212;
	mov.b32 	%r143, 4;
	mov.b32 	%r144, 31;
	mov.b32 	%r145, -1;
	// begin inline asm
	shfl.sync.down.b32 %r126, %r127, %r143, %r144, %r145;
	// end inline asm
	// begin inline asm
	shfl.sync.down.b32 %r131, %r132, %r143, %r144, %r145;
	// end inline asm
	mov.b64 	%rd213, {%r126, %r131};
	mov.b64 	%fd224, %rd213;
	mov.b64 	{%r137, %r142}, %rd307;
	// begin inline asm
	shfl.sync.down.b32 %r136, %r137, %r143, %r144, %r145;
	// end inline asm
	// begin inline asm
	shfl.sync.down.b32 %r141, %r142, %r143, %r144, %r145;
	// end inline asm
	mov.b64 	%rd150, {%r136, %r141};
	setp.gt.s32 	%p63, %r85, 27;
	mov.f64 	%fd342, %fd341;
	mov.u64 	%rd308, %rd307;
	@%p63 bra 	$L__BB5_176;
	abs.f64 	%fd225, %fd341;
	abs.f64 	%fd226, %fd224;
	setp.lt.f64 	%p64, %fd225, %fd226;
	mov.f64 	%fd342, %fd224;
	mov.u64 	%rd308, %rd150;
	@%p64 bra 	$L__BB5_176;
	setp.lt.f64 	%p65, %fd226, %fd225;
	mov.f64 	%fd342, %fd341;
	mov.u64 	%rd308, %rd307;
	@%p65 bra 	$L__BB5_176;
	setp.lt.s64 	%p66, %rd307, %rd150;
	selp.f64 	%fd342, %fd341, %fd224, %p66;
	min.s64 	%rd308, %rd307, %rd150;
$L__BB5_176:
	mov.b64 	%rd214, %fd342;
	mov.b64 	{%r147, %r152}, %rd214;
	mov.b32 	%r163, 8;
	mov.b32 	%r164, 31;
	mov.b32 	%r165, -1;
	// begin inline asm
	shfl.sync.down.b32 %r146, %r147, %r163, %r164, %r165;
	// end inline asm
	// begin inline asm
	shfl.sync.down.b32 %r151, %r152, %r163, %r164, %r165;
	// end inline asm
	mov.b64 	%rd215, {%r146, %r151};
	mov.b64 	%fd229, %rd215;
	mov.b64 	{%r157, %r162}, %rd308;
	// begin inline asm
	shfl.sync.down.b32 %r156, %r157, %r163, %r164, %r165;
	// end inline asm
	// begin inline asm
	shfl.sync.down.b32 %r161, %r162, %r163, %r164, %r165;
	// end inline asm
	mov.b64 	%rd153, {%r156, %r161};
	setp.gt.s32 	%p67, %r85, 23;
	mov.f64 	%fd343, %fd342;
	mov.u64 	%rd309, %rd308;
	@%p67 bra 	$L__BB5_180;
	abs.f64 	%fd230, %fd342;
	abs.f64 	%fd231, %fd229;
	setp.lt.f64 	%p68, %fd230, %fd231;
	mov.f64 	%fd343, %fd229;
	mov.u64 	%rd309, %rd153;
	@%p68 bra 	$L__BB5_180;
	setp.lt.f64 	%p69, %fd231, %fd230;
	mov.f64 	%fd343, %fd342;
	mov.u64 	%rd309, %rd308;
	@%p69 bra 	$L__BB5_180;
	setp.lt.s64 	%p70, %rd308, %rd153;
	selp.f64 	%fd343, %fd342, %fd229, %p70;
	min.s64 	%rd309, %rd308, %rd153;
$L__BB5_180:
	mov.b64 	%rd216, %fd343;
	mov.b64 	{%r167, %r172}, %rd216;
	mov.b32 	%r183, 16;
	mov.b32 	%r184, 31;
	mov.b32 	%r185, -1;
	// begin inline asm
	shfl.sync.down.b32 %r166, %r167, %r183, %r184, %r185;
	// end inline asm
	// begin inline asm
	shfl.sync.down.b32 %r171, %r172, %r183, %r184, %r185;
	// end inline asm
	mov.b64 	%rd217, {%r166, %r171};
	mov.b64 	%fd234, %rd217;
	mov.b64 	{%r177, %r182}, %rd309;
	// begin inline asm
	shfl.sync.down.b32 %r176, %r177, %r183, %r184, %r185;
	// end inline asm
	// begin inline asm
	shfl.sync.down.b32 %r181, %r182, %r183, %r184, %r185;
	// end inline asm
	mov.b64 	%rd156, {%r176, %r181};
	setp.gt.s32 	%p71, %r85, 15;
	mov.f64 	%fd351, %fd343;
	mov.u64 	%rd317, %rd309;
	@%p71 bra 	$L__BB5_184;
	abs.f64 	%fd235, %fd343;
	abs.f64 	%fd236, %fd234;
	setp.lt.f64 	%p72, %fd235, %fd236;
	mov.f64 	%fd351, %fd234;
	mov.u64 	%rd317, %rd156;
	@%p72 bra 	$L__BB5_184;
	setp.lt.f64 	%p73, %fd236, %fd235;
	mov.f64 	%fd351, %fd343;
	mov.u64 	%rd317, %rd309;
	@%p73 bra 	$L__BB5_184;
	setp.lt.s64 	%p74, %rd309, %rd156;
	selp.f64 	%fd351, %fd343, %fd234, %p74;
	min.s64 	%rd317, %rd309, %rd156;
$L__BB5_184:
	setp.ne.s32 	%p75, %r85, 0;
	@%p75 bra 	$L__BB5_186;
	shr.u32 	%r186, %r35, 1;
	and.b32  	%r187, %r186, 496;
	mov.u32 	%r188, _ZN6thrust24THRUST_300001_SM_1000_NS8cuda_cub4core6detail5shmemE;
	add.s32 	%r189, %r188, %r187;
	st.shared.f64 	[%r189+8], %fd351;
	st.shared.u64 	[%r189+16], %rd317;
$L__BB5_186:
	bar.sync 	0;
	setp.ne.s32 	%p76, %r35, 0;
	@%p76 bra 	$L__BB5_208;
	ld.shared.f64 	%fd239, [_ZN6thrust24THRUST_300001_SM_1000_NS8cuda_cub4core6detail5shmemE+24];
	ld.shared.u64 	%rd159, [_ZN6thrust24THRUST_300001_SM_1000_NS8cuda_cub4core6detail5shmemE+32];
	abs.f64 	%fd240, %fd351;
	abs.f64 	%fd241, %fd239;
	setp.lt.f64 	%p77, %fd240, %fd241;
	mov.f64 	%fd345, %fd239;
	mov.u64 	%rd311, %rd159;
	@%p77 bra 	$L__BB5_190;
	setp.lt.f64 	%p78, %fd241, %fd240;
	mov.f64 	%fd345, %fd351;
	mov.u64 	%rd311, %rd317;
	@%p78 bra 	$L__BB5_190;
	setp.lt.s64 	%p79, %rd317, %rd159;
	selp.f64 	%fd345, %fd351, %fd239, %p79;
	min.s64 	%rd311, %rd317, %rd159;
$L__BB5_190:
	ld.shared.f64 	%fd244, [_ZN6thrust24THRUST_300001_SM_1000_NS8cuda_cub4core6detail5shmemE+40];
	ld.shared.u64 	%rd162, [_ZN6thrust24THRUST_300001_SM_1000_NS8cuda_cub4core6detail5shmemE+48];
	abs.f64 	%fd245, %fd345;
	abs.f64 	%fd246, %fd244;
	setp.lt.f64 	%p80, %fd245, %fd246;
	mov.f64 	%fd346, %fd244;
	mov.u64 	%rd312, %rd162;
	@%p80 bra 	$L__BB5_193;
	setp.lt.f64 	%p81, %fd246, %fd245;
	mov.f64 	%fd346, %fd345;
	mov.u64 	%rd312, %rd311;
	@%p81 bra 	$L__BB5_193;
	setp.lt.s64 	%p82, %rd311, %rd162;
	selp.f64 	%fd346, %fd345, %fd244, %p82;
	min.s64 	%rd312, %rd311, %rd162;
$L__BB5_193:
	ld.shared.f64 	%fd249, [_ZN6thrust24THRUST_300001_SM_1000_NS8cuda_cub4core6detail5shmemE+56];
	ld.shared.u64 	%rd165, [_ZN6thrust24THRUST_300001_SM_1000_NS8cuda_cub4core6detail5shmemE+64];
	abs.f64 	%fd250, %fd346;
	abs.f64 	%fd251, %fd249;
	setp.lt.f64 	%p83, %fd250, %fd251;
	mov.f64 	%fd347, %fd249;
	mov.u64 	%rd313, %rd165;
	@%p83 bra 	$L__BB5_196;
	setp.lt.f64 	%p84, %fd251, %fd250;
	mov.f64 	%fd347, %fd346;
	mov.u64 	%rd313, %rd312;
	@%p84 bra 	$L__BB5_196;
	setp.lt.s64 	%p85, %rd312, %rd165;
	selp.f64 	%fd347, %fd346, %fd249, %p85;
	min.s64 	%rd313, %rd312, %rd165;
$L__BB5_196:
	ld.shared.f64 	%fd254, [_ZN6thrust24THRUST_300001_SM_1000_NS8cuda_cub4core6detail5shmemE+72];
	ld.shared.u64 	%rd168, [_ZN6thrust24THRUST_300001_SM_1000_NS8cuda_cub4core6detail5shmemE+80];
	abs.f64 	%fd255, %fd347;
	abs.f64 	%fd256, %fd254;
	setp.lt.f64 	%p86, %fd255, %fd256;
	mov.f64 	%fd348, %fd254;
	mov.u64 	%rd314, %rd168;
	@%p86 bra 	$L__BB5_199;
	setp.lt.f64 	%p87, %fd256, %fd255;
	mov.f64 	%fd348, %fd347;
	mov.u64 	%rd314, %rd313;
	@%p87 bra 	$L__BB5_199;
	setp.lt.s64 	%p88, %rd313, %rd168;
	selp.f64 	%fd348, %fd347, %fd254, %p88;
	min.s64 	%rd314, %rd313, %rd168;
$L__BB5_199:
	ld.shared.f64 	%fd259, [_ZN6thrust24THRUST_300001_SM_1000_NS8cuda_cub4core6detail5shmemE+88];
	ld.shared.u64 	%rd171, [_ZN6thrust24THRUST_300001_SM_1000_NS8cuda_cub4core6detail5shmemE+96];
	abs.f64 	%fd260, %fd348;
	abs.f64 	%fd261, %fd259;
	setp.lt.f64 	%p89, %fd260, %fd261;
	mov.f64 	%fd349, %fd259;
	mov.u64 	%rd315, %rd171;
	@%p89 bra 	$L__BB5_202;
	setp.lt.f64 	%p90, %fd261, %fd260;
	mov.f64 	%fd349, %fd348;
	mov.u64 	%rd315, %rd314;
	@%p90 bra 	$L__BB5_202;
	setp.lt.s64 	%p91, %rd314, %rd171;
	selp.f64 	%fd349, %fd348, %fd259, %p91;
	min.s64 	%rd315, %rd314, %rd171;
$L__BB5_202:
	ld.shared.f64 	%fd264, [_ZN6thrust24THRUST_300001_SM_1000_NS8cuda_cub4core6detail5shmemE+104];
	ld.shared.u64 	%rd174, [_ZN6thrust24THRUST_300001_SM_1000_NS8cuda_cub4core6detail5shmemE+112];
	abs.f64 	%fd265, %fd349;
	abs.f64 	%fd266, %fd264;
	setp.lt.f64 	%p92, %fd265, %fd266;
	mov.f64 	%fd350, %fd264;
	mov.u64 	%rd316, %rd174;
	@%p92 bra 	$L__BB5_205;
	setp.lt.f64 	%p93, %fd266, %fd265;
	mov.f64 	%fd350, %fd349;
	mov.u64 	%rd316, %rd315;
	@%p93 bra 	$L__BB5_205;
	setp.lt.s64 	%p94, %rd315, %rd174;
	selp.f64 	%fd350, %fd349, %fd264, %p94;
	min.s64 	%rd316, %rd315, %rd174;
$L__BB5_205:
	ld.shared.f64 	%fd269, [_ZN6thrust24THRUST_300001_SM_1000_NS8cuda_cub4core6detail5shmemE+120];
	ld.shared.u64 	%rd177, [_ZN6thrust24THRUST_300001_SM_1000_NS8cuda_cub4core6detail5shmemE+128];
	abs.f64 	%fd270, %fd350;
	abs.f64 	%fd271, %fd269;
	setp.lt.f64 	%p95, %fd270, %fd271;
	mov.u64 	%rd317, %rd177;
	mov.f64 	%fd351, %fd269;
	@%p95 bra 	$L__BB5_208;
	setp.lt.f64 	%p96, %fd271, %fd270;
	mov.u64 	%rd317, %rd316;
	mov.f64 	%fd351, %fd350;
	@%p96 bra 	$L__BB5_208;
	setp.lt.s64 	%p97, %rd316, %rd177;
	selp.f64 	%fd351, %fd350, %fd269, %p97;
	min.s64 	%rd317, %rd316, %rd177;
$L__BB5_208:
	mov.u32 	%r415, %tid.x;
	setp.ne.s32 	%p214, %r415, 0;
	@%p214 bra 	$L__BB5_210;
	ld.param.u64 	%rd254, [_ZN6thrust24THRUST_300001_SM_1000_NS8cuda_cub4core6detail13_kernel_agentINS1_8__reduce11ReduceAgentINS0_12zip_iteratorIN4cuda3std3__45tupleIJNS0_10device_ptrIdEENS0_17counting_iteratorIlNS0_11use_defaultESF_SF_EEEEEEEPNSB_IJdlEEESJ_iNS1_9__extrema9arg_max_fIdl19doubleAbsComparatorEEEEJSI_SK_iN3cub18CUB_300001_SM_100013GridEvenShareIiEENSR_9GridQueueIjEESO_EEEvDpT0__param_1];
	cvta.to.global.u64 	%rd251, %rd254;
	mul.wide.u32 	%rd252, %r1, 16;
	add.s64 	%rd253, %rd251, %rd252;
	st.global.f64 	[%rd253], %fd351;
	st.global.u64 	[%rd253+8], %rd317;
$L__BB5_210:
	ret;

}
	// .globl	_ZN6thrust24THRUST_300001_SM_1000_NS8cuda_cub4core6detail13_kernel_agentINS1_8__reduce10DrainAgentIiEEJN3cub18CUB_300001_SM_10009GridQueueIjEEiEEEvDpT0_
.visible .entry _ZN6thrust24THRUST_300001_SM_1000_NS8cuda_cub4core6detail13_kernel_agentINS1_8__reduce10DrainAgentIiEEJN3cub18CUB_300001_SM_10009GridQueueIjEEiEEEvDpT0_(
	.param .align 8 .b8 _ZN6thrust24THRUST_300001_SM_1000_NS8cuda_cub4core6detail13_kernel_agentINS1_8__reduce10DrainAgentIiEEJN3cub18CUB_300001_SM_10009GridQueueIjEEiEEEvDpT0__param_0[8],
	.param .u32 _ZN6thrust24THRUST_300001_SM_1000_NS8cuda_cub4core6detail13_kernel_agentINS1_8__reduce10DrainAgentIiEEJN3cub18CUB_300001_SM_10009GridQueueIjEEiEEEvDpT0__param_1
)
.maxntid 1
{
	.reg .b32 	%r<3>;
	.reg .b64 	%rd<3>;

	ld.param.u64 	%rd1, [_ZN6thrust24THRUST_300001_SM_1000_NS8cuda_cub4core6detail13_kernel_agentINS1_8__reduce10DrainAgentIiEEJN3cub18CUB_300001_SM_10009GridQueueIjEEiEEEvDpT0__param_0];
	ld.param.u32 	%r1, [_ZN6thrust24THRUST_300001_SM_1000_NS8cuda_cub4core6detail13_kernel_agentINS1_8__reduce10DrainAgentIiEEJN3cub18CUB_300001_SM_10009GridQueueIjEEiEEEvDpT0__param_1];
	cvta.to.global.u64 	%rd2, %rd1;
	st.global.u32 	[%rd2], %r1;
	mov.b32 	%r2, 0;
	st.global.u32 	[%rd2+4], %r2;
	ret;

}
	// .globl	_ZN6thrust24THRUST_300001_SM_1000_NS8cuda_cub4core6detail13_kernel_agentINS1_8__reduce11ReduceAgentIPN4cuda3std3__45tupleIJdlEEESC_SB_iNS1_9__extrema9arg_max_fIdl19doubleAbsComparatorEEEEJSC_SC_iSG_EEEvDpT0_
.visible .entry _ZN6thrust24THRUST_300001_SM_1000_NS8cuda_cub4core6detail13_kernel_agentINS1_8__reduce11ReduceAgentIPN4cuda3std3__45tupleIJdlEEESC_SB_iNS1_9__extrema9arg_max_fIdl19doubleAbsComparatorEEEEJSC_SC_iSG_EEEvDpT0_(
	.param .u64 .ptr .align 1 _ZN6thrust24THRUST_300001_SM_1000_NS8cuda_cub4core6detail13_kernel_agentINS1_8__reduce11ReduceAgentIPN4cuda3std3__45tupleIJdlEEESC_SB_iNS1_9__extrema9arg_max_fIdl19doubleAbsComparatorEEEEJSC_SC_iSG_EEEvDpT0__param_0,
	.param .u64 .ptr .align 1 _ZN6thrust24THRUST_300001_SM_1000_NS8cuda_cub4core6detail13_kernel_agentINS1_8__reduce11ReduceAgentIPN4cuda3std3__45tupleIJdlEEESC_SB_iNS1_9__extrema9arg_max_fIdl19doubleAbsComparatorEEEEJSC_SC_iSG_EEEvDpT0__param_1,
	.param .u32 _ZN6thrust24THRUST_300001_SM_1000_NS8cuda_cub4core6detail13_kernel_agentINS1_8__reduce11ReduceAgentIPN4cuda3std3__45tupleIJdlEEESC_SB_iNS1_9__extrema9arg_max_fIdl19doubleAbsComparatorEEEEJSC_SC_iSG_EEEvDpT0__param_2,
	.param .align 1 .b8 _ZN6thrust24THRUST_300001_SM_1000_NS8cuda_cub4core6detail13_kernel_agentINS1_8__reduce11ReduceAgentIPN4cuda3std3__45tupleIJdlEEESC_SB_iNS1_9__extrema9arg_max_fIdl19doubleAbsComparatorEEEEJSC_SC_iSG_EEEvDpT0__param_3[1]
)
.maxntid 256
{
	.reg .pred 	%p<222>;
	.reg .b32 	%r<390>;
	.reg .b64 	%rd<395>;
	.reg .b64 	%fd<358>;

	ld.param.u32 	%r37, [_ZN6thrust24THRUST_300001_SM_1000_NS8cuda_cub4core6detail13_kernel_agentINS1_8__reduce11ReduceAgentIPN4cuda3std3__45tupleIJdlEEESC_SB_iNS1_9__extrema9arg_max_fIdl19doubleAbsComparatorEEEEJSC_SC_iSG_EEEvDpT0__param_2];
	setp.eq.s32 	%p1, %r37, 0;
	@%p1 bra 	$L__BB7_211;
	setp.gt.s32 	%p2, %r37, 1279;
	@%p2 bra 	$L__BB7_121;
	mov.u32 	%r1, %tid.x;
	setp.ge.s32 	%p105, %r1, %r37;
	mov.f64 	%fd301, 0d0000000000000000;
	mov.b64 	%rd337, 0;
	mov.u32 	%r380, %r1;
	@%p105 bra 	$L__BB7_4;
	ld.param.u64 	%rd323, [_ZN6thrust24THRUST_300001_SM_1000_NS8cuda_cub4core6detail13_kernel_agentINS1_8__reduce11ReduceAgentIPN4cuda3std3__45tupleIJdlEEESC_SB_iNS1_9__extrema9arg_max_fIdl19doubleAbsComparatorEEEEJSC_SC_iSG_EEEvDpT0__param_0];
	mul.wide.u32 	%rd273, %r1, 16;
	add.s64 	%rd270, %rd323, %rd273;
	// begin inline asm
	ld.global.nc.u64 %rd269, [%rd270];
	// end inline asm
	add.s64 	%rd272, %rd270, 8;
	// begin inline asm
	ld.global.nc.u64 %rd337, [%rd272];
	// end inline asm
	mov.b64 	%fd301, %rd269;
	add.s32 	%r380, %r1, 256;
$L__BB7_4:
	setp.ge.s32 	%p106, %r380, %r37;
	@%p106 bra 	$L__BB7_25;
	not.b32 	%r153, %r380;
	add.s32 	%r4, %r37, %r153;
	and.b32  	%r154, %r4, 768;
	setp.eq.s32 	%p107, %r154, 768;
	@%p107 bra 	$L__BB7_11;
	ld.param.u64 	%rd324, [_ZN6thrust24THRUST_300001_SM_1000_NS8cuda_cub4core6detail13_kernel_agentINS1_8__reduce11ReduceAgentIPN4cuda3std3__45tupleIJdlEEESC_SB_iNS1_9__extrema9arg_max_fIdl19doubleAbsComparatorEEEEJSC_SC_iSG_EEEvDpT0__param_0];
	mul.wide.u32 	%rd275, %r380, 16;
	add.s64 	%rd328, %rd324, %rd275;
	shr.u32 	%r155, %r4, 8;
	add.s32 	%r156, %r155, 1;
	and.b32  	%r157, %r156, 3;
	neg.s32 	%r378, %r157;
$L__BB7_7:
	.pragma "nounroll";
	mov.u64 	%rd5, %rd337;
	mov.f64 	%fd3, %fd301;
	// begin inline asm
	ld.global.nc.u64 %rd276, [%rd328];
	// end inline asm
	add.s64 	%rd279, %rd328, 8;
	// begin inline asm
	ld.global.nc.u64 %rd278, [%rd279];
	// end inline asm
	mov.b64 	%fd4, %rd276;
	abs.f64 	%fd5, %fd3;
	abs.f64 	%fd6, %fd4;
	setp.lt.f64 	%p108, %fd5, %fd6;
	mov.u64 	%rd337, %rd278;
	mov.f64 	%fd301, %fd4;
	@%p108 bra 	$L__BB7_10;
	setp.lt.f64 	%p109, %fd6, %fd5;
	mov.u64 	%rd337, %rd5;
	mov.f64 	%fd301, %fd3;
	@%p109 bra 	$L__BB7_10;
	setp.lt.s64 	%p110, %rd5, %rd278;
	min.s64 	%rd337, %rd5, %rd278;
	selp.f64 	%fd301, %fd3, %fd4, %p110;
$L__BB7_10:
	add.s32 	%r380, %r380, 256;
	add.s64 	%rd328, %rd328, 4096;
	add.s32 	%r378, %r378, 1;
	setp.ne.s32 	%p111, %r378, 0;
	@%p111 bra 	$L__BB7_7;
$L__BB7_11:
	setp.lt.u32 	%p112, %r4, 768;
	@%p112 bra 	$L__BB7_25;
$L__BB7_12:
	ld.param.u64 	%rd325, [_ZN6thrust24THRUST_300001_SM_1000_NS8cuda_cub4core6detail13_kernel_agentINS1_8__reduce11ReduceAgentIPN4cuda3std3__45tupleIJdlEEESC_SB_iNS1_9__extrema9arg_max_fIdl19doubleAbsComparatorEEEEJSC_SC_iSG_EEEvDpT0__param_0];
	mul.wide.s32 	%rd284, %r380, 16;
	add.s64 	%rd281, %rd325, %rd284;
	// begin inline asm
	ld.global.nc.u64 %rd280, [%rd281];
	// end inline asm
	add.s64 	%rd283, %rd281, 8;
	// begin inline asm
	ld.global.nc.u64 %rd282, [%rd283];
	// end inline asm
	mov.b64 	%fd12, %rd280;
	abs.f64 	%fd13, %fd301;
	abs.f64 	%fd14, %fd12;
	setp.lt.f64 	%p113, %fd13, %fd14;
	mov.u64 	%rd334, %rd282;
	mov.f64 	%fd298, %fd12;
	@%p113 bra 	$L__BB7_15;
	setp.lt.f64 	%p114, %fd14, %fd13;
	mov.u64 	%rd334, %rd337;
	mov.f64 	%fd298, %fd301;
	@%p114 bra 	$L__BB7_15;
	setp.lt.s64 	%p115, %rd337, %rd282;
	min.s64 	%rd334, %rd337, %rd282;
	selp.f64 	%fd298, %fd301, %fd12, %p115;
$L__BB7_15:
	add.s64 	%rd286, %rd281, 4096;
	// begin inline asm
	ld.global.nc.u64 %rd285, [%rd286];
	// end inline asm
	add.s64 	%rd288, %rd281, 4104;
	// begin inline asm
	ld.global.nc.u64 %rd287, [%rd288];
	// end inline asm
	mov.b64 	%fd17, %rd285;
	abs.f64 	%fd18, %fd298;
	abs.f64 	%fd19, %fd17;
	setp.lt.f64 	%p116, %fd18, %fd19;
	mov.u64 	%rd335, %rd287;
	mov.f64 	%fd299, %fd17;
	@%p116 bra 	$L__BB7_18;
	setp.lt.f64 	%p117, %fd19, %fd18;
	mov.u64 	%rd335, %rd334;
	mov.f64 	%fd299, %fd298;
	@%p117 bra 	$L__BB7_18;
	setp.lt.s64 	%p118, %rd334, %rd287;
	min.s64 	%rd335, %rd334, %rd287;
	selp.f64 	%fd299, %fd298, %fd17, %p118;
$L__BB7_18:
	add.s64 	%rd290, %rd281, 8192;
	// begin inline asm
	ld.global.nc.u64 %rd289, [%rd290];
	// end inline asm
	add.s64 	%rd292, %rd281, 8200;
	// begin inline asm
	ld.global.nc.u64 %rd291, [%rd292];
	// end inline asm
	mov.b64 	%fd22, %rd289;
	abs.f64 	%fd23, %fd299;
	abs.f64 	%fd24, %fd22;
	setp.lt.f64 	%p119, %fd23, %fd24;
	mov.u64 	%rd336, %rd291;
	mov.f64 	%fd300, %fd22;
	@%p119 bra 	$L__BB7_21;
	setp.lt.f64 	%p120, %fd24, %fd23;
	mov.u64 	%rd336, %rd335;
	mov.f64 	%fd300, %fd299;
	@%p120 bra 	$L__BB7_21;
	setp.lt.s64 	%p121, %rd335, %rd291;
	min.s64 	%rd336, %rd335, %rd291;
	selp.f64 	%fd300, %fd299, %fd22, %p121;
$L__BB7_21:
	add.s64 	%rd294, %rd281, 12288;
	// begin inline asm
	ld.global.nc.u64 %rd293, [%rd294];
	// end inline asm
	add.s64 	%rd296, %rd281, 12296;
	// begin inline asm
	ld.global.nc.u64 %rd295, [%rd296];
	// end inline asm
	mov.b64 	%fd27, %rd293;
	abs.f64 	%fd28, %fd300;
	abs.f64 	%fd29, %fd27;
	setp.lt.f64 	%p122, %fd28, %fd29;
	mov.u64 	%rd337, %rd295;
	mov.f64 	%fd301, %fd27;
	@%p122 bra 	$L__BB7_24;
	setp.lt.f64 	%p123, %fd29, %fd28;
	mov.u64 	%rd337, %rd336;
	mov.f64 	%fd301, %fd300;
	@%p123 bra 	$L__BB7_24;
	setp.lt.s64 	%p124, %rd336, %rd295;
	min.s64 	%rd337, %rd336, %rd295;
	selp.f64 	%fd301, %fd300, %fd27, %p124;
$L__BB7_24:
	add.s32 	%r380, %r380, 1024;
	setp.lt.s32 	%p125, %r380, %r37;
	@%p125 bra 	$L__BB7_12;
$L__BB7_25:
	setp.lt.s32 	%p126, %r37, 256;
	@%p126 bra 	$L__BB7_70;
	// begin inline asm
	mov.u32 %r271, %laneid;
	// end inline asm
	mov.b64 	%rd307, %fd301;
	mov.b64 	{%r273, %r278}, %rd307;
	mov.b32 	%r289, 1;
	mov.b32 	%r290, 31;
	mov.b32 	%r291, -1;
	// begin inline asm
	shfl.sync.down.b32 %r272, %r273, %r289, %r290, %r291;
	// end inline asm
	// begin inline asm
	shfl.sync.down.b32 %r277, %r278, %r289, %r290, %r291;
	// end inline asm
	mov.b64 	%rd308, {%r272, %r277};
	mov.b64 	%fd33, %rd308;
	mov.b64 	{%r283, %r288}, %rd337;
	// begin inline asm
	shfl.sync.down.b32 %r282, %r283, %r289, %r290, %r291;
	// end inline asm
	// begin inline asm
	shfl.sync.down.b32 %r287, %r288, %r289, %r290, %r291;
	// end inline asm
	mov.b64 	%rd27, {%r282, %r287};
	setp.gt.s32 	%p178, %r271, 30;
	mov.u64 	%rd339, %rd337;
	mov.f64 	%fd303, %fd301;
	@%p178 bra 	$L__BB7_30;
	abs.f64 	%fd34, %fd301;
	abs.f64 	%fd35, %fd33;
	setp.lt.f64 	%p179, %fd34, %fd35;
	mov.u64 	%rd339, %rd27;
	mov.f64 	%fd303, %fd33;
	@%p179 bra 	$L__BB7_30;
	setp.lt.f64 	%p180, %fd35, %fd34;
	mov.u64 	%rd339, %rd337;
	mov.f64 	%fd303, %fd301;
	@%p180 bra 	$L__BB7_30;
	setp.lt.s64 	%p181, %rd337, %rd27;
	min.s64 	%rd339, %rd337, %rd27;
	selp.f64 	%fd303, %fd301, %fd33, %p181;
$L__BB7_30:
	mov.b64 	%rd309, %fd303;
	mov.b64 	{%r293, %r298}, %rd309;
	mov.b32 	%r309, 2;
	mov.b32 	%r310, 31;
	mov.b32 	%r311, -1;
	// begin inline asm
	shfl.sync.down.b32 %r292, %r293, %r309, %r310, %r311;
	// end inline asm
	// begin inline asm
	shfl.sync.down.b32 %r297, %r298, %r309, %r310, %r311;
	// end inline asm
	mov.b64 	%rd310, {%r292, %r297};
	mov.b64 	%fd38, %rd310;
	mov.b64 	{%r303, %r308}, %rd339;
	// begin inline asm
	shfl.sync.down.b32 %r302, %r303, %r309, %r310, %r311;
	// end inline asm
	// begin inline asm
	shfl.sync.down.b32 %r307, %r308, %r309, %r310, %r311;
	// end inline asm
	mov.b64 	%rd30, {%r302, %r307};
	setp.gt.s32 	%p182, %r271, 29;
	mov.u64 	%rd340, %rd339;
	mov.f64 	%fd304, %fd303;
	@%p182 bra 	$L__BB7_34;
	abs.f64 	%fd39, %fd303;
	abs.f64 	%fd40, %fd38;
	setp.lt.f64 	%p183, %fd39, %fd40;
	mov.u64 	%rd340, %rd30;
	mov.f64 	%fd304, %fd38;
	@%p183 bra 	$L__BB7_34;
	setp.lt.f64 	%p184, %fd40, %fd39;
	mov.u64 	%rd340, %rd339;
	mov.f64 	%fd304, %fd303;
	@%p184 bra 	$L__BB7_34;
	setp.lt.s64 	%p185, %rd339, %rd30;
	min.s64 	%rd340, %rd339, %rd30;
	selp.f64 	%fd304, %fd303, %fd38, %p185;
$L__BB7_34:
	mov.b64 	%rd311, %fd304;
	mov.b64 	{%r313, %r318}, %rd311;
	mov.b32 	%r329, 4;
	mov.b32 	%r330, 31;
	mov.b32 	%r331, -1;
	// begin inline asm
	shfl.sync.down.b32 %r312, %r313, %r329, %r330, %r331;
	// end inline asm
	// begin inline asm
	shfl.sync.down.b32 %r317, %r318, %r329, %r330, %r331;
	// end inline asm
	mov.b64 	%rd312, {%r312, %r317};
	mov.b64 	%fd43, %rd312;
	mov.b64 	{%r323, %r328}, %rd340;
	// begin inline asm
	shfl.sync.down.b32 %r322, %r323, %r329, %r330, %r331;
	// end inline asm
	// begin inline asm
	shfl.sync.down.b32 %r327, %r328, %r329, %r330, %r331;
	// end inline asm
	mov.b64 	%rd33, {%r322, %r327};
	setp.gt.s32 	%p186, %r271, 27;
	mov.u64 	%rd341, %rd340;
	mov.f64 	%fd305, %fd304;
	@%p186 bra 	$L__BB7_38;
	abs.f64 	%fd44, %fd304;
	abs.f64 	%fd45, %fd43;
	setp.lt.f64 	%p187, %fd44, %fd45;
	mov.u64 	%rd341, %rd33;
	mov.f64 	%fd305, %fd43;
	@%p187 bra 	$L__BB7_38;
	setp.lt.f64 	%p188, %fd45, %fd44;
	mov.u64 	%rd341, %rd340;
	mov.f64 	%fd305, %fd304;
	@%p188 bra 	$L__BB7_38;
	setp.lt.s64 	%p189, %rd340, %rd33;
	min.s64 	%rd341, %rd340, %rd33;
	selp.f64 	%fd305, %fd304, %fd43, %p189;
$L__BB7_38:
	mov.b64 	%rd313, %fd305;
	mov.b64 	{%r333, %r338}, %rd313;
	mov.b32 	%r349, 8;
	mov.b32 	%r350, 31;
	mov.b32 	%r351, -1;
	// begin inline asm
	shfl.sync.down.b32 %r332, %r333, %r349, %r350, %r351;
	// end inline asm
	// begin inline asm
	shfl.sync.down.b32 %r337, %r338, %r349, %r350, %r351;
	// end inline asm
	mov.b64 	%rd314, {%r332, %r337};
	mov.b64 	%fd48, %rd314;
	mov.b64 	{%r343, %r348}, %rd341;
	// begin inline asm
	shfl.sync.down.b32 %r342, %r343, %r349, %r350, %r351;
	// end inline asm
	// begin inline asm
	shfl.sync.down.b32 %r347, %r348, %r349, %r350, %r351;
	// end inline asm
	mov.b64 	%rd36, {%r342, %r347};
	setp.gt.s32 	%p190, %r271, 23;
	mov.u64 	%rd342, %rd341;
	mov.f64 	%fd306, %fd305;
	@%p190 bra 	$L__BB7_42;
	abs.f64 	%fd49, %fd305;
	abs.f64 	%fd50, %fd48;
	setp.lt.f64 	%p191, %fd49, %fd50;
	mov.u64 	%rd342, %rd36;
	mov.f64 	%fd306, %fd48;
	@%p191 bra 	$L__BB7_42;
	setp.lt.f64 	%p192, %fd50, %fd49;
	mov.u64 	%rd342, %rd341;
	mov.f64 	%fd306, %fd305;
	@%p192 bra 	$L__BB7_42;
	setp.lt.s64 	%p193, %rd341, %rd36;
	min.s64 	%rd342, %rd341, %rd36;
	selp.f64 	%fd306, %fd305, %fd48, %p193;
$L__BB7_42:
	mov.b64 	%rd315, %fd306;
	mov.b64 	{%r353, %r358}, %rd315;
	mov.b32 	%r369, 16;
	mov.b32 	%r370, 31;
	mov.b32 	%r371, -1;
	// begin inline asm
	shfl.sync.down.b32 %r352, %r353, %r369, %r370, %r371;
	// end inline asm
	// begin inline asm
	shfl.sync.down.b32 %r357, %r358, %r369, %r370, %r371;
	// end inline asm
	mov.b64 	%rd316, {%r352, %r357};
	mov.b64 	%fd53, %rd316;
	mov.b64 	{%r363, %r368}, %rd342;
	// begin inline asm
	shfl.sync.down.b32 %r362, %r363, %r369, %r370, %r371;
	// end inline asm
	// begin inline asm
	shfl.sync.down.b32 %r367, %r368, %r369, %r370, %r371;
	// end inline asm
	mov.b64 	%rd39, {%r362, %r367};
	setp.gt.s32 	%p194, %r271, 15;
	mov.u64 	%rd394, %rd342;
	mov.f64 	%fd357, %fd306;
	@%p194 bra 	$L__BB7_46;
	abs.f64 	%fd54, %fd306;
	abs.f64 	%fd55, %fd53;
	setp.lt.f64 	%p195, %fd54, %fd55;
	mov.u64 	%rd394, %rd39;
	mov.f64 	%fd357, %fd53;
	@%p195 bra 	$L__BB7_46;
	setp.lt.f64 	%p196, %fd55, %fd54;
	mov.u64 	%rd394, %rd342;
	mov.f64 	%fd357, %fd306;
	@%p196 bra 	$L__BB7_46;
	setp.lt.s64 	%p197, %rd342, %rd39;
	min.s64 	%rd394, %rd342, %rd39;
	selp.f64 	%fd357, %fd306, %fd53, %p197;
$L__BB7_46:
	setp.ne.s32 	%p198, %r271, 0;
	@%p198 bra 	$L__BB7_48;
	shr.u32 	%r372, %r1, 1;
	and.b32  	%r373, %r372, 496;
	mov.u32 	%r374, _ZN6thrust24THRUST_300001_SM_1000_NS8cuda_cub4core6detail5shmemE;
	add.s32 	%r375, %r374, %r373;
	st.shared.f64 	[%r375+8], %fd357;
	st.shared.u64 	[%r375+16], %rd394;
$L__BB7_48:
	bar.sync 	0;
	setp.ne.s32 	%p199, %r1, 0;
	@%p199 bra 	$L__BB7_209;
	ld.shared.f64 	%fd58, [_ZN6thrust24THRUST_300001_SM_1000_NS8cuda_cub4core6detail5shmemE+24];
	ld.shared.u64 	%rd42, [_ZN6thrust24THRUST_300001_SM_1000_NS8cuda_cub4core6detail5shmemE+32];
	abs.f64 	%fd59, %fd357;
	abs.f64 	%fd60, %fd58;
	setp.lt.f64 	%p200, %fd59, %fd60;
	mov.u64 	%rd344, %rd42;
	mov.f64 	%fd308, %fd58;
	@%p200 bra 	$L__BB7_52;
	setp.lt.f64 	%p201, %fd60, %fd59;
	mov.u64 	%rd344, %rd394;
	mov.f64 	%fd308, %fd357;
	@%p201 bra 	$L__BB7_52;
	setp.lt.s64 	%p202, %rd394, %rd42;
	min.s64 	%rd344, %rd394, %rd42;
	selp.f64 	%fd308, %fd357, %fd58, %p202;
$L__BB7_52:
	ld.shared.f64 	%fd63, [_ZN6thrust24THRUST_300001_SM_1000_NS8cuda_cub4core6detail5shmemE+40];
	ld.shared.u64 	%rd45, [_ZN6thrust24THRUST_300001_SM_1000_NS8cuda_cub4core6detail5shmemE+48];
	abs.f64 	%fd64, %fd308;
	abs.f64 	%fd65, %fd63;
	setp.lt.f64 	%p203, %fd64, %fd65;
	mov.u64 	%rd345, %rd45;
	mov.f64 	%fd309, %fd63;
	@%p203 bra 	$L__BB7_55;
	setp.lt.f64 	%p204, %fd65, %fd64;
	mov.u64 	%rd345, %rd344;
	mov.f64 	%fd309, %fd308;
	@%p204 bra 	$L__BB7_55;
	setp.lt.s64 	%p205, %rd344, %rd45;
	min.s64 	%rd345, %rd344, %rd45;
	selp.f64 	%fd309, %fd308, %fd63, %p205;
$L__BB7_55:
	ld.shared.f64 	%fd68, [_ZN6thrust24THRUST_300001_SM_1000_NS8cuda_cub4core6detail5shmemE+56];
	ld.shared.u64 	%rd48, [_ZN6thrust24THRUST_300001_SM_1000_NS8cuda_cub4core6detail5shmemE+64];
	abs.f64 	%fd69, %fd309;
	abs.f64 	%fd70, %fd68;
	setp.lt.f64 	%p206, %fd69, %fd70;
	mov.u64 	%rd346, %rd48;
	mov.f64 	%fd310, %fd68;
	@%p206 bra 	$L__BB7_58;
	setp.lt.f64 	%p207, %fd70, %fd69;
	mov.u64 	%rd346, %rd345;
	mov.f64 	%fd310, %fd309;
	@%p207 bra 	$L__BB7_58;
	setp.lt.s64 	%p208, %rd345, %rd48;
	min.s64 	%rd346, %rd345, %rd48;
	selp.f64 	%fd310, %fd309, %fd68, %p208;
$L__BB7_58:
	ld.shared.f64 	%fd73, [_ZN6thrust24THRUST_300001_SM_1000_NS8cuda_cub4core6detail5shmemE+72];
	ld.shared.u64 	%rd51, [_ZN6thrust24THRUST_300001_SM_1000_NS8cuda_cub4core6detail5shmemE+80];
	abs.f64 	%fd74, %fd310;
	abs.f64 	%fd75, %fd73;
	setp.lt.f64 	%p209, %fd74, %fd75;
	mov.u64 	%rd347, %rd51;
	mov.f64 	%fd311, %fd73;
	@%p209 bra 	$L__BB7_61;
	setp.lt.f64 	%p210, %fd75, %fd74;
	mov.u64 	%rd347, %rd346;
	mov.f64 	%fd311, %fd310;
	@%p210 bra 	$L__BB7_61;
	setp.lt.s64 	%p211, %rd346, %rd51;
	min.s64 	%rd347, %rd346, %rd51;
	selp.f64 	%fd311, %fd310, %fd73, %p211;
$L__BB7_61:
	ld.shared.f64 	%fd78, [_ZN6thrust24THRUST_300001_SM_1000_NS8cuda_cub4core6detail5shmemE+88];
	ld.shared.u64 	%rd54, [_ZN6thrust24THRUST_300001_SM_1000_NS8cuda_cub4core6detail5shmemE+96];
	abs.f64 	%fd79, %fd311;
	abs.f64 	%fd80, %fd78;
	setp.lt.f64 	%p212, %fd79, %fd80;
	mov.u64 	%rd348, %rd54;
	mov.f64 	%fd312, %fd78;
	@%p212 bra 	$L__BB7_64;
	setp.lt.f64 	%p213, %fd80, %fd79;
	mov.u64 	%rd348, %rd347;
	mov.f64 	%fd312, %fd311;
	@%p213 bra 	$L__BB7_64;
	setp.lt.s64 	%p214, %rd347, %rd54;
	min.s64 	%rd348, %rd347, %rd54;
	selp.f64 	%fd312, %fd311, %fd78, %p214;
$L__BB7_64:
	ld.shared.f64 	%fd83, [_ZN6thrust24THRUST_300001_SM_1000_NS8cuda_cub4core6detail5shmemE+104];
	ld.shared.u64 	%rd57, [_ZN6thrust24THRUST_300001_SM_1000_NS8cuda_cub4core6detail5shmemE+112];
	abs.f64 	%fd84, %fd312;
	abs.f64 	%fd85, %fd83;
	setp.lt.f64 	%p215, %fd84, %fd85;
	mov.u64 	%rd349, %rd57;
	mov.f64 	%fd313, %fd83;
	@%p215 bra 	$L__BB7_67;
	setp.lt.f64 	%p216, %fd85, %fd84;
	mov.u64 	%rd349, %rd348;
	mov.f64 	%fd313, %fd312;
	@%p216 bra 	$L__BB7_67;
	setp.lt.s64 	%p217, %rd348, %rd57;
	min.s64 	%rd349, %rd348, %rd57;
	selp.f64 	%fd313, %fd312, %fd83, %p217;
$L__BB7_67:
	ld.shared.f64 	%fd88, [_ZN6thrust24THRUST_300001_SM_1000_NS8cuda_cub4core6detail5shmemE+120];
	ld.shared.u64 	%rd60, [_ZN6thrust24THRUST_300001_SM_1000_NS8cuda_cub4core6detail5shmemE+128];
	abs.f64 	%fd89, %fd313;
	abs.f64 	%fd90, %fd88;
	setp.lt.f64 	%p218, %fd89, %fd90;
	mov.u64 	%rd394, %rd60;
	mov.f64 	%fd357, %fd88;
	@%p218 bra 	$L__BB7_209;
	setp.lt.f64 	%p219, %fd90, %fd89;
	mov.u64 	%rd394, %rd349;
	mov.f64 	%fd357, %fd313;
	@%p219 bra 	$L__BB7_209;
	setp.lt.s64 	%p220, %rd349, %rd60;
	min.s64 	%rd394, %rd349, %rd60;
	selp.f64 	%fd357, %fd313, %fd88, %p220;
	bra.uni 	$L__BB7_209;
$L__BB7_70:
	// begin inline asm
	mov.u32 %r158, %laneid;
	// end inline asm
	and.b32  	%r179, %r1, 992;
	add.s32 	%r180, %r179, 32;
	setp.gt.s32 	%p127, %r180, %r37;
	not.b32 	%r181, %r179;
	add.s32 	%r182, %r37, %r181;
	selp.b32 	%r177, %r182, 31, %p127;
	mov.b64 	%rd297, %fd301;
	mov.b64 	{%r160, %r165}, %rd297;
	mov.b32 	%r176, 1;
	mov.b32 	%r178, -1;
	// begin inline asm
	shfl.sync.down.b32 %r159, %r160, %r176, %r177, %r178;
	// end inline asm
	// begin inline asm
	shfl.sync.down.b32 %r164, %r165, %r176, %r177, %r178;
	// end inline asm
	mov.b64 	%rd298, {%r159, %r164};
	mov.b64 	%fd92, %rd298;
	mov.b64 	{%r170, %r175}, %rd337;
	// begin inline asm
	shfl.sync.down.b32 %r169, %r170, %r176, %r177, %r178;
	// end inline asm
	// begin inline asm
	shfl.sync.down.b32 %r174, %r175, %r176, %r177, %r178;
	// end inline asm
	mov.b64 	%rd62, {%r169, %r174};
	setp.ge.s32 	%p128, %r158, %r177;
	mov.u64 	%rd350, %rd337;
	mov.f64 	%fd314, %fd301;
	@%p128 bra 	$L__BB7_74;
	abs.f64 	%fd93, %fd301;
	abs.f64 	%fd94, %fd92;
	setp.lt.f64 	%p129, %fd93, %fd94;
	mov.u64 	%rd350, %rd62;
	mov.f64 	%fd314, %fd92;
	@%p129 bra 	$L__BB7_74;
	setp.lt.f64 	%p130, %fd94, %fd93;
	mov.u64 	%rd350, %rd337;
	mov.f64 	%fd314, %fd301;
	@%p130 bra 	$L__BB7_74;
	setp.lt.s64 	%p131, %rd337, %rd62;
	min.s64 	%rd350, %rd337, %rd62;
	selp.f64 	%fd314, %fd301, %fd92, %p131;
$L__BB7_74:
	mov.b64 	%rd299, %fd314;
	mov.b64 	{%r184, %r189}, %rd299;
	mov.b32 	%r200, 2;
	mov.b32 	%r202, -1;
	// begin inline asm
	shfl.sync.down.b32 %r183, %r184, %r200, %r177, %r202;
	// end inline asm
	// begin inline asm
	shfl.sync.down.b32 %r188, %r189, %r200, %r177, %r202;
	// end inline asm
	mov.b64 	%rd300, {%r183, %r188};
	mov.b64 	%fd97, %rd300;
	mov.b64 	{%r194, %r199}, %rd350;
	// begin inline asm
	shfl.sync.down.b32 %r193, %r194, %r200, %r177, %r202;
	// end inline asm
	// begin inline asm
	shfl.sync.down.b32 %r198, %r199, %r200, %r177, %r202;
	// end inline asm
	mov.b64 	%rd65, {%r193, %r198};
	add.s32 	%r203, %r158, 2;
	setp.gt.s32 	%p132, %r203, %r177;
	mov.u64 	%rd351, %rd350;
	mov.f64 	%fd315, %fd314;
	@%p132 bra 	$L__BB7_78;
	abs.f64 	%fd98, %fd314;
	abs.f64 	%fd99, %fd97;
	setp.lt.f64 	%p133, %fd98, %fd99;
	mov.u64 	%rd351, %rd65;
	mov.f64 	%fd315, %fd97;
	@%p133 bra 	$L__BB7_78;
	setp.lt.f64 	%p134, %fd99, %fd98;
	mov.u64 	%rd351, %rd350;
	mov.f64 	%fd315, %fd314;
	@%p134 bra 	$L__BB7_78;
	setp.lt.s64 	%p135, %rd350, %rd65;
	min.s64 	%rd351, %rd350, %rd65;
	selp.f64 	%fd315, %fd314, %fd97, %p135;
$L__BB7_78:
	mov.b64 	%rd301, %fd315;
	mov.b64 	{%r205, %r210}, %rd301;
	mov.b32 	%r221, 4;
	mov.b32 	%r223, -1;
	// begin inline asm
	shfl.sync.down.b32 %r204, %r205, %r221, %r177, %r223;
	// end inline asm
	// begin inline asm
	shfl.sync.down.b32 %r209, %r210, %r221, %r177, %r223;
	// end inline asm
	mov.b64 	%rd302, {%r204, %r209};
	mov.b64 	%fd102, %rd302;
	mov.b64 	{%r215, %r220}, %rd351;
	// begin inline asm
	shfl.sync.down.b32 %r214, %r215, %r221, %r177, %r223;
	// end inline asm
	// begin inline asm
	shfl.sync.down.b32 %r219, %r220, %r221, %r177, %r223;
	// end inline asm
	mov.b64 	%rd68, {%r214, %r219};
	add.s32 	%r224, %r158, 4;
	setp.gt.s32 	%p136, %r224, %r177;
	mov.u64 	%rd352, %rd351;
	mov.f64 	%fd316, %fd315;
	@%p136 bra 	$L__BB7_82;
	abs.f64 	%fd103, %fd315;
	abs.f64 	%fd104, %fd102;
	setp.lt.f64 	%p137, %fd103, %fd104;
	mov.u64 	%rd352, %rd68;
	mov.f64 	%fd316, %fd102;
	@%p137 bra 	$L__BB7_82;
	setp.lt.f64 	%p138, %fd104, %fd103;
	mov.u64 	%rd352, %rd351;
	mov.f64 	%fd316, %fd315;
	@%p138 bra 	$L__BB7_82;
	setp.lt.s64 	%p139, %rd351, %rd68;
	min.s64 	%rd352, %rd351, %rd68;
	selp.f64 	%fd316, %fd315, %fd102, %p139;
$L__BB7_82:
	mov.b64 	%rd303, %fd316;
	mov.b64 	{%r226, %r231}, %rd303;
	mov.b32 	%r242, 8;
	mov.b32 	%r244, -1;
	// begin inline asm
	shfl.sync.down.b32 %r225, %r226, %r242, %r177, %r244;
	// end inline asm
	// begin inline asm
	shfl.sync.down.b32 %r230, %r231, %r242, %r177, %r244;
	// end inline asm
	mov.b64 	%rd304, {%r225, %r230};
	mov.b64 	%fd107, %rd304;
	mov.b64 	{%r236, %r241}, %rd352;
	// begin inline asm
	shfl.sync.down.b32 %r235, %r236, %r242, %r177, %r244;
	// end inline asm
	// begin inline asm
	shfl.sync.down.b32 %r240, %r241, %r242, %r177, %r244;
	// end inline asm
	mov.b64 	%rd71, {%r235, %r240};
	add.s32 	%r245, %r158, 8;
	setp.gt.s32 	%p140, %r245, %r177;
	mov.u64 	%rd353, %rd352;
	mov.f64 	%fd317, %fd316;
	@%p140 bra 	$L__BB7_86;
	abs.f64 	%fd108, %fd316;
	abs.f64 	%fd109, %fd107;
	setp.lt.f64 	%p141, %fd108, %fd109;
	mov.u64 	%rd353, %rd71;
	mov.f64 	%fd317, %fd107;
	@%p141 bra 	$L__BB7_86;
	setp.lt.f64 	%p142, %fd109, %fd108;
	mov.u64 	%rd353, %rd352;
	mov.f64 	%fd317, %fd316;
	@%p142 bra 	$L__BB7_86;
	setp.lt.s64 	%p143, %rd352, %rd71;
	min.s64 	%rd353, %rd352, %rd71;
	selp.f64 	%fd317, %fd316, %fd107, %p143;
$L__BB7_86:
	mov.b64 	%rd305, %fd317;
	mov.b64 	{%r247, %r252}, %rd305;
	mov.b32 	%r263, 16;
	mov.b32 	%r265, -1;
	// begin inline asm
	shfl.sync.down.b32 %r246, %r247, %r263, %r177, %r265;
	// end inline asm
	// begin inline asm
	shfl.sync.down.b32 %r251, %r252, %r263, %r177, %r265;
	// end inline asm
	mov.b64 	%rd306, {%r246, %r251};
	mov.b64 	%fd112, %rd306;
	mov.b64 	{%r257, %r262}, %rd353;
	// begin inline asm
	shfl.sync.down.b32 %r256, %r257, %r263, %r177, %r265;
	// end inline asm
	// begin inline asm
	shfl.sync.down.b32 %r261, %r262, %r263, %r177, %r265;
	// end inline asm
	mov.b64 	%rd74, {%r256, %r261};
	add.s32 	%r266, %r158, 16;
	setp.gt.s32 	%p144, %r266, %r177;
	mov.u64 	%rd394, %rd353;
	mov.f64 	%fd357, %fd317;
	@%p144 bra 	$L__BB7_90;
	abs.f64 	%fd113, %fd317;
	abs.f64 	%fd114, %fd112;
	setp.lt.f64 	%p145, %fd113, %fd114;
	mov.u64 	%rd394, %rd74;
	mov.f64 	%fd357, %fd112;
	@%p145 bra 	$L__BB7_90;
	setp.lt.f64 	%p146, %fd114, %fd113;
	mov.u64 	%rd394, %rd353;
	mov.f64 	%fd357, %fd317;
	@%p146 bra 	$L__BB7_90;
	setp.lt.s64 	%p147, %rd353, %rd74;
	min.s64 	%rd394, %rd353, %rd74;
	selp.f64 	%fd357, %fd317, %fd112, %p147;
$L__BB7_90:
	setp.ne.s32 	%p148, %r158, 0;
	@%p148 bra 	$L__BB7_92;
	shr.u32 	%r267, %r1, 1;
	and.b32  	%r268, %r267, 496;
	mov.u32 	%r269, _ZN6thrust24THRUST_300001_SM_1000_NS8cuda_cub4core6detail5shmemE;
	add.s32 	%r270, %r269, %r268;
	st.shared.f64 	[%r270+8], %fd357;
	st.shared.u64 	[%r270+16], %rd394;
$L__BB7_92:
	bar.sync 	0;
	setp.ne.s32 	%p149, %r1, 0;
	@%p149 bra 	$L__BB7_209;
	setp.lt.s32 	%p150, %r37, 33;
	mov.f64 	%fd319, %fd357;
	mov.u64 	%rd355, %rd394;
	@%p150 bra 	$L__BB7_97;
	ld.shared.f64 	%fd117, [_ZN6thrust24THRUST_300001_SM_1000_NS8cuda_cub4core6detail5shmemE+24];
	ld.shared.u64 	%rd77, [_ZN6thrust24THRUST_300001_SM_1000_NS8cuda_cub4core6detail5shmemE+32];
	abs.f64 	%fd118, %fd357;
	abs.f64 	%fd119, %fd117;
	setp.lt.f64 	%p151, %fd118, %fd119;
	mov.f64 	%fd319, %fd117;
	mov.u64 	%rd355, %rd77;
	@%p151 bra 	$L__BB7_97;
	setp.lt.f64 	%p152, %fd119, %fd118;
	mov.f64 	%fd319, %fd357;
	mov.u64 	%rd355, %rd394;
	@%p152 bra 	$L__BB7_97;
	setp.lt.s64 	%p153, %rd394, %rd77;
	min.s64 	%rd355, %rd394, %rd77;
	selp.f64 	%fd319, %fd357, %fd117, %p153;
$L__BB7_97:
	setp.lt.s32 	%p154, %r37, 65;
	mov.f64 	%fd320, %fd319;
	mov.u64 	%rd356, %rd355;
	@%p154 bra 	$L__BB7_101;
	ld.shared.f64 	%fd122, [_ZN6thrust24THRUST_300001_SM_1000_NS8cuda_cub4core6detail5shmemE+40];
	ld.shared.u64 	%rd80, [_ZN6thrust24THRUST_300001_SM_1000_NS8cuda_cub4core6detail5shmemE+48];
	abs.f64 	%fd123, %fd319;
	abs.f64 	%fd124, %fd122;
	setp.lt.f64 	%p155, %fd123, %fd124;
	mov.f64 	%fd320, %fd122;
	mov.u64 	%rd356, %rd80;
	@%p155 bra 	$L__BB7_101;
	setp.lt.f64 	%p156, %fd124, %fd123;
	mov.f64 	%fd320, %fd319;
	mov.u64 	%rd356, %rd355;
	@%p156 bra 	$L__BB7_101;
	setp.lt.s64 	%p157, %rd355, %rd80;
	min.s64 	%rd356, %rd355, %rd80;
	selp.f64 	%fd320, %fd319, %fd122, %p157;
$L__BB7_101:
	setp.lt.s32 	%p158, %r37, 97;
	mov.f64 	%fd321, %fd320;
	mov.u64 	%rd357, %rd356;
	@%p158 bra 	$L__BB7_105;
	ld.shared.f64 	%fd127, [_ZN6thrust24THRUST_300001_SM_1000_NS8cuda_cub4core6detail5shmemE+56];
	ld.shared.u64 	%rd83, [_ZN6thrust24THRUST_300001_SM_1000_NS8cuda_cub4core6detail5shmemE+64];
	abs.f64 	%fd128, %fd320;
	abs.f64 	%fd129, %fd127;
	setp.lt.f64 	%p159, %fd128, %fd129;
	mov.f64 	%fd321, %fd127;
	mov.u64 	%rd357, %rd83;
	@%p159 bra 	$L__BB7_105;
	setp.lt.f64 	%p160, %fd129, %fd128;
	mov.f64 	%fd321, %fd320;
	mov.u64 	%rd357, %rd356;
	@%p160 bra 	$L__BB7_105;
	setp.lt.s64 	%p161, %rd356, %rd83;
	min.s64 	%rd357, %rd356, %rd83;
	selp.f64 	%fd321, %fd320, %fd127, %p161;
$L__BB7_105:
	setp.lt.s32 	%p162, %r37, 129;
	mov.f64 	%fd322, %fd321;
	mov.u64 	%rd358, %rd357;
	@%p162 bra 	$L__BB7_109;
	ld.shared.f64 	%fd132, [_ZN6thrust24THRUST_300001_SM_1000_NS8cuda_cub4core6detail5shmemE+72];
	ld.shared.u64 	%rd86, [_ZN6thrust24THRUST_300001_SM_1000_NS8cuda_cub4core6detail5shmemE+80];
	abs.f64 	%fd133, %fd321;
	abs.f64 	%fd134, %fd132;
	setp.lt.f64 	%p163, %fd133, %fd134;
	mov.f64 	%fd322, %fd132;
	mov.u64 	%rd358, %rd86;
	@%p163 bra 	$L__BB7_109;
	setp.lt.f64 	%p164, %fd134, %fd133;
	mov.f64 	%fd322, %fd321;
	mov.u64 	%rd358, %rd357;
	@%p164 bra 	$L__BB7_109;
	setp.lt.s64 	%p165, %rd357, %rd86;
	min.s64 	%rd358, %rd357, %rd86;
	selp.f64 	%fd322, %fd321, %fd132, %p165;
$L__BB7_109:
	setp.lt.s32 	%p166, %r37, 161;
	mov.f64 	%fd323, %fd322;
	mov.u64 	%rd359, %rd358;
	@%p166 bra 	$L__BB7_113;
	ld.shared.f64 	%fd137, [_ZN6thrust24THRUST_300001_SM_1000_NS8cuda_cub4core6detail5shmemE+88];
	ld.shared.u64 	%rd89, [_ZN6thrust24THRUST_300001_SM_1000_NS8cuda_cub4core6detail5shmemE+96];
	abs.f64 	%fd138, %fd322;
	abs.f64 	%fd139, %fd137;
	setp.lt.f64 	%p167, %fd138, %fd139;
	mov.f64 	%fd323, %fd137;
	mov.u64 	%rd359, %rd89;
	@%p167 bra 	$L__BB7_113;
	setp.lt.f64 	%p168, %fd139, %fd138;
	mov.f64 	%fd323, %fd322;
	mov.u64 	%rd359, %rd358;
	@%p168 bra 	$L__BB7_113;
	setp.lt.s64 	%p169, %rd358, %rd89;
	min.s64 	%rd359, %rd358, %rd89;
	selp.f64 	%fd323, %fd322, %fd137, %p169;
$L__BB7_113:
	setp.lt.s32 	%p170, %r37, 193;
	mov.f64 	%fd324, %fd323;
	mov.u64 	%rd360, %rd359;
	@%p170 bra 	$L__BB7_117;
	ld.shared.f64 	%fd142, [_ZN6thrust24THRUST_300001_SM_1000_NS8cuda_cub4core6detail5shmemE+104];
	ld.shared.u64 	%rd92, [_ZN6thrust24THRUST_300001_SM_1000_NS8cuda_cub4core6detail5shmemE+112];
	abs.f64 	%fd143, %fd323;
	abs.f64 	%fd144, %fd142;
	setp.lt.f64 	%p171, %fd143, %fd144;
	mov.f64 	%fd324, %fd142;
	mov.u64 	%rd360, %rd92;
	@%p171 bra 	$L__BB7_117;
	setp.lt.f64 	%p172, %fd144, %fd143;
	mov.f64 	%fd324, %fd323;
	mov.u64 	%rd360, %rd359;
	@%p172 bra 	$L__BB7_117;
	setp.lt.s64 	%p173, %rd359, %rd92;
	min.s64 	%rd360, %rd359, %rd92;
	selp.f64 	%fd324, %fd323, %fd142, %p173;
$L__BB7_117:
	setp.lt.s32 	%p174, %r37, 225;
	mov.u64 	%rd394, %rd360;
	mov.f64 	%fd357, %fd324;
	@%p174 bra 	$L__BB7_209;
	ld.shared.f64 	%fd147, [_ZN6thrust24THRUST_300001_SM_1000_NS8cuda_cub4core6detail5shmemE+120];
	ld.shared.u64 	%rd95, [_ZN6thrust24THRUST_300001_SM_1000_NS8cuda_cub4core6detail5shmemE+128];
	abs.f64 	%fd148, %fd324;
	abs.f64 	%fd149, %fd147;
	setp.lt.f64 	%p175, %fd148, %fd149;
	mov.u64 	%rd394, %rd95;
	mov.f64 	%fd357, %fd147;
	@%p175 bra 	$L__BB7_209;
	setp.lt.f64 	%p176, %fd149, %fd148;
	mov.u64 	%rd394, %rd360;
	mov.f64 	%fd357, %fd324;
	@%p176 bra 	$L__BB7_209;
	setp.lt.s64 	%p177, %rd360, %rd95;
	min.s64 	%rd394, %rd360, %rd95;
	selp.f64 	%fd357, %fd324, %fd147, %p177;
	bra.uni 	$L__BB7_209;
$L__BB7_121:
	ld.param.u64 	%rd318, [_ZN6thrust24THRUST_300001_SM_1000_NS8cuda_cub4core6detail13_kernel_agentINS1_8__reduce11ReduceAgentIPN4cuda3std3__45tupleIJdlEEESC_SB_iNS1_9__extrema9arg_max_fIdl19doubleAbsComparatorEEEEJSC_SC_iSG_EEEvDpT0__param_0];
	mov.u32 	%r16, %tid.x;
	mul.wide.u32 	%rd208, %r16, 16;
	add.s64 	%rd189, %rd318, %rd208;
	// begin inline asm
	ld.global.nc.u64 %rd188, [%rd189];
	// end inline asm
	add.s64 	%rd191, %rd189, 8;
	// begin inline asm
	ld.global.nc.u64 %rd190, [%rd191];
	// end inline asm
	mov.b64 	%fd151, %rd188;
	add.s64 	%rd193, %rd189, 4096;
	// begin inline asm
	ld.global.nc.u64 %rd192, [%rd193];
	// end inline asm
	add.s64 	%rd195, %rd189, 4104;
	// begin inline asm
	ld.global.nc.u64 %rd361, [%rd195];
	// end inline asm
	mov.b64 	%fd325, %rd192;
	add.s64 	%rd197, %rd189, 8192;
	// begin inline asm
	ld.global.nc.u64 %rd196, [%rd197];
	// end inline asm
	add.s64 	%rd199, %rd189, 8200;
	// begin inline asm
	ld.global.nc.u64 %rd362, [%rd199];
	// end inline asm
	mov.b64 	%fd326, %rd196;
	add.s64 	%rd201, %rd189, 12288;
	// begin inline asm
	ld.global.nc.u64 %rd200, [%rd201];
	// end inline asm
	add.s64 	%rd203, %rd189, 12296;
	// begin inline asm
	ld.global.nc.u64 %rd363, [%rd203];
	// end inline asm
	mov.b64 	%fd327, %rd200;
	add.s64 	%rd205, %rd189, 16384;
	// begin inline asm
	ld.global.nc.u64 %rd204, [%rd205];
	// end inline asm
	add.s64 	%rd207, %rd189, 16392;
	// begin inline asm
	ld.global.nc.u64 %rd381, [%rd207];
	// end inline asm
	mov.b64 	%fd344, %rd204;
	abs.f64 	%fd156, %fd151;
	abs.f64 	%fd157, %fd325;
	setp.lt.f64 	%p3, %fd156, %fd157;
	@%p3 bra 	$L__BB7_123;
	setp.lt.f64 	%p4, %fd157, %fd156;
	setp.lt.s64 	%p5, %rd190, %rd361;
	or.pred  	%p6, %p4, %p5;
	selp.b64 	%rd361, %rd190, %rd361, %p6;
	selp.f64 	%fd325, %fd151, %fd325, %p6;
$L__BB7_123:
	abs.f64 	%fd160, %fd325;
	abs.f64 	%fd161, %fd326;
	setp.lt.f64 	%p7, %fd160, %fd161;
	@%p7 bra 	$L__BB7_125;
	setp.lt.f64 	%p8, %fd161, %fd160;
	setp.lt.s64 	%p9, %rd361, %rd362;
	or.pred  	%p10, %p8, %p9;
	selp.b64 	%rd362, %rd361, %rd362, %p10;
	selp.f64 	%fd326, %fd325, %fd326, %p10;
$L__BB7_125:
	abs.f64 	%fd164, %fd326;
	abs.f64 	%fd165, %fd327;
	setp.lt.f64 	%p11, %fd164, %fd165;
	@%p11 bra 	$L__BB7_127;
	setp.lt.f64 	%p12, %fd165, %fd164;
	setp.lt.s64 	%p13, %rd362, %rd363;
	or.pred  	%p14, %p12, %p13;
	selp.b64 	%rd363, %rd362, %rd363, %p14;
	selp.f64 	%fd327, %fd326, %fd327, %p14;
$L__BB7_127:
	abs.f64 	%fd168, %fd327;
	abs.f64 	%fd169, %fd344;
	setp.lt.f64 	%p15, %fd168, %fd169;
	@%p15 bra 	$L__BB7_129;
	setp.lt.f64 	%p16, %fd169, %fd168;
	setp.lt.s64 	%p17, %rd363, %rd381;
	or.pred  	%p18, %p16, %p17;
	selp.b64 	%rd381, %rd363, %rd381, %p18;
	selp.f64 	%fd344, %fd327, %fd344, %p18;
$L__BB7_129:
	setp.lt.u32 	%p19, %r37, 2560;
	mov.b32 	%r383, 1280;
	@%p19 bra 	$L__BB7_142;
	mov.b32 	%r382, 1280;
	mov.f64 	%fd329, %fd344;
	mov.u64 	%rd365, %rd381;
$L__BB7_131:
	ld.param.u64 	%rd319, [_ZN6thrust24THRUST_300001_SM_1000_NS8cuda_cub4core6detail13_kernel_agentINS1_8__reduce11ReduceAgentIPN4cuda3std3__45tupleIJdlEEESC_SB_iNS1_9__extrema9arg_max_fIdl19doubleAbsComparatorEEEEJSC_SC_iSG_EEEvDpT0__param_0];
	add.s32 	%r40, %r382, %r16;
	mul.wide.u32 	%rd229, %r40, 16;
	add.s64 	%rd210, %rd319, %rd229;
	// begin inline asm
	ld.global.nc.u64 %rd209, [%rd210];
	// end inline asm
	add.s64 	%rd212, %rd210, 8;
	// begin inline asm
	ld.global.nc.u64 %rd366, [%rd212];
	// end inline asm
	mov.b64 	%fd330, %rd209;
	add.s64 	%rd214, %rd210, 4096;
	// begin inline asm
	ld.global.nc.u64 %rd213, [%rd214];
	// end inline asm
	add.s64 	%rd216, %rd210, 4104;
	// begin inline asm
	ld.global.nc.u64 %rd367, [%rd216];
	// end inline asm
	mov.b64 	%fd331, %rd213;
	add.s64 	%rd218, %rd210, 8192;
	// begin inline asm
	ld.global.nc.u64 %rd217, [%rd218];
	// end inline asm
	add.s64 	%rd220, %rd210, 8200;
	// begin inline asm
	ld.global.nc.u64 %rd368, [%rd220];
	// end inline asm
	mov.b64 	%fd332, %rd217;
	add.s64 	%rd222, %rd210, 12288;
	// begin inline asm
	ld.global.nc.u64 %rd221, [%rd222];
	// end inline asm
	add.s64 	%rd224, %rd210, 12296;
	// begin inline asm
	ld.global.nc.u64 %rd369, [%rd224];
	// end inline asm
	mov.b64 	%fd333, %rd221;
	add.s64 	%rd226, %rd210, 16384;
	// begin inline asm
	ld.global.nc.u64 %rd225, [%rd226];
	// end inline asm
	add.s64 	%rd228, %rd210, 16392;
	// begin inline asm
	ld.global.nc.u64 %rd381, [%rd228];
	// end inline asm
	mov.b64 	%fd344, %rd225;
	abs.f64 	%fd178, %fd329;
	abs.f64 	%fd179, %fd330;
	setp.lt.f64 	%p20, %fd178, %fd179;
	@%p20 bra 	$L__BB7_133;
	setp.lt.f64 	%p21, %fd179, %fd178;
	setp.lt.s64 	%p22, %rd365, %rd366;
	or.pred  	%p23, %p21, %p22;
	selp.b64 	%rd366, %rd365, %rd366, %p23;
	selp.f64 	%fd330, %fd329, %fd330, %p23;
$L__BB7_133:
	abs.f64 	%fd182, %fd330;
	abs.f64 	%fd183, %fd331;
	setp.lt.f64 	%p24, %fd182, %fd183;
	@%p24 bra 	$L__BB7_135;
	setp.lt.f64 	%p25, %fd183, %fd182;
	setp.lt.s64 	%p26, %rd366, %rd367;
	or.pred  	%p27, %p25, %p26;
	selp.b64 	%rd367, %rd366, %rd367, %p27;
	selp.f64 	%fd331, %fd330, %fd331, %p27;
$L__BB7_135:
	abs.f64 	%fd186, %fd331;
	abs.f64 	%fd187, %fd332;
	setp.lt.f64 	%p28, %fd186, %fd187;
	@%p28 bra 	$L__BB7_137;
	setp.lt.f64 	%p29, %fd187, %fd186;
	setp.lt.s64 	%p30, %rd367, %rd368;
	or.pred  	%p31, %p29, %p30;
	selp.b64 	%rd368, %rd367, %rd368, %p31;
	selp.f64 	%fd332, %fd331, %fd332, %p31;
$L__BB7_137:
	abs.f64 	%fd190, %fd332;
	abs.f64 	%fd191, %fd333;
	setp.lt.f64 	%p32, %fd190, %fd191;
	@%p32 bra 	$L__BB7_139;
	setp.lt.f64 	%p33, %fd191, %fd190;
	setp.lt.s64 	%p34, %rd368, %rd369;
	or.pred  	%p35, %p33, %p34;
	selp.b64 	%rd369, %rd368, %rd369, %p35;
	selp.f64 	%fd333, %fd332, %fd333, %p35;
$L__BB7_139:
	abs.f64 	%fd194, %fd333;
	abs.f64 	%fd195, %fd344;
	setp.lt.f64 	%p36, %fd194, %fd195;
	@%p36 bra 	$L__BB7_141;
	setp.lt.f64 	%p37, %fd195, %fd194;
	setp.lt.s64 	%p38, %rd369, %rd381;
	or.pred  	%p39, %p37, %p38;
	selp.b64 	%rd381, %rd369, %rd381, %p39;
	selp.f64 	%fd344, %fd333, %fd344, %p39;
$L__BB7_141:
	add.s32 	%r383, %r382, 1280;
	add.s32 	%r41, %r382, 2560;
	setp.le.s32 	%p40, %r41, %r37;
	mov.u32 	%r382, %r383;
	mov.f64 	%fd329, %fd344;
	mov.u64 	%rd365, %rd381;
	@%p40 bra 	$L__BB7_131;
$L__BB7_142:
	setp.le.s32 	%p41, %r37, %r383;
	@%p41 bra 	$L__BB7_165;
	sub.s32 	%r20, %r37, %r383;
	setp.ge.s32 	%p42, %r16, %r20;
	@%p42 bra 	$L__BB7_165;
	not.b32 	%r42, %r16;
	add.s32 	%r43, %r37, %r42;
	sub.s32 	%r21, %r43, %r383;
	and.b32  	%r44, %r21, 768;
	setp.eq.s32 	%p43, %r44, 768;
	mov.u32 	%r387, %r16;
	@%p43 bra 	$L__BB7_150;
	add.s32 	%r385, %r16, %r383;
	shr.u32 	%r45, %r21, 8;
	add.s32 	%r46, %r45, 1;
	and.b32  	%r47, %r46, 3;
	neg.s32 	%r384, %r47;
	mov.u32 	%r387, %r16;
$L__BB7_146:
	.pragma "nounroll";
	mov.u64 	%rd127, %rd381;
	mov.f64 	%fd199, %fd344;
	ld.param.u64 	%rd320, [_ZN6thrust24THRUST_300001_SM_1000_NS8cuda_cub4core6detail13_kernel_agentINS1_8__reduce11ReduceAgentIPN4cuda3std3__45tupleIJdlEEESC_SB_iNS1_9__extrema9arg_max_fIdl19doubleAbsComparatorEEEEJSC_SC_iSG_EEEvDpT0__param_0];
	mul.wide.u32 	%rd235, %r385, 16;
	add.s64 	%rd232, %rd320, %rd235;
	// begin inline asm
	ld.global.nc.u64 %rd231, [%rd232];
	// end inline asm
	add.s64 	%rd234, %rd232, 8;
	// begin inline asm
	ld.global.nc.u64 %rd233, [%rd234];
	// end inline asm
	mov.b64 	%fd200, %rd231;
	abs.f64 	%fd201, %fd199;
	abs.f64 	%fd202, %fd200;
	setp.lt.f64 	%p44, %fd201, %fd202;
	mov.f64 	%fd344, %fd200;
	mov.u64 	%rd381, %rd233;
	@%p44 bra 	$L__BB7_149;
	setp.lt.f64 	%p45, %fd202, %fd201;
	mov.f64 	%fd344, %fd199;
	mov.u64 	%rd381, %rd127;
	@%p45 bra 	$L__BB7_149;
	setp.lt.s64 	%p46, %rd127, %rd233;
	selp.f64 	%fd344, %fd199, %fd200, %p46;
	min.s64 	%rd381, %rd127, %rd233;
$L__BB7_149:
	add.s32 	%r387, %r387, 256;
	add.s32 	%r385, %r385, 256;
	add.s32 	%r384, %r384, 1;
	setp.ne.s32 	%p47, %r384, 0;
	@%p47 bra 	$L__BB7_146;
$L__BB7_150:
	setp.lt.u32 	%p48, %r21, 768;
	@%p48 bra 	$L__BB7_165;
	ld.param.u64 	%rd321, [_ZN6thrust24THRUST_300001_SM_1000_NS8cuda_cub4core6detail13_kernel_agentINS1_8__reduce11ReduceAgentIPN4cuda3std3__45tupleIJdlEEESC_SB_iNS1_9__extrema9arg_max_fIdl19doubleAbsComparatorEEEEJSC_SC_iSG_EEEvDpT0__param_0];
	cvt.u64.u32 	%rd236, %r387;
	cvt.u64.u32 	%rd237, %r383;
	add.s64 	%rd238, %rd236, %rd237;
	shl.b64 	%rd239, %rd238, 4;
	add.s64 	%rd240, %rd239, %rd321;
	add.s64 	%rd376, %rd240, 12296;
	add.s32 	%r388, %r387, %r383;
$L__BB7_152:
	ld.param.u64 	%rd322, [_ZN6thrust24THRUST_300001_SM_1000_NS8cuda_cub4core6detail13_kernel_agentINS1_8__reduce11ReduceAgentIPN4cuda3std3__45tupleIJdlEEESC_SB_iNS1_9__extrema9arg_max_fIdl19doubleAbsComparatorEEEEJSC_SC_iSG_EEEvDpT0__param_0];
	mul.wide.u32 	%rd245, %r388, 16;
	add.s64 	%rd242, %rd322, %rd245;
	// begin inline asm
	ld.global.nc.u64 %rd241, [%rd242];
	// end inline asm
	add.s64 	%rd244, %rd242, 8;
	// begin inline asm
	ld.global.nc.u64 %rd243, [%rd244];
	// end inline asm
	mov.b64 	%fd208, %rd241;
	abs.f64 	%fd209, %fd344;
	abs.f64 	%fd210, %fd208;
	setp.lt.f64 	%p49, %fd209, %fd210;
	mov.f64 	%fd341, %fd208;
	mov.u64 	%rd378, %rd243;
	@%p49 bra 	$L__BB7_155;
	setp.lt.f64 	%p50, %fd210, %fd209;
	mov.f64 	%fd341, %fd344;
	mov.u64 	%rd378, %rd381;
	@%p50 bra 	$L__BB7_155;
	setp.lt.s64 	%p51, %rd381, %rd243;
	selp.f64 	%fd341, %fd344, %fd208, %p51;
	min.s64 	%rd378, %rd381, %rd243;
$L__BB7_155:
	add.s64 	%rd247, %rd376, -8200;
	// begin inline asm
	ld.global.nc.u64 %rd246, [%rd247];
	// end inline asm
	add.s64 	%rd249, %rd376, -8192;
	// begin inline asm
	ld.global.nc.u64 %rd248, [%rd249];
	// end inline asm
	mov.b64 	%fd213, %rd246;
	abs.f64 	%fd214, %fd341;
	abs.f64 	%fd215, %fd213;
	setp.lt.f64 	%p52, %fd214, %fd215;
	mov.f64 	%fd342, %fd213;
	mov.u64 	%rd379, %rd248;
	@%p52 bra 	$L__BB7_158;
	setp.lt.f64 	%p53, %fd215, %fd214;
	mov.f64 	%fd342, %fd341;
	mov.u64 	%rd379, %rd378;
	@%p53 bra 	$L__BB7_158;
	setp.lt.s64 	%p54, %rd378, %rd248;
	selp.f64 	%fd342, %fd341, %fd213, %p54;
	min.s64 	%rd379, %rd378, %rd248;
$L__BB7_158:
	add.s64 	%rd251, %rd376, -4104;
	// begin inline asm
	ld.global.nc.u64 %rd250, [%rd251];
	// end inline asm
	add.s64 	%rd253, %rd376, -4096;
	// begin inline asm
	ld.global.nc.u64 %rd252, [%rd253];
	// end inline asm
	mov.b64 	%fd218, %rd250;
	abs.f64 	%fd219, %fd342;
	abs.f64 	%fd220, %fd218;
	setp.lt.f64 	%p55, %fd219, %fd220;
	mov.f64 	%fd343, %fd218;
	mov.u64 	%rd380, %rd252;
	@%p55 bra 	$L__BB7_161;
	setp.lt.f64 	%p56, %fd220, %fd219;
	mov.f64 	%fd343, %fd342;
	mov.u64 	%rd380, %rd379;
	@%p56 bra 	$L__BB7_161;
	setp.lt.s64 	%p57, %rd379, %rd252;
	selp.f64 	%fd343, %fd342, %fd218, %p57;
	min.s64 	%rd380, %rd379, %rd252;
$L__BB7_161:
	add.s64 	%rd255, %rd376, -8;
	// begin inline asm
	ld.global.nc.u64 %rd254, [%rd255];
	// end inline asm
	// begin inline asm
	ld.global.nc.u64 %rd256, [%rd376];
	// end inline asm
	mov.b64 	%fd223, %rd254;
	abs.f64 	%fd224, %fd343;
	abs.f64 	%fd225, %fd223;
	setp.lt.f64 	%p58, %fd224, %fd225;
	mov.f64 	%fd344, %fd223;
	mov.u64 	%rd381, %rd256;
	@%p58 bra 	$L__BB7_164;
	setp.lt.f64 	%p59, %fd225, %fd224;
	mov.f64 	%fd344, %fd343;
	mov.u64 	%rd381, %rd380;
	@%p59 bra 	$L__BB7_164;
	setp.lt.s64 	%p60, %rd380, %rd256;
	selp.f64 	%fd344, %fd343, %fd223, %p60;
	min.s64 	%rd381, %rd380, %rd256;
$L__BB7_164:
	add.s32 	%r387, %r387, 1024;
	add.s64 	%rd376, %rd376, 16384;
	add.s32 	%r388, %r388, 1024;
	setp.lt.s32 	%p61, %r387, %r20;
	@%p61 bra 	$L__BB7_152;
$L__BB7_165:
	// begin inline asm
	mov.u32 %r48, %laneid;
	// end inline asm
	mov.b64 	%rd258, %fd344;
	mov.b64 	{%r50, %r55}, %rd258;
	mov.b32 	%r66, 1;
	mov.b32 	%r67, 31;
	mov.b32 	%r68, -1;
	// begin inline asm
	shfl.sync.down.b32 %r49, %r50, %r66, %r67, %r68;
	// end inline asm
	// begin inline asm
	shfl.sync.down.b32 %r54, %r55, %r66, %r67, %r68;
	// end inline asm
	mov.b64 	%rd259, {%r49, %r54};
	mov.b64 	%fd229, %rd259;
	mov.b64 	{%r60, %r65}, %rd381;
	// begin inline asm
	shfl.sync.down.b32 %r59, %r60, %r66, %r67, %r68;
	// end inline asm
	// begin inline asm
	shfl.sync.down.b32 %r64, %r65, %r66, %r67, %r68;
	// end inline asm
	mov.b64 	%rd150, {%r59, %r64};
	setp.gt.s32 	%p62, %r48, 30;
	mov.f64 	%fd346, %fd344;
	mov.u64 	%rd383, %rd381;
	@%p62 bra 	$L__BB7_169;
	abs.f64 	%fd230, %fd344;
	abs.f64 	%fd231, %fd229;
	setp.lt.f64 	%p63, %fd230, %fd231;
	mov.f64 	%fd346, %fd229;
	mov.u64 	%rd383, %rd150;
	@%p63 bra 	$L__BB7_169;
	setp.lt.f64 	%p64, %fd231, %fd230;
	mov.f64 	%fd346, %fd344;
	mov.u64 	%rd383, %rd381;
	@%p64 bra 	$L__BB7_169;
	setp.lt.s64 	%p65, %rd381, %rd150;
	selp.f64 	%fd346, %fd344, %fd229, %p65;
	min.s64 	%rd383, %rd381, %rd150;
$L__BB7_169:
	mov.b64 	%rd260, %fd346;
	mov.b64 	{%r70, %r75}, %rd260;
	mov.b32 	%r86, 2;
	mov.b32 	%r87, 31;
	mov.b32 	%r88, -1;
	// begin inline asm
	shfl.sync.down.b32 %r69, %r70, %r86, %r87, %r88;
	// end inline asm
	// begin inline asm
	shfl.sync.down.b32 %r74, %r75, %r86, %r87, %r88;
	// end inline asm
	mov.b64 	%rd261, {%r69, %r74};
	mov.b64 	%fd234, %rd261;
	mov.b64 	{%r80, %r85}, %rd383;
	// begin inline asm
	shfl.sync.down.b32 %r79, %r80, %r86, %r87, %r88;
	// end inline asm
	// begin inline asm
	shfl.sync.down.b32 %r84, %r85, %r86, %r87, %r88;
	// end inline asm
	mov.b64 	%rd153, {%r79, %r84};
	setp.gt.s32 	%p66, %r48, 29;
	mov.f64 	%fd347, %fd346;
	mov.u64 	%rd384, %rd383;
	@%p66 bra 	$L__BB7_173;
	abs.f64 	%fd235, %fd346;
	abs.f64 	%fd236, %fd234;
	setp.lt.f64 	%p67, %fd235, %fd236;
	mov.f64 	%fd347, %fd234;
	mov.u64 	%rd384, %rd153;
	@%p67 bra 	$L__BB7_173;
	setp.lt.f64 	%p68, %fd236, %fd235;
	mov.f64 	%fd347, %fd346;
	mov.u64 	%rd384, %rd383;
	@%p68 bra 	$L__BB7_173;
	setp.lt.s64 	%p69, %rd383, %rd153;
	selp.f64 	%fd347, %fd346, %fd234, %p69;
	min.s64 	%rd384, %rd383, %rd153;
$L__BB7_173:
	mov.b64 	%rd262, %fd347;
	mov.b64 	{%r90, %r95}, %rd262;
	mov.b32 	%r106, 4;
	mov.b32 	%r107, 31;
	mov.b32 	%r108, -1;
	// begin inline asm
	shfl.sync.down.b32 %r89, %r90, %r106, %r107, %r108;
	// end inline asm
	// begin inline asm
	shfl.sync.down.b32 %r94, %r95, %r106, %r107, %r108;
	// end inline asm
	mov.b64 	%rd263, {%r89, %r94};
	mov.b64 	%fd239, %rd263;
	mov.b64 	{%r100, %r105}, %rd384;
	// begin inline asm
	shfl.sync.down.b32 %r99, %r100, %r106, %r107, %r108;
	// end inline asm
	// begin inline asm
	shfl.sync.down.b32 %r104, %r105, %r106, %r107, %r108;
	// end inline asm
	mov.b64 	%rd156, {%r99, %r104};
	setp.gt.s32 	%p70, %r48, 27;
	mov.f64 	%fd348, %fd347;
	mov.u64 	%rd385, %rd384;
	@%p70 bra 	$L__BB7_177;
	abs.f64 	%fd240, %fd347;
	abs.f64 	%fd241, %fd239;
	setp.lt.f64 	%p71, %fd240, %fd241;
	mov.f64 	%fd348, %fd239;
	mov.u64 	%rd385, %rd156;
	@%p71 bra 	$L__BB7_177;
	setp.lt.f64 	%p72, %fd241, %fd240;
	mov.f64 	%fd348, %fd347;
	mov.u64 	%rd385, %rd384;
	@%p72 bra 	$L__BB7_177;
	setp.lt.s64 	%p73, %rd384, %rd156;
	selp.f64 	%fd348, %fd347, %fd239, %p73;
	min.s64 	%rd385, %rd384, %rd156;
$L__BB7_177:
	mov.b64 	%rd264, %fd348;
	mov.b64 	{%r110, %r115}, %rd264;
	mov.b32 	%r126, 8;
	mov.b32 	%r127, 31;
	mov.b32 	%r128, -1;
	// begin inline asm
	shfl.sync.down.b32 %r109, %r110, %r126, %r127, %r128;
	// end inline asm
	// begin inline asm
	shfl.sync.down.b32 %r114, %r115, %r126, %r127, %r128;
	// end inline asm
	mov.b64 	%rd265, {%r109, %r114};
	mov.b64 	%fd244, %rd265;
	mov.b64 	{%r120, %r125}, %rd385;
	// begin inline asm
	shfl.sync.down.b32 %r119, %r120, %r126, %r127, %r128;
	// end inline asm
	// begin inline asm
	shfl.sync.down.b32 %r124, %r125, %r126, %r127, %r128;
	// end inline asm
	mov.b64 	%rd159, {%r119, %r124};
	setp.gt.s32 	%p74, %r48, 23;
	mov.f64 	%fd349, %fd348;
	mov.u64 	%rd386, %rd385;
	@%p74 bra 	$L__BB7_181;
	abs.f64 	%fd245, %fd348;
	abs.f64 	%fd246, %fd244;
	setp.lt.f64 	%p75, %fd245, %fd246;
	mov.f64 	%fd349, %fd244;
	mov.u64 	%rd386, %rd159;
	@%p75 bra 	$L__BB7_181;
	setp.lt.f64 	%p76, %fd246, %fd245;
	mov.f64 	%fd349, %fd348;
	mov.u64 	%rd386, %rd385;
	@%p76 bra 	$L__BB7_181;
	setp.lt.s64 	%p77, %rd385, %rd159;
	selp.f64 	%fd349, %fd348, %fd244, %p77;
	min.s64 	%rd386, %rd385, %rd159;
$L__BB7_181:
	mov.b64 	%rd266, %fd349;
	mov.b64 	{%r130, %r135}, %rd266;
	mov.b32 	%r146, 16;
	mov.b32 	%r147, 31;
	mov.b32 	%r148, -1;
	// begin inline asm
	shfl.sync.down.b32 %r129, %r130, %r146, %r147, %r148;
	// end inline asm
	// begin inline asm
	shfl.sync.down.b32 %r134, %r135, %r146, %r147, %r148;
	// end inline asm
	mov.b64 	%rd267, {%r129, %r134};
	mov.b64 	%fd249, %rd267;
	mov.b64 	{%r140, %r145}, %rd386;
	// begin inline asm
	shfl.sync.down.b32 %r139, %r140, %r146, %r147, %r148;
	// end inline asm
	// begin inline asm
	shfl.sync.down.b32 %r144, %r145, %r146, %r147, %r148;
	// end inline asm
	mov.b64 	%rd162, {%r139, %r144};
	setp.gt.s32 	%p78, %r48, 15;
	mov.f64 	%fd357, %fd349;
	mov.u64 	%rd394, %rd386;
	@%p78 bra 	$L__BB7_185;
	abs.f64 	%fd250, %fd349;
	abs.f64 	%fd251, %fd249;
	setp.lt.f64 	%p79, %fd250, %fd251;
	mov.f64 	%fd357, %fd249;
	mov.u64 	%rd394, %rd162;
	@%p79 bra 	$L__BB7_185;
	setp.lt.f64 	%p80, %fd251, %fd250;
	mov.f64 	%fd357, %fd349;
	mov.u64 	%rd394, %rd386;
	@%p80 bra 	$L__BB7_185;
	setp.lt.s64 	%p81, %rd386, %rd162;
	selp.f64 	%fd357, %fd349, %fd249, %p81;
	min.s64 	%rd394, %rd386, %rd162;
$L__BB7_185:
	setp.ne.s32 	%p82, %r48, 0;
	@%p82 bra 	$L__BB7_187;
	shr.u32 	%r149, %r16, 1;
	and.b32  	%r150, %r149, 496;
	mov.u32 	%r151, _ZN6thrust24THRUST_300001_SM_1000_NS8cuda_cub4core6detail5shmemE;
	add.s32 	%r152, %r151, %r150;
	st.shared.f64 	[%r152+8], %fd357;
	st.shared.u64 	[%r152+16], %rd394;
$L__BB7_187:
	bar.sync 	0;
	setp.ne.s32 	%p83, %r16, 0;
	@%p83 bra 	$L__BB7_209;
	ld.shared.f64 	%fd254, [_ZN6thrust24THRUST_300001_SM_1000_NS8cuda_cub4core6detail5shmemE+24];
	ld.shared.u64 	%rd165, [_ZN6thrust24THRUST_300001_SM_1000_NS8cuda_cub4core6detail5shmemE+32];
	abs.f64 	%fd255, %fd357;
	abs.f64 	%fd256, %fd254;
	setp.lt.f64 	%p84, %fd255, %fd256;
	mov.f64 	%fd351, %fd254;
	mov.u64 	%rd388, %rd165;
	@%p84 bra 	$L__BB7_191;
	setp.lt.f64 	%p85, %fd256, %fd255;
	mov.f64 	%fd351, %fd357;
	mov.u64 	%rd388, %rd394;
	@%p85 bra 	$L__BB7_191;
	setp.lt.s64 	%p86, %rd394, %rd165;
	selp.f64 	%fd351, %fd357, %fd254, %p86;
	min.s64 	%rd388, %rd394, %rd165;
$L__BB7_191:
	ld.shared.f64 	%fd259, [_ZN6thrust24THRUST_300001_SM_1000_NS8cuda_cub4core6detail5shmemE+40];
	ld.shared.u64 	%rd168, [_ZN6thrust24THRUST_300001_SM_1000_NS8cuda_cub4core6detail5shmemE+48];
	abs.f64 	%fd260, %fd351;
	abs.f64 	%fd261, %fd259;
	setp.lt.f64 	%p87, %fd260, %fd261;
	mov.f64 	%fd352, %fd259;
	mov.u64 	%rd389, %rd168;
	@%p87 bra 	$L__BB7_194;
	setp.lt.f64 	%p88, %fd261, %fd260;
	mov.f64 	%fd352, %fd351;
	mov.u64 	%rd389, %rd388;
	@%p88 bra 	$L__BB7_194;
	setp.lt.s64 	%p89, %rd388, %rd168;
	selp.f64 	%fd352, %fd351, %fd259, %p89;
	min.s64 	%rd389, %rd388, %rd168;
$L__BB7_194:
	ld.shared.f64 	%fd264, [_ZN6thrust24THRUST_300001_SM_1000_NS8cuda_cub4core6detail5shmemE+56];
	ld.shared.u64 	%rd171, [_ZN6thrust24THRUST_300001_SM_1000_NS8cuda_cub4core6detail5shmemE+64];
	abs.f64 	%fd265, %fd352;
	abs.f64 	%fd266, %fd264;
	setp.lt.f64 	%p90, %fd265, %fd266;
	mov.f64 	%fd353, %fd264;
	mov.u64 	%rd390, %rd171;
	@%p90 bra 	$L__BB7_197;
	setp.lt.f64 	%p91, %fd266, %fd265;
	mov.f64 	%fd353, %fd352;
	mov.u64 	%rd390, %rd389;
	@%p91 bra 	$L__BB7_197;
	setp.lt.s64 	%p92, %rd389, %rd171;
	selp.f64 	%fd353, %fd352, %fd264, %p92;
	min.s64 	%rd390, %rd389, %rd171;
$L__BB7_197:
	ld.shared.f64 	%fd269, [_ZN6thrust24THRUST_300001_SM_1000_NS8cuda_cub4core6detail5shmemE+72];
	ld.shared.u64 	%rd174, [_ZN6thrust24THRUST_300001_SM_1000_NS8cuda_cub4core6detail5shmemE+80];
	abs.f64 	%fd270, %fd353;
	abs.f64 	%fd271, %fd269;
	setp.lt.f64 	%p93, %fd270, %fd271;
	mov.f64 	%fd354, %fd269;
	mov.u64 	%rd391, %rd174;
	@%p93 bra 	$L__BB7_200;
	setp.lt.f64 	%p94, %fd271, %fd270;
	mov.f64 	%fd354, %fd353;
	mov.u64 	%rd391, %rd390;
	@%p94 bra 	$L__BB7_200;
	setp.lt.s64 	%p95, %rd390, %rd174;
	selp.f64 	%fd354, %fd353, %fd269, %p95;
	min.s64 	%rd391, %rd390, %rd174;
$L__BB7_200:
	ld.shared.f64 	%fd274, [_ZN6thrust24THRUST_300001_SM_1000_NS8cuda_cub4core6detail5shmemE+88];
	ld.shared.u64 	%rd177, [_ZN6thrust24THRUST_300001_SM_1000_NS8cuda_cub4core6detail5shmemE+96];
	abs.f64 	%fd275, %fd354;
	abs.f64 	%fd276, %fd274;
	setp.lt.f64 	%p96, %fd275, %fd276;
	mov.f64 	%fd355, %fd274;
	mov.u64 	%rd392, %rd177;
	@%p96 bra 	$L__BB7_203;
	setp.lt.f64 	%p97, %fd276, %fd275;
	mov.f64 	%fd355, %fd354;
	mov.u64 	%rd392, %rd391;
	@%p97 bra 	$L__BB7_203;
	setp.lt.s64 	%p98, %rd391, %rd177;
	selp.f64 	%fd355, %fd354, %fd274, %p98;
	min.s64 	%rd392, %rd391, %rd177;
$L__BB7_203:
	ld.shared.f64 	%fd279, [_ZN6thrust24THRUST_300001_SM_1000_NS8cuda_cub4core6detail5shmemE+104];
	ld.shared.u64 	%rd180, [_ZN6thrust24THRUST_300001_SM_1000_NS8cuda_cub4core6detail5shmemE+112];
	abs.f64 	%fd280, %fd355;
	abs.f64 	%fd281, %fd279;
	setp.lt.f64 	%p99, %fd280, %fd281;
	mov.f64 	%fd356, %fd279;
	mov.u64 	%rd393, %rd180;
	@%p99 bra 	$L__BB7_206;
	setp.lt.f64 	%p100, %fd281, %fd280;
	mov.f64 	%fd356, %fd355;
	mov.u64 	%rd393, %rd392;
	@%p100 bra 	$L__BB7_206;
	setp.lt.s64 	%p101, %rd392, %rd180;
	selp.f64 	%fd356, %fd355, %fd279, %p101;
	min.s64 	%rd393, %rd392, %rd180;
$L__BB7_206:
	ld.shared.f64 	%fd284, [_ZN6thrust24THRUST_300001_SM_1000_NS8cuda_cub4core6detail5shmemE+120];
	ld.shared.u64 	%rd183, [_ZN6thrust24THRUST_300001_SM_1000_NS8cuda_cub4core6detail5shmemE+128];
	abs.f64 	%fd285, %fd356;
	abs.f64 	%fd286, %fd284;
	setp.lt.f64 	%p102, %fd285, %fd286;
	mov.u64 	%rd394, %rd183;
	mov.f64 	%fd357, %fd284;
	@%p102 bra 	$L__BB7_209;
	setp.lt.f64 	%p103, %fd286, %fd285;
	mov.u64 	%rd394, %rd393;
	mov.f64 	%fd357, %fd356;
	@%p103 bra 	$L__BB7_209;
	setp.lt.s64 	%p104, %rd393, %rd183;
	selp.f64 	%fd357, %fd356, %fd284, %p104;
	min.s64 	%rd394, %rd393, %rd183;
$L__BB7_209:
	mov.u32 	%r376, %tid.x;
	setp.ne.s32 	%p221, %r376, 0;
	@%p221 bra 	$L__BB7_211;
	ld.param.u64 	%rd326, [_ZN6thrust24THRUST_300001_SM_1000_NS8cuda_cub4core6detail13_kernel_agentINS1_8__reduce11ReduceAgentIPN4cuda3std3__45tupleIJdlEEESC_SB_iNS1_9__extrema9arg_max_fIdl19doubleAbsComparatorEEEEJSC_SC_iSG_EEEvDpT0__param_1];
	cvta.to.global.u64 	%rd317, %rd326;
	st.global.f64 	[%rd317], %fd357;
	st.global.u64 	[%rd317+8], %rd394;
$L__BB7_211:
	ret;

}
	// .globl	_ZN6thrust24THRUST_300001_SM_1000_NS8cuda_cub4core6detail13_kernel_agentINS1_8__reduce11ReduceAgentINS0_12zip_iteratorIN4cuda3std3__45tupleIJNS0_10device_ptrIdEENS0_17counting_iteratorIlNS0_11use_defaultESF_SF_EEEEEEEPNSB_IJdlEEESJ_lNS1_9__extrema9arg_max_fIdl19doubleAbsComparatorEEEEJSI_SK_lSO_EEEvDpT0_
.visible .entry _ZN6thrust24THRUST_300001_SM_1000_NS8cuda_cub4core6detail13_kernel_agentINS1_8__reduce11ReduceAgentINS0_12zip_iteratorIN4cuda3std3__45tupleIJNS0_10device_ptrIdEENS0_17counting_iteratorIlNS0_11use_defaultESF_SF_EEEEEEEPNSB_IJdlEEESJ_lNS1_9__extrema9arg_max_fIdl19doubleAbsComparatorEEEEJSI_SK_lSO_EEEvDpT0_(
	.param .align 8 .b8 _ZN6thrust24THRUST_300001_SM_1000_NS8cuda_cub4core6detail13_kernel_agentINS1_8__reduce11ReduceAgentINS0_12zip_iteratorIN4cuda3std3__45tupleIJNS0_10device_ptrIdEENS0_17counting_iteratorIlNS0_11use_defaultESF_SF_EEEEEEEPNSB_IJdlEEESJ_lNS1_9__extrema9arg_max_fIdl19doubleAbsComparatorEEEEJSI_SK_lSO_EEEvDpT0__param_0[16],
	.param .u64 .ptr .align 1 _ZN6thrust24THRUST_300001_SM_1000_NS8cuda_cub4core6detail13_kernel_agentINS1_8__reduce11ReduceAgentINS0_12zip_iteratorIN4cuda3std3__45tupleIJNS0_10device_ptrIdEENS0_17counting_iteratorIlNS0_11use_defaultESF_SF_EEEEEEEPNSB_IJdlEEESJ_lNS1_9__extrema9arg_max_fIdl19doubleAbsComparatorEEEEJSI_SK_lSO_EEEvDpT0__param_1,
	.param .u64 _ZN6thrust24THRUST_300001_SM_1000_NS8cuda_cub4core6detail13_kernel_agentINS1_8__reduce11ReduceAgentINS0_12zip_iteratorIN4cuda3std3__45tupleIJNS0_10device_ptrIdEENS0_17counting_iteratorIlNS0_11use_defaultESF_SF_EEEEEEEPNSB_IJdlEEESJ_lNS1_9__extrema9arg_max_fIdl19doubleAbsComparatorEEEEJSI_SK_lSO_EEEvDpT0__param_2,
	.param .align 1 .b8 _ZN6thrust24THRUST_300001_SM_1000_NS8cuda_cub4core6detail13_kernel_agentINS1_8__reduce11ReduceAgentINS0_12zip_iteratorIN4cuda3std3__45tupleIJNS0_10device_ptrIdEENS0_17counting_iteratorIlNS0_11use_defaultESF_SF_EEEEEEEPNSB_IJdlEEESJ_lNS1_9__extrema9arg_max_fIdl19doubleAbsComparatorEEEEJSI_SK_lSO_EEEvDpT0__param_3[1]
)
.maxntid 256
{
	.reg .pred 	%p<213>;
	.reg .b32 	%r<391>;
	.reg .b64 	%rd<341>;
	.reg .b64 	%fd<352>;

	ld.param.u64 	%rd192, [_ZN6thrust24THRUST_300001_SM_1000_NS8cuda_cub4core6detail13_kernel_agentINS1_8__reduce11ReduceAgentINS0_12zip_iteratorIN4cuda3std3__45tupleIJNS0_10device_ptrIdEENS0_17counting_iteratorIlNS0_11use_defaultESF_SF_EEEEEEEPNSB_IJdlEEESJ_lNS1_9__extrema9arg_max_fIdl19doubleAbsComparatorEEEEJSI_SK_lSO_EEEvDpT0__param_0+8];
	ld.param.u64 	%rd191, [_ZN6thrust24THRUST_300001_SM_1000_NS8cuda_cub4core6detail13_kernel_agentINS1_8__reduce11ReduceAgentINS0_12zip_iteratorIN4cuda3std3__45tupleIJNS0_10device_ptrIdEENS0_17counting_iteratorIlNS0_11use_defaultESF_SF_EEEEEEEPNSB_IJdlEEESJ_lNS1_9__extrema9arg_max_fIdl19doubleAbsComparatorEEEEJSI_SK_lSO_EEEvDpT0__param_0];
	ld.param.u64 	%rd194, [_ZN6thrust24THRUST_300001_SM_1000_NS8cuda_cub4core6detail13_kernel_agentINS1_8__reduce11ReduceAgentINS0_12zip_iteratorIN4cuda3std3__45tupleIJNS0_10device_ptrIdEENS0_17counting_iteratorIlNS0_11use_defaultESF_SF_EEEEEEEPNSB_IJdlEEESJ_lNS1_9__extrema9arg_max_fIdl19doubleAbsComparatorEEEEJSI_SK_lSO_EEEvDpT0__param_2];
	setp.eq.s64 	%p1, %rd194, 0;
	@%p1 bra 	$L__BB8_206;
	cvta.to.global.u64 	%rd1, %rd191;
	setp.gt.s64 	%p2, %rd194, 1279;
	@%p2 bra 	$L__BB8_122;
	cvt.u32.u64 	%r1, %rd194;
	mov.u32 	%r2, %tid.x;
	setp.ge.s32 	%p96, %r2, %r1;
	mov.f64 	%fd298, 0d0000000000000000;
	mov.b64 	%rd283, 0;
	mov.u32 	%r385, %r2;
	@%p96 bra 	$L__BB8_4;
	cvt.u64.u32 	%rd239, %r2;
	mul.wide.u32 	%rd240, %r2, 8;
	add.s64 	%rd241, %rd1, %rd240;
	add.s64 	%rd283, %rd192, %rd239;
	ld.global.f64 	%fd298, [%rd241];
	add.s32 	%r385, %r2, 256;
$L__BB8_4:
	setp.ge.s32 	%p97, %r385, %r1;
	@%p97 bra 	$L__BB8_26;
	not.b32 	%r154, %r385;
	add.s32 	%r5, %r154, %r1;
	and.b32  	%r155, %r5, 768;
	setp.eq.s32 	%p98, %r155, 768;
	@%p98 bra 	$L__BB8_11;
	cvt.u64.u32 	%rd243, %r385;
	add.s64 	%rd274, %rd192, %rd243;
	mul.wide.u32 	%rd244, %r385, 8;
	add.s64 	%rd273, %rd1, %rd244;
	shr.u32 	%r156, %r5, 8;
	add.s32 	%r157, %r156, 1;
	and.b32  	%r158, %r157, 3;
	neg.s32 	%r383, %r158;
$L__BB8_7:
	.pragma "nounroll";
	mov.u64 	%rd9, %rd283;
	mov.f64 	%fd3, %fd298;
	ld.global.f64 	%fd4, [%rd273];
	abs.f64 	%fd5, %fd3;
	abs.f64 	%fd6, %fd4;
	setp.lt.f64 	%p99, %fd5, %fd6;
	mov.u64 	%rd283, %rd274;
	mov.f64 	%fd298, %fd4;
	@%p99 bra 	$L__BB8_10;
	setp.lt.f64 	%p100, %fd6, %fd5;
	mov.u64 	%rd283, %rd9;
	mov.f64 	%fd298, %fd3;
	@%p100 bra 	$L__BB8_10;
	setp.lt.s64 	%p101, %rd9, %rd274;
	min.s64 	%rd283, %rd9, %rd274;
	selp.f64 	%fd298, %fd3, %fd4, %p101;
$L__BB8_10:
	add.s32 	%r385, %r385, 256;
	add.s64 	%rd274, %rd274, 256;
	add.s64 	%rd273, %rd273, 2048;
	add.s32 	%r383, %r383, 1;
	setp.ne.s32 	%p102, %r383, 0;
	@%p102 bra 	$L__BB8_7;
$L__BB8_11:
	setp.lt.u32 	%p103, %r5, 768;
	@%p103 bra 	$L__BB8_26;
	add.s32 	%r386, %r385, 512;
$L__BB8_13:
	mov.u32 	%r13, %r386;
	add.s32 	%r159, %r13, -512;
	cvt.s64.s32 	%rd245, %r159;
	mul.wide.s32 	%rd246, %r159, 8;
	add.s64 	%rd17, %rd1, %rd246;
	add.s64 	%rd18, %rd192, %rd245;
	ld.global.f64 	%fd12, [%rd17];
	abs.f64 	%fd13, %fd298;
	abs.f64 	%fd14, %fd12;
	setp.lt.f64 	%p104, %fd13, %fd14;
	mov.u64 	%rd280, %rd18;
	mov.f64 	%fd295, %fd12;
	@%p104 bra 	$L__BB8_16;
	setp.lt.f64 	%p105, %fd14, %fd13;
	mov.u64 	%rd280, %rd283;
	mov.f64 	%fd295, %fd298;
	@%p105 bra 	$L__BB8_16;
	setp.lt.s64 	%p106, %rd283, %rd18;
	min.s64 	%rd280, %rd283, %rd18;
	selp.f64 	%fd295, %fd298, %fd12, %p106;
$L__BB8_16:
	add.s32 	%r160, %r13, -256;
	cvt.s64.s32 	%rd247, %r160;
	add.s64 	%rd21, %rd192, %rd247;
	ld.global.f64 	%fd17, [%rd17+2048];
	abs.f64 	%fd18, %fd295;
	abs.f64 	%fd19, %fd17;
	setp.lt.f64 	%p107, %fd18, %fd19;
	mov.u64 	%rd281, %rd21;
	mov.f64 	%fd296, %fd17;
	@%p107 bra 	$L__BB8_19;
	setp.lt.f64 	%p108, %fd19, %fd18;
	mov.u64 	%rd281, %rd280;
	mov.f64 	%fd296, %fd295;
	@%p108 bra 	$L__BB8_19;
	setp.lt.s64 	%p109, %rd280, %rd21;
	min.s64 	%rd281, %rd280, %rd21;
	selp.f64 	%fd296, %fd295, %fd17, %p109;
$L__BB8_19:
	cvt.s64.s32 	%rd248, %r13;
	add.s64 	%rd24, %rd192, %rd248;
	ld.global.f64 	%fd22, [%rd17+4096];
	abs.f64 	%fd23, %fd296;
	abs.f64 	%fd24, %fd22;
	setp.lt.f64 	%p110, %fd23, %fd24;
	mov.u64 	%rd282, %rd24;
	mov.f64 	%fd297, %fd22;
	@%p110 bra 	$L__BB8_22;
	setp.lt.f64 	%p111, %fd24, %fd23;
	mov.u64 	%rd282, %rd281;
	mov.f64 	%fd297, %fd296;
	@%p111 bra 	$L__BB8_22;
	setp.lt.s64 	%p112, %rd281, %rd24;
	min.s64 	%rd282, %rd281, %rd24;
	selp.f64 	%fd297, %fd296, %fd22, %p112;
$L__BB8_22:
	add.s32 	%r161, %r13, 256;
	cvt.s64.s32 	%rd249, %r161;
	add.s64 	%rd27, %rd192, %rd249;
	ld.global.f64 	%fd27, [%rd17+6144];
	abs.f64 	%fd28, %fd297;
	abs.f64 	%fd29, %fd27;
	setp.lt.f64 	%p113, %fd28, %fd29;
	mov.u64 	%rd283, %rd27;
	mov.f64 	%fd298, %fd27;
	@%p113 bra 	$L__BB8_25;
	setp.lt.f64 	%p114, %fd29, %fd28;
	mov.u64 	%rd283, %rd282;
	mov.f64 	%fd298, %fd297;
	@%p114 bra 	$L__BB8_25;
	setp.lt.s64 	%p115, %rd282, %rd27;
	min.s64 	%rd283, %rd282, %rd27;
	selp.f64 	%fd298, %fd297, %fd27, %p115;
$L__BB8_25:
	add.s32 	%r386, %r13, 1024;
	add.s32 	%r162, %r13, 512;
	setp.lt.s32 	%p116, %r162, %r1;
	@%p116 bra 	$L__BB8_13;
$L__BB8_26:
	setp.lt.s32 	%p117, %r1, 256;
	@%p117 bra 	$L__BB8_71;
	// begin inline asm
	mov.u32 %r276, %laneid;
	// end inline asm
	mov.b64 	%rd260, %fd298;
	mov.b64 	{%r278, %r283}, %rd260;
	mov.b32 	%r294, 1;
	mov.b32 	%r295, 31;
	mov.b32 	%r296, -1;
	// begin inline asm
	shfl.sync.down.b32 %r277, %r278, %r294, %r295, %r296;
	// end inline asm
	// begin inline asm
	shfl.sync.down.b32 %r282, %r283, %r294, %r295, %r296;
	// end inline asm
	mov.b64 	%rd261, {%r277, %r282};
	mov.b64 	%fd33, %rd261;
	mov.b64 	{%r288, %r293}, %rd283;
	// begin inline asm
	shfl.sync.down.b32 %r287, %r288, %r294, %r295, %r296;
	// end inline asm
	// begin inline asm
	shfl.sync.down.b32 %r292, %r293, %r294, %r295, %r296;
	// end inline asm
	mov.b64 	%rd31, {%r287, %r292};
	setp.gt.s32 	%p169, %r276, 30;
	mov.u64 	%rd285, %rd283;
	mov.f64 	%fd300, %fd298;
	@%p169 bra 	$L__BB8_31;
	abs.f64 	%fd34, %fd298;
	abs.f64 	%fd35, %fd33;
	setp.lt.f64 	%p170, %fd34, %fd35;
	mov.u64 	%rd285, %rd31;
	mov.f64 	%fd300, %fd33;
	@%p170 bra 	$L__BB8_31;
	setp.lt.f64 	%p171, %fd35, %fd34;
	mov.u64 	%rd285, %rd283;
	mov.f64 	%fd300, %fd298;
	@%p171 bra 	$L__BB8_31;
	setp.lt.s64 	%p172, %rd283, %rd31;
	min.s64 	%rd285, %rd283, %rd31;
	selp.f64 	%fd300, %fd298, %fd33, %p172;
$L__BB8_31:
	mov.b64 	%rd262, %fd300;
	mov.b64 	{%r298, %r303}, %rd262;
	mov.b32 	%r314, 2;
	mov.b32 	%r315, 31;
	mov.b32 	%r316, -1;
	// begin inline asm
	shfl.sync.down.b32 %r297, %r298, %r314, %r315, %r316;
	// end inline asm
	// begin inline asm
	shfl.sync.down.b32 %r302, %r303, %r314, %r315, %r316;
	// end inline asm
	mov.b64 	%rd263, {%r297, %r302};
	mov.b64 	%fd38, %rd263;
	mov.b64 	{%r308, %r313}, %rd285;
	// begin inline asm
	shfl.sync.down.b32 %r307, %r308, %r314, %r315, %r316;
	// end inline asm
	// begin inline asm
	shfl.sync.down.b32 %r312, %r313, %r314, %r315, %r316;
	// end inline asm
	mov.b64 	%rd34, {%r307, %r312};
	setp.gt.s32 	%p173, %r276, 29;
	mov.u64 	%rd286, %rd285;
	mov.f64 	%fd301, %fd300;
	@%p173 bra 	$L__BB8_35;
	abs.f64 	%fd39, %fd300;
	abs.f64 	%fd40, %fd38;
	setp.lt.f64 	%p174, %fd39, %fd40;
	mov.u64 	%rd286, %rd34;
	mov.f64 	%fd301, %fd38;
	@%p174 bra 	$L__BB8_35;
	setp.lt.f64 	%p175, %fd40, %fd39;
	mov.u64 	%rd286, %rd285;
	mov.f64 	%fd301, %fd300;
	@%p175 bra 	$L__BB8_35;
	setp.lt.s64 	%p176, %rd285, %rd34;
	min.s64 	%rd286, %rd285, %rd34;
	selp.f64 	%fd301, %fd300, %fd38, %p176;
$L__BB8_35:
	mov.b64 	%rd264, %fd301;
	mov.b64 	{%r318, %r323}, %rd264;
	mov.b32 	%r334, 4;
	mov.b32 	%r335, 31;
	mov.b32 	%r336, -1;
	// begin inline asm
	shfl.sync.down.b32 %r317, %r318, %r334, %r335, %r336;
	// end inline asm
	// begin inline asm
	shfl.sync.down.b32 %r322, %r323, %r334, %r335, %r336;
	// end inline asm
	mov.b64 	%rd265, {%r317, %r322};
	mov.b64 	%fd43, %rd265;
	mov.b64 	{%r328, %r333}, %rd286;
	// begin inline asm
	shfl.sync.down.b32 %r327, %r328, %r334, %r335, %r336;
	// end inline asm
	// begin inline asm
	shfl.sync.down.b32 %r332, %r333, %r334, %r335, %r336;
	// end inline asm
	mov.b64 	%rd37, {%r327, %r332};
	setp.gt.s32 	%p177, %r276, 27;
	mov.u64 	%rd287, %rd286;
	mov.f64 	%fd302, %fd301;
	@%p177 bra 	$L__BB8_39;
	abs.f64 	%fd44, %fd301;
	abs.f64 	%fd45, %fd43;
	setp.lt.f64 	%p178, %fd44, %fd45;
	mov.u64 	%rd287, %rd37;
	mov.f64 	%fd302, %fd43;
	@%p178 bra 	$L__BB8_39;
	setp.lt.f64 	%p179, %fd45, %fd44;
	mov.u64 	%rd287, %rd286;
	mov.f64 	%fd302, %fd301;
	@%p179 bra 	$L__BB8_39;
	setp.lt.s64 	%p180, %rd286, %rd37;
	min.s64 	%rd287, %rd286, %rd37;
	selp.f64 	%fd302, %fd301, %fd43, %p180;
$L__BB8_39:
	mov.b64 	%rd266, %fd302;
	mov.b64 	{%r338, %r343}, %rd266;
	mov.b32 	%r354, 8;
	mov.b32 	%r355, 31;
	mov.b32 	%r356, -1;
	// begin inline asm
	shfl.sync.down.b32 %r337, %r338, %r354, %r355, %r356;
	// end inline asm
	// begin inline asm
	shfl.sync.down.b32 %r342, %r343, %r354, %r355, %r356;
	// end inline asm
	mov.b64 	%rd267, {%r337, %r342};
	mov.b64 	%fd48, %rd267;
	mov.b64 	{%r348, %r353}, %rd287;
	// begin inline asm
	shfl.sync.down.b32 %r347, %r348, %r354, %r355, %r356;
	// end inline asm
	// begin inline asm
	shfl.sync.down.b32 %r352, %r353, %r354, %r355, %r356;
	// end inline asm
	mov.b64 	%rd40, {%r347, %r352};
	setp.gt.s32 	%p181, %r276, 23;
	mov.u64 	%rd288, %rd287;
	mov.f64 	%fd303, %fd302;
	@%p181 bra 	$L__BB8_43;
	abs.f64 	%fd49, %fd302;
	abs.f64 	%fd50, %fd48;
	setp.lt.f64 	%p182, %fd49, %fd50;
	mov.u64 	%rd288, %rd40;
	mov.f64 	%fd303, %fd48;
	@%p182 bra 	$L__BB8_43;
	setp.lt.f64 	%p183, %fd50, %fd49;
	mov.u64 	%rd288, %rd287;
	mov.f64 	%fd303, %fd302;
	@%p183 bra 	$L__BB8_43;
	setp.lt.s64 	%p184, %rd287, %rd40;
	min.s64 	%rd288, %rd287, %rd40;
	selp.f64 	%fd303, %fd302, %fd48, %p184;
$L__BB8_43:
	mov.b64 	%rd268, %fd303;
	mov.b64 	{%r358, %r363}, %rd268;
	mov.b32 	%r374, 16;
	mov.b32 	%r375, 31;
	mov.b32 	%r376, -1;
	// begin inline asm
	shfl.sync.down.b32 %r357, %r358, %r374, %r375, %r376;
	// end inline asm
	// begin inline asm
	shfl.sync.down.b32 %r362, %r363, %r374, %r375, %r376;
	// end inline asm
	mov.b64 	%rd269, {%r357, %r362};
	mov.b64 	%fd53, %rd269;
	mov.b64 	{%r368, %r373}, %rd288;
	// begin inline asm
	shfl.sync.down.b32 %r367, %r368, %r374, %r375, %r376;
	// end inline asm
	// begin inline asm
	shfl.sync.down.b32 %r372, %r373, %r374, %r375, %r376;
	// end inline asm
	mov.b64 	%rd43, {%r367, %r372};
	setp.gt.s32 	%p185, %r276, 15;
	mov.u64 	%rd340, %rd288;
	mov.f64 	%fd351, %fd303;
	@%p185 bra 	$L__BB8_47;
	abs.f64 	%fd54, %fd303;
	abs.f64 	%fd55, %fd53;
	setp.lt.f64 	%p186, %fd54, %fd55;
	mov.u64 	%rd340, %rd43;
	mov.f64 	%fd351, %fd53;
	@%p186 bra 	$L__BB8_47;
	setp.lt.f64 	%p187, %fd55, %fd54;
	mov.u64 	%rd340, %rd288;
	mov.f64 	%fd351, %fd303;
	@%p187 bra 	$L__BB8_47;
	setp.lt.s64 	%p188, %rd288, %rd43;
	min.s64 	%rd340, %rd288, %rd43;
	selp.f64 	%fd351, %fd303, %fd53, %p188;
$L__BB8_47:
	setp.ne.s32 	%p189, %r276, 0;
	@%p189 bra 	$L__BB8_49;
	shr.u32 	%r377, %r2, 1;
	and.b32  	%r378, %r377, 496;
	mov.u32 	%r379, _ZN6thrust24THRUST_300001_SM_1000_NS8cuda_cub4core6detail5shmemE;
	add.s32 	%r380, %r379, %r378;
	st.shared.f64 	[%r380+8], %fd351;
	st.shared.u64 	[%r380+16], %rd340;
$L__BB8_49:
	bar.sync 	0;
	setp.ne.s32 	%p190, %r2, 0;
	@%p190 bra 	$L__BB8_204;
	ld.shared.f64 	%fd58, [_ZN6thrust24THRUST_300001_SM_1000_NS8cuda_cub4core6detail5shmemE+24];
	ld.shared.u64 	%rd46, [_ZN6thrust24THRUST_300001_SM_1000_NS8cuda_cub4core6detail5shmemE+32];
	abs.f64 	%fd59, %fd351;
	abs.f64 	%fd60, %fd58;
	setp.lt.f64 	%p191, %fd59, %fd60;
	mov.u64 	%rd290, %rd46;
	mov.f64 	%fd305, %fd58;
	@%p191 bra 	$L__BB8_53;
	setp.lt.f64 	%p192, %fd60, %fd59;
	mov.u64 	%rd290, %rd340;
	mov.f64 	%fd305, %fd351;
	@%p192 bra 	$L__BB8_53;
	setp.lt.s64 	%p193, %rd340, %rd46;
	min.s64 	%rd290, %rd340, %rd46;
	selp.f64 	%fd305, %fd351, %fd58, %p193;
$L__BB8_53:
	ld.shared.f64 	%fd63, [_ZN6thrust24THRUST_300001_SM_1000_NS8cuda_cub4core6detail5shmemE+40];
	ld.shared.u64 	%rd49, [_ZN6thrust24THRUST_300001_SM_1000_NS8cuda_cub4core6detail5shmemE+48];
	abs.f64 	%fd64, %fd305;
	abs.f64 	%fd65, %fd63;
	setp.lt.f64 	%p194, %fd64, %fd65;
	mov.u64 	%rd291, %rd49;
	mov.f64 	%fd306, %fd63;
	@%p194 bra 	$L__BB8_56;
	setp.lt.f64 	%p195, %fd65, %fd64;
	mov.u64 	%rd291, %rd290;
	mov.f64 	%fd306, %fd305;
	@%p195 bra 	$L__BB8_56;
	setp.lt.s64 	%p196, %rd290, %rd49;
	min.s64 	%rd291, %rd290, %rd49;
	selp.f64 	%fd306, %fd305, %fd63, %p196;
$L__BB8_56:
	ld.shared.f64 	%fd68, [_ZN6thrust24THRUST_300001_SM_1000_NS8cuda_cub4core6detail5shmemE+56];
	ld.shared.u64 	%rd52, [_ZN6thrust24THRUST_300001_SM_1000_NS8cuda_cub4core6detail5shmemE+64];
	abs.f64 	%fd69, %fd306;
	abs.f64 	%fd70, %fd68;
	setp.lt.f64 	%p197, %fd69, %fd70;
	mov.u64 	%rd292, %rd52;
	mov.f64 	%fd307, %fd68;
	@%p197 bra 	$L__BB8_59;
	setp.lt.f64 	%p198, %fd70, %fd69;
	mov.u64 	%rd292, %rd291;
	mov.f64 	%fd307, %fd306;
	@%p198 bra 	$L__BB8_59;
	setp.lt.s64 	%p199, %rd291, %rd52;
	min.s64 	%rd292, %rd291, %rd52;
	selp.f64 	%fd307, %fd306, %fd68, %p199;
$L__BB8_59:
	ld.shared.f64 	%fd73, [_ZN6thrust24THRUST_300001_SM_1000_NS8cuda_cub4core6detail5shmemE+72];
	ld.shared.u64 	%rd55, [_ZN6thrust24THRUST_300001_SM_1000_NS8cuda_cub4core6detail5shmemE+80];
	abs.f64 	%fd74, %fd307;
	abs.f64 	%fd75, %fd73;
	setp.lt.f64 	%p200, %fd74, %fd75;
	mov.u64 	%rd293, %rd55;
	mov.f64 	%fd308, %fd73;
	@%p200 bra 	$L__BB8_62;
	setp.lt.f64 	%p201, %fd75, %fd74;
	mov.u64 	%rd293, %rd292;
	mov.f64 	%fd308, %fd307;
	@%p201 bra 	$L__BB8_62;
	setp.lt.s64 	%p202, %rd292, %rd55;
	min.s64 	%rd293, %rd292, %rd55;
	selp.f64 	%fd308, %fd307, %fd73, %p202;
$L__BB8_62:
	ld.shared.f64 	%fd78, [_ZN6thrust24THRUST_300001_SM_1000_NS8cuda_cub4core6detail5shmemE+88];
	ld.shared.u64 	%rd58, [_ZN6thrust24THRUST_300001_SM_1000_NS8cuda_cub4core6detail5shmemE+96];
	abs.f64 	%fd79, %fd308;
	abs.f64 	%fd80, %fd78;
	setp.lt.f64 	%p203, %fd79, %fd80;
	mov.u64 	%rd294, %rd58;
	mov.f64 	%fd309, %fd78;
	@%p203 bra 	$L__BB8_65;
	setp.lt.f64 	%p204, %fd80, %fd79;
	mov.u64 	%rd294, %rd293;
	mov.f64 	%fd309, %fd308;
	@%p204 bra 	$L__BB8_65;
	setp.lt.s64 	%p205, %rd293, %rd58;
	min.s64 	%rd294, %rd293, %rd58;
	selp.f64 	%fd309, %fd308, %fd78, %p205;
$L__BB8_65:
	ld.shared.f64 	%fd83, [_ZN6thrust24THRUST_300001_SM_1000_NS8cuda_cub4core6detail5shmemE+104];
	ld.shared.u64 	%rd61, [_ZN6thrust24THRUST_300001_SM_1000_NS8cuda_cub4core6detail5shmemE+112];
	abs.f64 	%fd84, %fd309;
	abs.f64 	%fd85, %fd83;
	setp.lt.f64 	%p206, %fd84, %fd85;
	mov.u64 	%rd295, %rd61;
	mov.f64 	%fd310, %fd83;
	@%p206 bra 	$L__BB8_68;
	setp.lt.f64 	%p207, %fd85, %fd84;
	mov.u64 	%rd295, %rd294;
	mov.f64 	%fd310, %fd309;
	@%p207 bra 	$L__BB8_68;
	setp.lt.s64 	%p208, %rd294, %rd61;
	min.s64 	%rd295, %rd294, %rd61;
	selp.f64 	%fd310, %fd309, %fd83, %p208;
$L__BB8_68:
	ld.shared.f64 	%fd88, [_ZN6thrust24THRUST_300001_SM_1000_NS8cuda_cub4core6detail5shmemE+120];
	ld.shared.u64 	%rd64, [_ZN6thrust24THRUST_300001_SM_1000_NS8cuda_cub4core6detail5shmemE+128];
	abs.f64 	%fd89, %fd310;
	abs.f64 	%fd90, %fd88;
	setp.lt.f64 	%p209, %fd89, %fd90;
	mov.u64 	%rd340, %rd64;
	mov.f64 	%fd351, %fd88;
	@%p209 bra 	$L__BB8_204;
	setp.lt.f64 	%p210, %fd90, %fd89;
	mov.u64 	%rd340, %rd295;
	mov.f64 	%fd351, %fd310;
	@%p210 bra 	$L__BB8_204;
	setp.lt.s64 	%p211, %rd295, %rd64;
	min.s64 	%rd340, %rd295, %rd64;
	selp.f64 	%fd351, %fd310, %fd88, %p211;
	bra.uni 	$L__BB8_204;
$L__BB8_71:
	// begin inline asm
	mov.u32 %r163, %laneid;
	// end inline asm
	and.b32  	%r184, %r2, 992;
	add.s32 	%r185, %r184, 32;
	setp.gt.s32 	%p118, %r185, %r1;
	not.b32 	%r186, %r184;
	add.s32 	%r187, %r1, %r186;
	selp.b32 	%r182, %r187, 31, %p118;
	mov.b64 	%rd250, %fd298;
	mov.b64 	{%r165, %r170}, %rd250;
	mov.b32 	%r181, 1;
	mov.b32 	%r183, -1;
	// begin inline asm
	shfl.sync.down.b32 %r164, %r165, %r181, %r182, %r183;
	// end inline asm
	// begin inline asm
	shfl.sync.down.b32 %r169, %r170, %r181, %r182, %r183;
	// end inline asm
	mov.b64 	%rd251, {%r164, %r169};
	mov.b64 	%fd92, %rd251;
	mov.b64 	{%r175, %r180}, %rd283;
	// begin inline asm
	shfl.sync.down.b32 %r174, %r175, %r181, %r182, %r183;
	// end inline asm
	// begin inline asm
	shfl.sync.down.b32 %r179, %r180, %r181, %r182, %r183;
	// end inline asm
	mov.b64 	%rd66, {%r174, %r179};
	setp.ge.s32 	%p119, %r163, %r182;
	mov.u64 	%rd296, %rd283;
	mov.f64 	%fd311, %fd298;
	@%p119 bra 	$L__BB8_75;
	abs.f64 	%fd93, %fd298;
	abs.f64 	%fd94, %fd92;
	setp.lt.f64 	%p120, %fd93, %fd94;
	mov.u64 	%rd296, %rd66;
	mov.f64 	%fd311, %fd92;
	@%p120 bra 	$L__BB8_75;
	setp.lt.f64 	%p121, %fd94, %fd93;
	mov.u64 	%rd296, %rd283;
	mov.f64 	%fd311, %fd298;
	@%p121 bra 	$L__BB8_75;
	setp.lt.s64 	%p122, %rd283, %rd66;
	min.s64 	%rd296, %rd283, %rd66;
	selp.f64 	%fd311, %fd298, %fd92, %p122;
$L__BB8_75:
	mov.b64 	%rd252, %fd311;
	mov.b64 	{%r189, %r194}, %rd252;
	mov.b32 	%r205, 2;
	mov.b32 	%r207, -1;
	// begin inline asm
	shfl.sync.down.b32 %r188, %r189, %r205, %r182, %r207;
	// end inline asm
	// begin inline asm
	shfl.sync.down.b32 %r193, %r194, %r205, %r182, %r207;
	// end inline asm
	mov.b64 	%rd253, {%r188, %r193};
	mov.b64 	%fd97, %rd253;
	mov.b64 	{%r199, %r204}, %rd296;
	// begin inline asm
	shfl.sync.down.b32 %r198, %r199, %r205, %r182, %r207;
	// end inline asm
	// begin inline asm
	shfl.sync.down.b32 %r203, %r204, %r205, %r182, %r207;
	// end inline asm
	mov.b64 	%rd69, {%r198, %r203};
	add.s32 	%r208, %r163, 2;
	setp.gt.s32 	%p123, %r208, %r182;
	mov.u64 	%rd297, %rd296;
	mov.f64 	%fd312, %fd311;
	@%p123 bra 	$L__BB8_79;
	abs.f64 	%fd98, %fd311;
	abs.f64 	%fd99, %fd97;
	setp.lt.f64 	%p124, %fd98, %fd99;
	mov.u64 	%rd297, %rd69;
	mov.f64 	%fd312, %fd97;
	@%p124 bra 	$L__BB8_79;
	setp.lt.f64 	%p125, %fd99, %fd98;
	mov.u64 	%rd297, %rd296;
	mov.f64 	%fd312, %fd311;
	@%p125 bra 	$L__BB8_79;
	setp.lt.s64 	%p126, %rd296, %rd69;
	min.s64 	%rd297, %rd296, %rd69;
	selp.f64 	%fd312, %fd311, %fd97, %p126;
$L__BB8_79:
	mov.b64 	%rd254, %fd312;
	mov.b64 	{%r210, %r215}, %rd254;
	mov.b32 	%r226, 4;
	mov.b32 	%r228, -1;
	// begin inline asm
	shfl.sync.down.b32 %r209, %r210, %r226, %r182, %r228;
	// end inline asm
	// begin inline asm
	shfl.sync.down.b32 %r214, %r215, %r226, %r182, %r228;
	// end inline asm
	mov.b64 	%rd255, {%r209, %r214};
	mov.b64 	%fd102, %rd255;
	mov.b64 	{%r220, %r225}, %rd297;
	// begin inline asm
	shfl.sync.down.b32 %r219, %r220, %r226, %r182, %r228;
	// end inline asm
	// begin inline asm
	shfl.sync.down.b32 %r224, %r225, %r226, %r182, %r228;
	// end inline asm
	mov.b64 	%rd72, {%r219, %r224};
	add.s32 	%r229, %r163, 4;
	setp.gt.s32 	%p127, %r229, %r182;
	mov.u64 	%rd298, %rd297;
	mov.f64 	%fd313, %fd312;
	@%p127 bra 	$L__BB8_83;
	abs.f64 	%fd103, %fd312;
	abs.f64 	%fd104, %fd102;
	setp.lt.f64 	%p128, %fd103, %fd104;
	mov.u64 	%rd298, %rd72;
	mov.f64 	%fd313, %fd102;
	@%p128 bra 	$L__BB8_83;
	setp.lt.f64 	%p129, %fd104, %fd103;
	mov.u64 	%rd298, %rd297;
	mov.f64 	%fd313, %fd312;
	@%p129 bra 	$L__BB8_83;
	setp.lt.s64 	%p130, %rd297, %rd72;
	min.s64 	%rd298, %rd297, %rd72;
	selp.f64 	%fd313, %fd312, %fd102, %p130;
$L__BB8_83:
	mov.b64 	%rd256, %fd313;
	mov.b64 	{%r231, %r236}, %rd256;
	mov.b32 	%r247, 8;
	mov.b32 	%r249, -1;
	// begin inline asm
	shfl.sync.down.b32 %r230, %r231, %r247, %r182, %r249;
	// end inline asm
	// begin inline asm
	shfl.sync.down.b32 %r235, %r236, %r247, %r182, %r249;
	// end inline asm
	mov.b64 	%rd257, {%r230, %r235};
	mov.b64 	%fd107, %rd257;
	mov.b64 	{%r241, %r246}, %rd298;
	// begin inline asm
	shfl.sync.down.b32 %r240, %r241, %r247, %r182, %r249;
	// end inline asm
	// begin inline asm
	shfl.sync.down.b32 %r245, %r246, %r247, %r182, %r249;
	// end inline asm
	mov.b64 	%rd75, {%r240, %r245};
	add.s32 	%r250, %r163, 8;
	setp.gt.s32 	%p131, %r250, %r182;
	mov.u64 	%rd299, %rd298;
	mov.f64 	%fd314, %fd313;
	@%p131 bra 	$L__BB8_87;
	abs.f64 	%fd108, %fd313;
	abs.f64 	%fd109, %fd107;
	setp.lt.f64 	%p132, %fd108, %fd109;
	mov.u64 	%rd299, %rd75;
	mov.f64 	%fd314, %fd107;
	@%p132 bra 	$L__BB8_87;
	setp.lt.f64 	%p133, %fd109, %fd108;
	mov.u64 	%rd299, %rd298;
	mov.f64 	%fd314, %fd313;
	@%p133 bra 	$L__BB8_87;
	setp.lt.s64 	%p134, %rd298, %rd75;
	min.s64 	%rd299, %rd298, %rd75;
	selp.f64 	%fd314, %fd313, %fd107, %p134;
$L__BB8_87:
	mov.b64 	%rd258, %fd314;
	mov.b64 	{%r252, %r257}, %rd258;
	mov.b32 	%r268, 16;
	mov.b32 	%r270, -1;
	// begin inline asm
	shfl.sync.down.b32 %r251, %r252, %r268, %r182, %r270;
	// end inline asm
	// begin inline asm
	shfl.sync.down.b32 %r256, %r257, %r268, %r182, %r270;
	// end inline asm
	mov.b64 	%rd259, {%r251, %r256};
	mov.b64 	%fd112, %rd259;
	mov.b64 	{%r262, %r267}, %rd299;
	// begin inline asm
	shfl.sync.down.b32 %r261, %r262, %r268, %r182, %r270;
	// end inline asm
	// begin inline asm
	shfl.sync.down.b32 %r266, %r267, %r268, %r182, %r270;
	// end inline asm
	mov.b64 	%rd78, {%r261, %r266};
	add.s32 	%r271, %r163, 16;
	setp.gt.s32 	%p135, %r271, %r182;
	mov.u64 	%rd340, %rd299;
	mov.f64 	%fd351, %fd314;
	@%p135 bra 	$L__BB8_91;
	abs.f64 	%fd113, %fd314;
	abs.f64 	%fd114, %fd112;
	setp.lt.f64 	%p136, %fd113, %fd114;
	mov.u64 	%rd340, %rd78;
	mov.f64 	%fd351, %fd112;
	@%p136 bra 	$L__BB8_91;
	setp.lt.f64 	%p137, %fd114, %fd113;
	mov.u64 	%rd340, %rd299;
	mov.f64 	%fd351, %fd314;
	@%p137 bra 	$L__BB8_91;
	setp.lt.s64 	%p138, %rd299, %rd78;
	min.s64 	%rd340, %rd299, %rd78;
	selp.f64 	%fd351, %fd314, %fd112, %p138;
$L__BB8_91:
	setp.ne.s32 	%p139, %r163, 0;
	@%p139 bra 	$L__BB8_93;
	shr.u32 	%r272, %r2, 1;
	and.b32  	%r273, %r272, 496;
	mov.u32 	%r274, _ZN6thrust24THRUST_300001_SM_1000_NS8cuda_cub4core6detail5shmemE;
	add.s32 	%r275, %r274, %r273;
	st.shared.f64 	[%r275+8], %fd351;
	st.shared.u64 	[%r275+16], %rd340;
$L__BB8_93:
	bar.sync 	0;
	setp.ne.s32 	%p140, %r2, 0;
	@%p140 bra 	$L__BB8_204;
	setp.lt.s32 	%p141, %r1, 33;
	mov.f64 	%fd316, %fd351;
	mov.u64 	%rd301, %rd340;
	@%p141 bra 	$L__BB8_98;
	ld.shared.f64 	%fd117, [_ZN6thrust24THRUST_300001_SM_1000_NS8cuda_cub4core6detail5shmemE+24];
	ld.shared.u64 	%rd81, [_ZN6thrust24THRUST_300001_SM_1000_NS8cuda_cub4core6detail5shmemE+32];
	abs.f64 	%fd118, %fd351;
	abs.f64 	%fd119, %fd117;
	setp.lt.f64 	%p142, %fd118, %fd119;
	mov.f64 	%fd316, %fd117;
	mov.u64 	%rd301, %rd81;
	@%p142 bra 	$L__BB8_98;
	setp.lt.f64 	%p143, %fd119, %fd118;
	mov.f64 	%fd316, %fd351;
	mov.u64 	%rd301, %rd340;
	@%p143 bra 	$L__BB8_98;
	setp.lt.s64 	%p144, %rd340, %rd81;
	min.s64 	%rd301, %rd340, %rd81;
	selp.f64 	%fd316, %fd351, %fd117, %p144;
$L__BB8_98:
	setp.lt.s32 	%p145, %r1, 65;
	mov.f64 	%fd317, %fd316;
	mov.u64 	%rd302, %rd301;
	@%p145 bra 	$L__BB8_102;
	ld.shared.f64 	%fd122, [_ZN6thrust24THRUST_300001_SM_1000_NS8cuda_cub4core6detail5shmemE+40];
	ld.shared.u64 	%rd84, [_ZN6thrust24THRUST_300001_SM_1000_NS8cuda_cub4core6detail5shmemE+48];
	abs.f64 	%fd123, %fd316;
	abs.f64 	%fd124, %fd122;
	setp.lt.f64 	%p146, %fd123, %fd124;
	mov.f64 	%fd317, %fd122;
	mov.u64 	%rd302, %rd84;
	@%p146 bra 	$L__BB8_102;
	setp.lt.f64 	%p147, %fd124, %fd123;
	mov.f64 	%fd317, %fd316;
	mov.u64 	%rd302, %rd301;
	@%p147 bra 	$L__BB8_102;
	setp.lt.s64 	%p148, %rd301, %rd84;
	min.s64 	%rd302, %rd301, %rd84;
	selp.f64 	%fd317, %fd316, %fd122, %p148;
$L__BB8_102:
	setp.lt.s32 	%p149, %r1, 97;
	mov.f64 	%fd318, %fd317;
	mov.u64 	%rd303, %rd302;
	@%p149 bra 	$L__BB8_106;
	ld.shared.f64 	%fd127, [_ZN6thrust24THRUST_300001_SM_1000_NS8cuda_cub4core6detail5shmemE+56];
	ld.shared.u64 	%rd87, [_ZN6thrust24THRUST_300001_SM_1000_NS8cuda_cub4core6detail5shmemE+64];
	abs.f64 	%fd128, %fd317;
	abs.f64 	%fd129, %fd127;
	setp.lt.f64 	%p150, %fd128, %fd129;
	mov.f64 	%fd318, %fd127;
	mov.u64 	%rd303, %rd87;
	@%p150 bra 	$L__BB8_106;
	setp.lt.f64 	%p151, %fd129, %fd128;
	mov.f64 	%fd318, %fd317;
	mov.u64 	%rd303, %rd302;
	@%p151 bra 	$L__BB8_106;
	setp.lt.s64 	%p152, %rd302, %rd87;
	min.s64 	%rd303, %rd302, %rd87;
	selp.f64 	%fd318, %fd317, %fd127, %p152;
$L__BB8_106:
	setp.lt.s32 	%p153, %r1, 129;
	mov.f64 	%fd319, %fd318;
	mov.u64 	%rd304, %rd303;
	@%p153 bra 	$L__BB8_110;
	ld.shared.f64 	%fd132, [_ZN6thrust24THRUST_300001_SM_1000_NS8cuda_cub4core6detail5shmemE+72];
	ld.shared.u64 	%rd90, [_ZN6thrust24THRUST_300001_SM_1000_NS8cuda_cub4core6detail5shmemE+80];
	abs.f64 	%fd133, %fd318;
	abs.f64 	%fd134, %fd132;
	setp.lt.f64 	%p154, %fd133, %fd134;
	mov.f64 	%fd319, %fd132;
	mov.u64 	%rd304, %rd90;
	@%p154 bra 	$L__BB8_110;
	setp.lt.f64 	%p155, %fd134, %fd133;
	mov.f64 	%fd319, %fd318;
	mov.u64 	%rd304, %rd303;
	@%p155 bra 	$L__BB8_110;
	setp.lt.s64 	%p156, %rd303, %rd90;
	min.s64 	%rd304, %rd303, %rd90;
	selp.f64 	%fd319, %fd318, %fd132, %p156;
$L__BB8_110:
	setp.lt.s32 	%p157, %r1, 161;
	mov.f64 	%fd320, %fd319;
	mov.u64 	%rd305, %rd304;
	@%p157 bra 	$L__BB8_114;
	ld.shared.f64 	%fd137, [_ZN6thrust24THRUST_300001_SM_1000_NS8cuda_cub4core6detail5shmemE+88];
	ld.shared.u64 	%rd93, [_ZN6thrust24THRUST_300001_SM_1000_NS8cuda_cub4core6detail5shmemE+96];
	abs.f64 	%fd138, %fd319;
	abs.f64 	%fd139, %fd137;
	setp.lt.f64 	%p158, %fd138, %fd139;
	mov.f64 	%fd320, %fd137;
	mov.u64 	%rd305, %rd93;
	@%p158 bra 	$L__BB8_114;
	setp.lt.f64 	%p159, %fd139, %fd138;
	mov.f64 	%fd320, %fd319;
	mov.u64 	%rd305, %rd304;
	@%p159 bra 	$L__BB8_114;
	setp.lt.s64 	%p160, %rd304, %rd93;
	min.s64 	%rd305, %rd304, %rd93;
	selp.f64 	%fd320, %fd319, %fd137, %p160;
$L__BB8_114:
	setp.lt.s32 	%p161, %r1, 193;
	mov.f64 	%fd321, %fd320;
	mov.u64 	%rd306, %rd305;
	@%p161 bra 	$L__BB8_118;
	ld.shared.f64 	%fd142, [_ZN6thrust24THRUST_300001_SM_1000_NS8cuda_cub4core6detail5shmemE+104];
	ld.shared.u64 	%rd96, [_ZN6thrust24THRUST_300001_SM_1000_NS8cuda_cub4core6detail5shmemE+112];
	abs.f64 	%fd143, %fd320;
	abs.f64 	%fd144, %fd142;
	setp.lt.f64 	%p162, %fd143, %fd144;
	mov.f64 	%fd321, %fd142;
	mov.u64 	%rd306, %rd96;
	@%p162 bra 	$L__BB8_118;
	setp.lt.f64 	%p163, %fd144, %fd143;
	mov.f64 	%fd321, %fd320;
	mov.u64 	%rd306, %rd305;
	@%p163 bra 	$L__BB8_118;
	setp.lt.s64 	%p164, %rd305, %rd96;
	min.s64 	%rd306, %rd305, %rd96;
	selp.f64 	%fd321, %fd320, %fd142, %p164;
$L__BB8_118:
	setp.lt.s32 	%p165, %r1, 225;
	mov.u64 	%rd340, %rd306;
	mov.f64 	%fd351, %fd321;
	@%p165 bra 	$L__BB8_204;
	ld.shared.f64 	%fd147, [_ZN6thrust24THRUST_300001_SM_1000_NS8cuda_cub4core6detail5shmemE+120];
	ld.shared.u64 	%rd99, [_ZN6thrust24THRUST_300001_SM_1000_NS8cuda_cub4core6detail5shmemE+128];
	abs.f64 	%fd148, %fd321;
	abs.f64 	%fd149, %fd147;
	setp.lt.f64 	%p166, %fd148, %fd149;
	mov.u64 	%rd340, %rd99;
	mov.f64 	%fd351, %fd147;
	@%p166 bra 	$L__BB8_204;
	setp.lt.f64 	%p167, %fd149, %fd148;
	mov.u64 	%rd340, %rd306;
	mov.f64 	%fd351, %fd321;
	@%p167 bra 	$L__BB8_204;
	setp.lt.s64 	%p168, %rd306, %rd99;
	min.s64 	%rd340, %rd306, %rd99;
	selp.f64 	%fd351, %fd321, %fd147, %p168;
	bra.uni 	$L__BB8_204;
$L__BB8_122:
	mov.u32 	%r18, %tid.x;
	cvt.u64.u32 	%rd101, %r18;
	mul.wide.u32 	%rd195, %r18, 8;
	add.s64 	%rd102, %rd1, %rd195;
	ld.global.f64 	%fd274, [%rd102];
	add.s32 	%r31, %r18, 256;
	cvt.u64.u32 	%rd196, %r31;
	ld.global.f64 	%fd275, [%rd102+2048];
	add.s32 	%r32, %r18, 512;
	cvt.u64.u32 	%rd197, %r32;
	ld.global.f64 	%fd276, [%rd102+4096];
	add.s32 	%r33, %r18, 768;
	cvt.u64.u32 	%rd198, %r33;
	ld.global.f64 	%fd277, [%rd102+6144];
	or.b32  	%r34, %r18, 1024;
	cvt.u64.u32 	%rd103, %r34;
	add.s64 	%rd327, %rd192, %rd103;
	ld.global.f64 	%fd338, [%rd102+8192];
	abs.f64 	%fd278, %fd274;
	abs.f64 	%fd279, %fd275;
	setp.geu.f64 	%p3, %fd278, %fd279;
	selp.f64 	%fd280, %fd274, %fd275, %p3;
	selp.b64 	%rd199, %rd101, %rd196, %p3;
	abs.f64 	%fd281, %fd280;
	abs.f64 	%fd282, %fd276;
	setp.geu.f64 	%p4, %fd281, %fd282;
	selp.f64 	%fd283, %fd280, %fd276, %p4;
	selp.b64 	%rd200, %rd199, %rd197, %p4;
	abs.f64 	%fd284, %fd283;
	abs.f64 	%fd285, %fd277;
	setp.geu.f64 	%p5, %fd284, %fd285;
	selp.f64 	%fd152, %fd283, %fd277, %p5;
	selp.b64 	%rd105, %rd200, %rd198, %p5;
	abs.f64 	%fd153, %fd152;
	abs.f64 	%fd154, %fd338;
	setp.lt.f64 	%p6, %fd153, %fd154;
	@%p6 bra 	$L__BB8_124;
	setp.lt.f64 	%p7, %fd154, %fd153;
	setp.lt.u64 	%p8, %rd105, %rd103;
	or.pred  	%p9, %p7, %p8;
	selp.f64 	%fd338, %fd152, %fd338, %p9;
	add.s64 	%rd203, %rd192, %rd105;
	selp.b64 	%rd327, %rd203, %rd327, %p9;
$L__BB8_124:
	setp.lt.u64 	%p10, %rd194, 2560;
	mov.b64 	%rd316, 1280;
	@%p10 bra 	$L__BB8_137;
	mov.b64 	%rd308, 1280;
	mov.f64 	%fd323, %fd338;
$L__BB8_126:
	add.s64 	%rd206, %rd308, %rd101;
	shl.b64 	%rd207, %rd308, 3;
	add.s64 	%rd208, %rd102, %rd207;
	add.s64 	%rd310, %rd206, %rd192;
	ld.global.f64 	%fd324, [%rd208];
	ld.global.f64 	%fd325, [%rd208+2048];
	ld.global.f64 	%fd326, [%rd208+4096];
	add.s64 	%rd313, %rd310, 768;
	ld.global.f64 	%fd327, [%rd208+6144];
	ld.global.f64 	%fd338, [%rd208+8192];
	abs.f64 	%fd163, %fd323;
	abs.f64 	%fd164, %fd324;
	setp.lt.f64 	%p11, %fd163, %fd164;
	@%p11 bra 	$L__BB8_128;
	setp.lt.f64 	%p12, %fd164, %fd163;
	setp.lt.s64 	%p13, %rd327, %rd310;
	or.pred  	%p14, %p12, %p13;
	selp.f64 	%fd324, %fd323, %fd324, %p14;
	selp.b64 	%rd310, %rd327, %rd310, %p14;
$L__BB8_128:
	add.s64 	%rd209, %rd308, %rd101;
	add.s64 	%rd210, %rd209, %rd192;
	add.s64 	%rd311, %rd210, 256;
	abs.f64 	%fd167, %fd324;
	abs.f64 	%fd168, %fd325;
	setp.lt.f64 	%p15, %fd167, %fd168;
	@%p15 bra 	$L__BB8_130;
	setp.lt.f64 	%p16, %fd168, %fd167;
	setp.lt.s64 	%p17, %rd310, %rd311;
	or.pred  	%p18, %p16, %p17;
	selp.f64 	%fd325, %fd324, %fd325, %p18;
	selp.b64 	%rd311, %rd310, %rd311, %p18;
$L__BB8_130:
	add.s64 	%rd211, %rd308, %rd101;
	add.s64 	%rd212, %rd211, %rd192;
	add.s64 	%rd312, %rd212, 512;
	abs.f64 	%fd171, %fd325;
	abs.f64 	%fd172, %fd326;
	setp.lt.f64 	%p19, %fd171, %fd172;
	@%p19 bra 	$L__BB8_132;
	setp.lt.f64 	%p20, %fd172, %fd171;
	setp.lt.s64 	%p21, %rd311, %rd312;
	or.pred  	%p22, %p20, %p21;
	selp.f64 	%fd326, %fd325, %fd326, %p22;
	selp.b64 	%rd312, %rd311, %rd312, %p22;
$L__BB8_132:
	abs.f64 	%fd175, %fd326;
	abs.f64 	%fd176, %fd327;
	setp.lt.f64 	%p23, %fd175, %fd176;
	@%p23 bra 	$L__BB8_134;
	setp.lt.f64 	%p24, %fd176, %fd175;
	setp.lt.s64 	%p25, %rd312, %rd313;
	or.pred  	%p26, %p24, %p25;
	selp.f64 	%fd327, %fd326, %fd327, %p26;
	selp.b64 	%rd313, %rd312, %rd313, %p26;
$L__BB8_134:
	add.s64 	%rd213, %rd308, %rd101;
	add.s64 	%rd214, %rd213, %rd192;
	add.s64 	%rd327, %rd214, 1024;
	abs.f64 	%fd179, %fd327;
	abs.f64 	%fd180, %fd338;
	setp.lt.f64 	%p27, %fd179, %fd180;
	@%p27 bra 	$L__BB8_136;
	setp.lt.f64 	%p28, %fd180, %fd179;
	setp.lt.s64 	%p29, %rd313, %rd327;
	or.pred  	%p30, %p28, %p29;
	selp.f64 	%fd338, %fd327, %fd338, %p30;
	selp.b64 	%rd327, %rd313, %rd327, %p30;
$L__BB8_136:
	add.s64 	%rd316, %rd308, 1280;
	add.s64 	%rd215, %rd308, 2560;
	setp.le.s64 	%p31, %rd215, %rd194;
	mov.u64 	%rd308, %rd316;
	mov.f64 	%fd323, %fd338;
	@%p31 bra 	$L__BB8_126;
$L__BB8_137:
	setp.le.s64 	%p32, %rd194, %rd316;
	@%p32 bra 	$L__BB8_160;
	cvt.u32.u64 	%r35, %rd316;
	cvt.u32.u64 	%r36, %rd194;
	sub.s32 	%r19, %r36, %r35;
	setp.ge.s32 	%p33, %r18, %r19;
	@%p33 bra 	$L__BB8_160;
	cvta.to.global.u64 	%rd128, %rd191;
	not.b32 	%r38, %r18;
	add.s32 	%r39, %r38, %r36;
	sub.s32 	%r20, %r39, %r35;
	and.b32  	%r41, %r20, 768;
	setp.eq.s32 	%p34, %r41, 768;
	mov.u32 	%r389, %r18;
	@%p34 bra 	$L__BB8_145;
	add.s64 	%rd217, %rd316, %rd101;
	add.s64 	%rd318, %rd217, %rd192;
	shl.b64 	%rd218, %rd217, 3;
	add.s64 	%rd317, %rd128, %rd218;
	shr.u32 	%r42, %r20, 8;
	add.s32 	%r43, %r42, 1;
	and.b32  	%r44, %r43, 3;
	neg.s32 	%r387, %r44;
	mov.u32 	%r389, %r18;
$L__BB8_141:
	.pragma "nounroll";
	mov.u64 	%rd133, %rd327;
	mov.f64 	%fd184, %fd338;
	ld.global.f64 	%fd185, [%rd317];
	abs.f64 	%fd186, %fd184;
	abs.f64 	%fd187, %fd185;
	setp.lt.f64 	%p35, %fd186, %fd187;
	mov.f64 	%fd338, %fd185;
	mov.u64 	%rd327, %rd318;
	@%p35 bra 	$L__BB8_144;
	setp.lt.f64 	%p36, %fd187, %fd186;
	mov.f64 	%fd338, %fd184;
	mov.u64 	%rd327, %rd133;
	@%p36 bra 	$L__BB8_144;
	setp.lt.s64 	%p37, %rd133, %rd318;
	selp.f64 	%fd338, %fd184, %fd185, %p37;
	min.s64 	%rd327, %rd133, %rd318;
$L__BB8_144:
	add.s32 	%r389, %r389, 256;
	add.s64 	%rd318, %rd318, 256;
	add.s64 	%rd317, %rd317, 2048;
	add.s32 	%r387, %r387, 1;
	setp.ne.s32 	%p38, %r387, 0;
	@%p38 bra 	$L__BB8_141;
$L__BB8_145:
	setp.lt.u32 	%p39, %r20, 768;
	@%p39 bra 	$L__BB8_160;
	add.s32 	%r390, %r389, 512;
$L__BB8_147:
	mov.u32 	%r28, %r390;
	add.s32 	%r45, %r28, -512;
	cvt.u64.u32 	%rd219, %r45;
	add.s64 	%rd220, %rd316, %rd219;
	shl.b64 	%rd221, %rd220, 3;
	add.s64 	%rd141, %rd128, %rd221;
	add.s64 	%rd142, %rd220, %rd192;
	ld.global.f64 	%fd193, [%rd141];
	abs.f64 	%fd194, %fd338;
	abs.f64 	%fd195, %fd193;
	setp.lt.f64 	%p40, %fd194, %fd195;
	mov.f64 	%fd335, %fd193;
	mov.u64 	%rd324, %rd142;
	@%p40 bra 	$L__BB8_150;
	setp.lt.f64 	%p41, %fd195, %fd194;
	mov.f64 	%fd335, %fd338;
	mov.u64 	%rd324, %rd327;
	@%p41 bra 	$L__BB8_150;
	setp.lt.s64 	%p42, %rd327, %rd142;
	selp.f64 	%fd335, %fd338, %fd193, %p42;
	min.s64 	%rd324, %rd327, %rd142;
$L__BB8_150:
	add.s32 	%r46, %r28, -256;
	cvt.u64.u32 	%rd222, %r46;
	add.s64 	%rd223, %rd316, %rd222;
	add.s64 	%rd145, %rd223, %rd192;
	ld.global.f64 	%fd198, [%rd141+2048];
	abs.f64 	%fd199, %fd335;
	abs.f64 	%fd200, %fd198;
	setp.lt.f64 	%p43, %fd199, %fd200;
	mov.f64 	%fd336, %fd198;
	mov.u64 	%rd325, %rd145;
	@%p43 bra 	$L__BB8_153;
	setp.lt.f64 	%p44, %fd200, %fd199;
	mov.f64 	%fd336, %fd335;
	mov.u64 	%rd325, %rd324;
	@%p44 bra 	$L__BB8_153;
	setp.lt.s64 	%p45, %rd324, %rd145;
	selp.f64 	%fd336, %fd335, %fd198, %p45;
	min.s64 	%rd325, %rd324, %rd145;
$L__BB8_153:
	cvt.u64.u32 	%rd224, %r28;
	add.s64 	%rd225, %rd316, %rd224;
	add.s64 	%rd148, %rd225, %rd192;
	ld.global.f64 	%fd203, [%rd141+4096];
	abs.f64 	%fd204, %fd336;
	abs.f64 	%fd205, %fd203;
	setp.lt.f64 	%p46, %fd204, %fd205;
	mov.f64 	%fd337, %fd203;
	mov.u64 	%rd326, %rd148;
	@%p46 bra 	$L__BB8_156;
	setp.lt.f64 	%p47, %fd205, %fd204;
	mov.f64 	%fd337, %fd336;
	mov.u64 	%rd326, %rd325;
	@%p47 bra 	$L__BB8_156;
	setp.lt.s64 	%p48, %rd325, %rd148;
	selp.f64 	%fd337, %fd336, %fd203, %p48;
	min.s64 	%rd326, %rd325, %rd148;
$L__BB8_156:
	add.s32 	%r47, %r28, 256;
	cvt.u64.u32 	%rd226, %r47;
	add.s64 	%rd227, %rd316, %rd226;
	add.s64 	%rd151, %rd227, %rd192;
	ld.global.f64 	%fd208, [%rd141+6144];
	abs.f64 	%fd209, %fd337;
	abs.f64 	%fd210, %fd208;
	setp.lt.f64 	%p49, %fd209, %fd210;
	mov.f64 	%fd338, %fd208;
	mov.u64 	%rd327, %rd151;
	@%p49 bra 	$L__BB8_159;
	setp.lt.f64 	%p50, %fd210, %fd209;
	mov.f64 	%fd338, %fd337;
	mov.u64 	%rd327, %rd326;
	@%p50 bra 	$L__BB8_159;
	setp.lt.s64 	%p51, %rd326, %rd151;
	selp.f64 	%fd338, %fd337, %fd208, %p51;
	min.s64 	%rd327, %rd326, %rd151;
$L__BB8_159:
	add.s32 	%r390, %r28, 1024;
	add.s32 	%r48, %r28, 512;
	setp.lt.s32 	%p52, %r48, %r19;
	@%p52 bra 	$L__BB8_147;
$L__BB8_160:
	// begin inline asm
	mov.u32 %r49, %laneid;
	// end inline asm
	mov.b64 	%rd228, %fd338;
	mov.b64 	{%r51, %r56}, %rd228;
	mov.b32 	%r67, 1;
	mov.b32 	%r68, 31;
	mov.b32 	%r69, -1;
	// begin inline asm
	shfl.sync.down.b32 %r50, %r51, %r67, %r68, %r69;
	// end inline asm
	// begin inline asm
	shfl.sync.down.b32 %r55, %r56, %r67, %r68, %r69;
	// end inline asm
	mov.b64 	%rd229, {%r50, %r55};
	mov.b64 	%fd214, %rd229;
	mov.b64 	{%r61, %r66}, %rd327;
	// begin inline asm
	shfl.sync.down.b32 %r60, %r61, %r67, %r68, %r69;
	// end inline asm
	// begin inline asm
	shfl.sync.down.b32 %r65, %r66, %r67, %r68, %r69;
	// end inline asm
	mov.b64 	%rd155, {%r60, %r65};
	setp.gt.s32 	%p53, %r49, 30;
	mov.f64 	%fd340, %fd338;
	mov.u64 	%rd329, %rd327;
	@%p53 bra 	$L__BB8_164;
	abs.f64 	%fd215, %fd338;
	abs.f64 	%fd216, %fd214;
	setp.lt.f64 	%p54, %fd215, %fd216;
	mov.f64 	%fd340, %fd214;
	mov.u64 	%rd329, %rd155;
	@%p54 bra 	$L__BB8_164;
	setp.lt.f64 	%p55, %fd216, %fd215;
	mov.f64 	%fd340, %fd338;
	mov.u64 	%rd329, %rd327;
	@%p55 bra 	$L__BB8_164;
	setp.lt.s64 	%p56, %rd327, %rd155;
	selp.f64 	%fd340, %fd338, %fd214, %p56;
	min.s64 	%rd329, %rd327, %rd155;
$L__BB8_164:
	mov.b64 	%rd230, %fd340;
	mov.b64 	{%r71, %r76}, %rd230;
	mov.b32 	%r87, 2;
	mov.b32 	%r88, 31;
	mov.b32 	%r89, -1;
	// begin inline asm
	shfl.sync.down.b32 %r70, %r71, %r87, %r88, %r89;
	// end inline asm
	// begin inline asm
	shfl.sync.down.b32 %r75, %r76, %r87, %r88, %r89;
	// end inline asm
	mov.b64 	%rd231, {%r70, %r75};
	mov.b64 	%fd219, %rd231;
	mov.b64 	{%r81, %r86}, %rd329;
	// begin inline asm
	shfl.sync.down.b32 %r80, %r81, %r87, %r88, %r89;
	// end inline asm
	// begin inline asm
	shfl.sync.down.b32 %r85, %r86, %r87, %r88, %r89;
	// end inline asm
	mov.b64 	%rd158, {%r80, %r85};
	setp.gt.s32 	%p57, %r49, 29;
	mov.f64 	%fd341, %fd340;
	mov.u64 	%rd330, %rd329;
	@%p57 bra 	$L__BB8_168;
	abs.f64 	%fd220, %fd340;
	abs.f64 	%fd221, %fd219;
	setp.lt.f64 	%p58, %fd220, %fd221;
	mov.f64 	%fd341, %fd219;
	mov.u64 	%rd330, %rd158;
	@%p58 bra 	$L__BB8_168;
	setp.lt.f64 	%p59, %fd221, %fd220;
	mov.f64 	%fd341, %fd340;
	mov.u64 	%rd330, %rd329;
	@%p59 bra 	$L__BB8_168;
	setp.lt.s64 	%p60, %rd329, %rd158;
	selp.f64 	%fd341, %fd340, %fd219, %p60;
	min.s64 	%rd330, %rd329, %rd158;
$L__BB8_168:
	mov.b64 	%rd232, %fd341;
	mov.b64 	{%r91, %r96}, %rd232;
	mov.b32 	%r107, 4;
	mov.b32 	%r108, 31;
	mov.b32 	%r109, -1;
	// begin inline asm
	shfl.sync.down.b32 %r90, %r91, %r107, %r108, %r109;
	// end inline asm
	// begin inline asm
	shfl.sync.down.b32 %r95, %r96, %r107, %r108, %r109;
	// end inline asm
	mov.b64 	%rd233, {%r90, %r95};
	mov.b64 	%fd224, %rd233;
	mov.b64 	{%r101, %r106}, %rd330;
	// begin inline asm
	shfl.sync.down.b32 %r100, %r101, %r107, %r108, %r109;
	// end inline asm
	// begin inline asm
	shfl.sync.down.b32 %r105, %r106, %r107, %r108, %r109;
	// end inline asm
	mov.b64 	%rd161, {%r100, %r105};
	setp.gt.s32 	%p61, %r49, 27;
	mov.f64 	%fd342, %fd341;
	mov.u64 	%rd331, %rd330;
	@%p61 bra 	$L__BB8_172;
	abs.f64 	%fd225, %fd341;
	abs.f64 	%fd226, %fd224;
	setp.lt.f64 	%p62, %fd225, %fd226;
	mov.f64 	%fd342, %fd224;
	mov.u64 	%rd331, %rd161;
	@%p62 bra 	$L__BB8_172;
	setp.lt.f64 	%p63, %fd226, %fd225;
	mov.f64 	%fd342, %fd341;
	mov.u64 	%rd331, %rd330;
	@%p63 bra 	$L__BB8_172;
	setp.lt.s64 	%p64, %rd330, %rd161;
	selp.f64 	%fd342, %fd341, %fd224, %p64;
	min.s64 	%rd331, %rd330, %rd161;
$L__BB8_172:
	mov.b64 	%rd234, %fd342;
	mov.b64 	{%r111, %r116}, %rd234;
	mov.b32 	%r127, 8;
	mov.b32 	%r128, 31;
	mov.b32 	%r129, -1;
	// begin inline asm
	shfl.sync.down.b32 %r110, %r111, %r127, %r128, %r129;
	// end inline asm
	// begin inline asm
	shfl.sync.down.b32 %r115, %r116, %r127, %r128, %r129;
	// end inline asm
	mov.b64 	%rd235, {%r110, %r115};
	mov.b64 	%fd229, %rd235;
	mov.b64 	{%r121, %r126}, %rd331;
	// begin inline asm
	shfl.sync.down.b32 %r120, %r121, %r127, %r128, %r129;
	// end inline asm
	// begin inline asm
	shfl.sync.down.b32 %r125, %r126, %r127, %r128, %r129;
	// end inline asm
	mov.b64 	%rd164, {%r120, %r125};
	setp.gt.s32 	%p65, %r49, 23;
	mov.f64 	%fd343, %fd342;
	mov.u64 	%rd332, %rd331;
	@%p65 bra 	$L__BB8_176;
	abs.f64 	%fd230, %fd342;
	abs.f64 	%fd231, %fd229;
	setp.lt.f64 	%p66, %fd230, %fd231;
	mov.f64 	%fd343, %fd229;
	mov.u64 	%rd332, %rd164;
	@%p66 bra 	$L__BB8_176;
	setp.lt.f64 	%p67, %fd231, %fd230;
	mov.f64 	%fd343, %fd342;
	mov.u64 	%rd332, %rd331;
	@%p67 bra 	$L__BB8_176;
	setp.lt.s64 	%p68, %rd331, %rd164;
	selp.f64 	%fd343, %fd342, %fd229, %p68;
	min.s64 	%rd332, %rd331, %rd164;
$L__BB8_176:
	mov.b64 	%rd236, %fd343;
	mov.b64 	{%r131, %r136}, %rd236;
	mov.b32 	%r147, 16;
	mov.b32 	%r148, 31;
	mov.b32 	%r149, -1;
	// begin inline asm
	shfl.sync.down.b32 %r130, %r131, %r147, %r148, %r149;
	// end inline asm
	// begin inline asm
	shfl.sync.down.b32 %r135, %r136, %r147, %r148, %r149;
	// end inline asm
	mov.b64 	%rd237, {%r130, %r135};
	mov.b64 	%fd234, %rd237;
	mov.b64 	{%r141, %r146}, %rd332;
	// begin inline asm
	shfl.sync.down.b32 %r140, %r141, %r147, %r148, %r149;
	// end inline asm
	// begin inline asm
	shfl.sync.down.b32 %r145, %r146, %r147, %r148, %r149;
	// end inline asm
	mov.b64 	%rd167, {%r140, %r145};
	setp.gt.s32 	%p69, %r49, 15;
	mov.f64 	%fd351, %fd343;
	mov.u64 	%rd340, %rd332;
	@%p69 bra 	$L__BB8_180;
	abs.f64 	%fd235, %fd343;
	abs.f64 	%fd236, %fd234;
	setp.lt.f64 	%p70, %fd235, %fd236;
	mov.f64 	%fd351, %fd234;
	mov.u64 	%rd340, %rd167;
	@%p70 bra 	$L__BB8_180;
	setp.lt.f64 	%p71, %fd236, %fd235;
	mov.f64 	%fd351, %fd343;
	mov.u64 	%rd340, %rd332;
	@%p71 bra 	$L__BB8_180;
	setp.lt.s64 	%p72, %rd332, %rd167;
	selp.f64 	%fd351, %fd343, %fd234, %p72;
	min.s64 	%rd340, %rd332, %rd167;
$L__BB8_180:
	setp.ne.s32 	%p73, %r49, 0;
	@%p73 bra 	$L__BB8_182;
	shr.u32 	%r150, %r18, 1;
	and.b32  	%r151, %r150, 496;
	mov.u32 	%r152, _ZN6thrust24THRUST_300001_SM_1000_NS8cuda_cub4core6detail5shmemE;
	add.s32 	%r153, %r152, %r151;
	st.shared.f64 	[%r153+8], %fd351;
	st.shared.u64 	[%r153+16], %rd340;
$L__BB8_182:
	bar.sync 	0;
	setp.ne.s32 	%p74, %r18, 0;
	@%p74 bra 	$L__BB8_204;
	ld.shared.f64 	%fd239, [_ZN6thrust24THRUST_300001_SM_1000_NS8cuda_cub4core6detail5shmemE+24];
	ld.shared.u64 	%rd170, [_ZN6thrust24THRUST_300001_SM_1000_NS8cuda_cub4core6detail5shmemE+32];
	abs.f64 	%fd240, %fd351;
	abs.f64 	%fd241, %fd239;
	setp.lt.f64 	%p75, %fd240, %fd241;
	mov.f64 	%fd345, %fd239;
	mov.u64 	%rd334, %rd170;
	@%p75 bra 	$L__BB8_186;
	setp.lt.f64 	%p76, %fd241, %fd240;
	mov.f64 	%fd345, %fd351;
	mov.u64 	%rd334, %rd340;
	@%p76 bra 	$L__BB8_186;
	setp.lt.s64 	%p77, %rd340, %rd170;
	selp.f64 	%fd345, %fd351, %fd239, %p77;
	min.s64 	%rd334, %rd340, %rd170;
$L__BB8_186:
	ld.shared.f64 	%fd244, [_ZN6thrust24THRUST_300001_SM_1000_NS8cuda_cub4core6detail5shmemE+40];
	ld.shared.u64 	%rd173, [_ZN6thrust24THRUST_300001_SM_1000_NS8cuda_cub4core6detail5shmemE+48];
	abs.f64 	%fd245, %fd345;
	abs.f64 	%fd246, %fd244;
	setp.lt.f64 	%p78, %fd245, %fd246;
	mov.f64 	%fd346, %fd244;
	mov.u64 	%rd335, %rd173;
	@%p78 bra 	$L__BB8_189;
	setp.lt.f64 	%p79, %fd246, %fd245;
	mov.f64 	%fd346, %fd345;
	mov.u64 	%rd335, %rd334;
	@%p79 bra 	$L__BB8_189;
	setp.lt.s64 	%p80, %rd334, %rd173;
	selp.f64 	%fd346, %fd345, %fd244, %p80;
	min.s64 	%rd335, %rd334, %rd173;
$L__BB8_189:
	ld.shared.f64 	%fd249, [_ZN6thrust24THRUST_300001_SM_1000_NS8cuda_cub4core6detail5shmemE+56];
	ld.shared.u64 	%rd176, [_ZN6thrust24THRUST_300001_SM_1000_NS8cuda_cub4core6detail5shmemE+64];
	abs.f64 	%fd250, %fd346;
	abs.f64 	%fd251, %fd249;
	setp.lt.f64 	%p81, %fd250, %fd251;
	mov.f64 	%fd347, %fd249;
	mov.u64 	%rd336, %rd176;
	@%p81 bra 	$L__BB8_192;
	setp.lt.f64 	%p82, %fd251, %fd250;
	mov.f64 	%fd347, %fd346;
	mov.u64 	%rd336, %rd335;
	@%p82 bra 	$L__BB8_192;
	setp.lt.s64 	%p83, %rd335, %rd176;
	selp.f64 	%fd347, %fd346, %fd249, %p83;
	min.s64 	%rd336, %rd335, %rd176;
$L__BB8_192:
	ld.shared.f64 	%fd254, [_ZN6thrust24THRUST_300001_SM_1000_NS8cuda_cub4core6detail5shmemE+72];
	ld.shared.u64 	%rd179, [_ZN6thrust24THRUST_300001_SM_1000_NS8cuda_cub4core6detail5shmemE+80];
	abs.f64 	%fd255, %fd347;
	abs.f64 	%fd256, %fd254;
	setp.lt.f64 	%p84, %fd255, %fd256;
	mov.f64 	%fd348, %fd254;
	mov.u64 	%rd337, %rd179;
	@%p84 bra 	$L__BB8_195;
	setp.lt.f64 	%p85, %fd256, %fd255;
	mov.f64 	%fd348, %fd347;
	mov.u64 	%rd337, %rd336;
	@%p85 bra 	$L__BB8_195;
	setp.lt.s64 	%p86, %rd336, %rd179;
	selp.f64 	%fd348, %fd347, %fd254, %p86;
	min.s64 	%rd337, %rd336, %rd179;
$L__BB8_195:
	ld.shared.f64 	%fd259, [_ZN6thrust24THRUST_300001_SM_1000_NS8cuda_cub4core6detail5shmemE+88];
	ld.shared.u64 	%rd182, [_ZN6thrust24THRUST_300001_SM_1000_NS8cuda_cub4core6detail5shmemE+96];
	abs.f64 	%fd260, %fd348;
	abs.f64 	%fd261, %fd259;
	setp.lt.f64 	%p87, %fd260, %fd261;
	mov.f64 	%fd349, %fd259;
	mov.u64 	%rd338, %rd182;
	@%p87 bra 	$L__BB8_198;
	setp.lt.f64 	%p88, %fd261, %fd260;
	mov.f64 	%fd349, %fd348;
	mov.u64 	%rd338, %rd337;
	@%p88 bra 	$L__BB8_198;
	setp.lt.s64 	%p89, %rd337, %rd182;
	selp.f64 	%fd349, %fd348, %fd259, %p89;
	min.s64 	%rd338, %rd337, %rd182;
$L__BB8_198:
	ld.shared.f64 	%fd264, [_ZN6thrust24THRUST_300001_SM_1000_NS8cuda_cub4core6detail5shmemE+104];
	ld.shared.u64 	%rd185, [_ZN6thrust24THRUST_300001_SM_1000_NS8cuda_cub4core6detail5shmemE+112];
	abs.f64 	%fd265, %fd349;
	abs.f64 	%fd266, %fd264;
	setp.lt.f64 	%p90, %fd265, %fd266;
	mov.f64 	%fd350, %fd264;
	mov.u64 	%rd339, %rd185;
	@%p90 bra 	$L__BB8_201;
	setp.lt.f64 	%p91, %fd266, %fd265;
	mov.f64 	%fd350, %fd349;
	mov.u64 	%rd339, %rd338;
	@%p91 bra 	$L__BB8_201;
	setp.lt.s64 	%p92, %rd338, %rd185;
	selp.f64 	%fd350, %fd349, %fd264, %p92;
	min.s64 	%rd339, %rd338, %rd185;
$L__BB8_201:
	ld.shared.f64 	%fd269, [_ZN6thrust24THRUST_300001_SM_1000_NS8cuda_cub4core6detail5shmemE+120];
	ld.shared.u64 	%rd188, [_ZN6thrust24THRUST_300001_SM_1000_NS8cuda_cub4core6detail5shmemE+128];
	abs.f64 	%fd270, %fd350;
	abs.f64 	%fd271, %fd269;
	setp.lt.f64 	%p93, %fd270, %fd271;
	mov.u64 	%rd340, %rd188;
	mov.f64 	%fd351, %fd269;
	@%p93 bra 	$L__BB8_204;
	setp.lt.f64 	%p94, %fd271, %fd270;
	mov.u64 	%rd340, %rd339;
	mov.f64 	%fd351, %fd350;
	@%p94 bra 	$L__BB8_204;
	setp.lt.s64 	%p95, %rd339, %rd188;
	selp.f64 	%fd351, %fd350, %fd269, %p95;
	min.s64 	%rd340, %rd339, %rd188;
$L__BB8_204:
	mov.u32 	%r381, %tid.x;
	setp.ne.s32 	%p212, %r381, 0;
	@%p212 bra 	$L__BB8_206;
	ld.param.u64 	%rd271, [_ZN6thrust24THRUST_300001_SM_1000_NS8cuda_cub4core6detail13_kernel_agentINS1_8__reduce11ReduceAgentINS0_12zip_iteratorIN4cuda3std3__45tupleIJNS0_10device_ptrIdEENS0_17counting_iteratorIlNS0_11use_defaultESF_SF_EEEEEEEPNSB_IJdlEEESJ_lNS1_9__extrema9arg_max_fIdl19doubleAbsComparatorEEEEJSI_SK_lSO_EEEvDpT0__param_1];
	cvta.to.global.u64 	%rd270, %rd271;
	st.global.f64 	[%rd270], %fd351;
	st.global.u64 	[%rd270+8], %rd340;
$L__BB8_206:
	ret;

}
	// .globl	_ZN6thrust24THRUST_300001_SM_1000_NS8cuda_cub4core6detail13_kernel_agentINS1_8__reduce11ReduceAgentINS0_12zip_iteratorIN4cuda3std3__45tupleIJNS0_10device_ptrIdEENS0_17counting_iteratorIlNS0_11use_defaultESF_SF_EEEEEEEPNSB_IJdlEEESJ_lNS1_9__extrema9arg_max_fIdl19doubleAbsComparatorEEEEJSI_SK_lN3cub18CUB_300001_SM_100013GridEvenShareIlEENSR_9GridQueueIyEESO_EEEvDpT0_
.visible .entry _ZN6thrust24THRUST_300001_SM_1000_NS8cuda_cub4core6detail13_kernel_agentINS1_8__reduce11ReduceAgentINS0_12zip_iteratorIN4cuda3std3__45tupleIJNS0_10device_ptrIdEENS0_17counting_iteratorIlNS0_11use_defaultESF_SF_EEEEEEEPNSB_IJdlEEESJ_lNS1_9__extrema9arg_max_fIdl19doubleAbsComparatorEEEEJSI_SK_lN3cub18CUB_300001_SM_100013GridEvenShareIlEENSR_9GridQueueIyEESO_EEEvDpT0_(
	.param .align 8 .b8 _ZN6thrust24THRUST_300001_SM_1000_NS8cuda_cub4core6detail13_kernel_agentINS1_8__reduce11ReduceAgentINS0_12zip_iteratorIN4cuda3std3__45tupleIJNS0_10device_ptrIdEENS0_17counting_iteratorIlNS0_11use_defaultESF_SF_EEEEEEEPNSB_IJdlEEESJ_lNS1_9__extrema9arg_max_fIdl19doubleAbsComparatorEEEEJSI_SK_lN3cub18CUB_300001_SM_100013GridEvenShareIlEENSR_9GridQueueIyEESO_EEEvDpT0__param_0[16],
	.param .u64 .ptr .align 1 _ZN6thrust24THRUST_300001_SM_1000_NS8cuda_cub4core6detail13_kernel_agentINS1_8__reduce11ReduceAgentINS0_12zip_iteratorIN4cuda3std3__45tupleIJNS0_10device_ptrIdEENS0_17counting_iteratorIlNS0_11use_defaultESF_SF_EEEEEEEPNSB_IJdlEEESJ_lNS1_9__extrema9arg_max_fIdl19doubleAbsComparatorEEEEJSI_SK_lN3cub18CUB_300001_SM_100013GridEvenShareIlEENSR_9GridQueueIyEESO_EEEvDpT0__param_1,
	.param .u64 _ZN6thrust24THRUST_300001_SM_1000_NS8cuda_cub4core6detail13_kernel_agentINS1_8__reduce11ReduceAgentINS0_12zip_iteratorIN4cuda3std3__45tupleIJNS0_10device_ptrIdEENS0_17counting_iteratorIlNS0_11use_defaultESF_SF_EEEEEEEPNSB_IJdlEEESJ_lNS1_9__extrema9arg_max_fIdl19doubleAbsComparatorEEEEJSI_SK_lN3cub18CUB_300001_SM_100013GridEvenShareIlEENSR_9GridQueueIyEESO_EEEvDpT0__param_2,
	.param .align 8 .b8 _ZN6thrust24THRUST_300001_SM_1000_NS8cuda_cub4core6detail13_kernel_agentINS1_8__reduce11ReduceAgentINS0_12zip_iteratorIN4cuda3std3__45tupleIJNS0_10device_ptrIdEENS0_17counting_iteratorIlNS0_11use_defaultESF_SF_EEEEEEEPNSB_IJdlEEESJ_lNS1_9__extrema9arg_max_fIdl19doubleAbsComparatorEEEEJSI_SK_lN3cub18CUB_300001_SM_100013GridEvenShareIlEENSR_9GridQueueIyEESO_EEEvDpT0__param_3[72],
	.param .align 8 .b8 _ZN6thrust24THRUST_300001_SM_1000_NS8cuda_cub4core6detail13_kernel_agentINS1_8__reduce11ReduceAgentINS0_12zip_iteratorIN4cuda3std3__45tupleIJNS0_10device_ptrIdEENS0_17counting_iteratorIlNS0_11use_defaultESF_SF_EEEEEEEPNSB_IJdlEEESJ_lNS1_9__extrema9arg_max_fIdl19doubleAbsComparatorEEEEJSI_SK_lN3cub18CUB_300001_SM_100013GridEvenShareIlEENSR_9GridQueueIyEESO_EEEvDpT0__param_4[8],
	.param .align 1 .b8 _ZN6thrust24THRUST_300001_SM_1000_NS8cuda_cub4core6detail13_kernel_agentINS1_8__reduce11ReduceAgentINS0_12zip_iteratorIN4cuda3std3__45tupleIJNS0_10device_ptrIdEENS0_17counting_iteratorIlNS0_11use_defaultESF_SF_EEEEEEEPNSB_IJdlEEESJ_lNS1_9__extrema9arg_max_fIdl19doubleAbsComparatorEEEEJSI_SK_lN3cub18CUB_300001_SM_100013GridEvenShareIlEENSR_9GridQueueIyEESO_EEEvDpT0__param_5[1]
)
.maxntid 256
{
	.reg .pred 	%p<215>;
	.reg .b32 	%r<399>;
	.reg .b64 	%rd<356>;
	.reg .b64 	%fd<352>;

	ld.param.u64 	%rd196, [_ZN6thrust24THRUST_300001_SM_1000_NS8cuda_cub4core6detail13_kernel_agentINS1_8__reduce11ReduceAgentINS0_12zip_iteratorIN4cuda3std3__45tupleIJNS0_10device_ptrIdEENS0_17counting_iteratorIlNS0_11use_defaultESF_SF_EEEEEEEPNSB_IJdlEEESJ_lNS1_9__extrema9arg_max_fIdl19doubleAbsComparatorEEEEJSI_SK_lN3cub18CUB_300001_SM_100013GridEvenShareIlEENSR_9GridQueueIyEESO_EEEvDpT0__param_0+8];
	ld.param.u64 	%rd195, [_ZN6thrust24THRUST_300001_SM_1000_NS8cuda_cub4core6detail13_kernel_agentINS1_8__reduce11ReduceAgentINS0_12zip_iteratorIN4cuda3std3__45tupleIJNS0_10device_ptrIdEENS0_17counting_iteratorIlNS0_11use_defaultESF_SF_EEEEEEEPNSB_IJdlEEESJ_lNS1_9__extrema9arg_max_fIdl19doubleAbsComparatorEEEEJSI_SK_lN3cub18CUB_300001_SM_100013GridEvenShareIlEENSR_9GridQueueIyEESO_EEEvDpT0__param_0];
	ld.param.u64 	%rd199, [_ZN6thrust24THRUST_300001_SM_1000_NS8cuda_cub4core6detail13_kernel_agentINS1_8__reduce11ReduceAgentINS0_12zip_iteratorIN4cuda3std3__45tupleIJNS0_10device_ptrIdEENS0_17counting_iteratorIlNS0_11use_defaultESF_SF_EEEEEEEPNSB_IJdlEEESJ_lNS1_9__extrema9arg_max_fIdl19doubleAbsComparatorEEEEJSI_SK_lN3cub18CUB_300001_SM_100013GridEvenShareIlEENSR_9GridQueueIyEESO_EEEvDpT0__param_4];
	ld.param.u64 	%rd198, [_ZN6thrust24THRUST_300001_SM_1000_NS8cuda_cub4core6detail13_kernel_agentINS1_8__reduce11ReduceAgentINS0_12zip_iteratorIN4cuda3std3__45tupleIJNS0_10device_ptrIdEENS0_17counting_iteratorIlNS0_11use_defaultESF_SF_EEEEEEEPNSB_IJdlEEESJ_lNS1_9__extrema9arg_max_fIdl19doubleAbsComparatorEEEEJSI_SK_lN3cub18CUB_300001_SM_100013GridEvenShareIlEENSR_9GridQueueIyEESO_EEEvDpT0__param_2];
	cvta.to.global.u64 	%rd1, %rd199;
	cvta.to.global.u64 	%rd2, %rd195;
	mov.u32 	%r1, %ctaid.x;
	mul.lo.s32 	%r33, %r1, 1280;
	cvt.u64.u32 	%rd4, %r33;
	mov.u32 	%r34, %nctaid.x;
	mul.lo.s32 	%r35, %r34, 1280;
	cvt.u64.u32 	%rd5, %r35;
	add.s64 	%rd200, %rd4, 1280;
	setp.le.s64 	%p1, %rd200, %rd198;
	@%p1 bra 	$L__BB9_121;
	cvt.u32.u64 	%r159, %rd4;
	cvt.u32.u64 	%r2, %rd198;
	sub.s32 	%r3, %r2, %r159;
	mov.u32 	%r4, %tid.x;
	setp.ge.s32 	%p98, %r4, %r3;
	mov.f64 	%fd298, 0d0000000000000000;
	mov.b64 	%rd298, 0;
	mov.u32 	%r393, %r4;
	@%p98 bra 	$L__BB9_3;
	cvt.u64.u32 	%rd246, %r4;
	add.s64 	%rd247, %rd4, %rd246;
	shl.b64 	%rd248, %rd247, 3;
	add.s64 	%rd249, %rd2, %rd248;
	add.s64 	%rd298, %rd196, %rd247;
	ld.global.f64 	%fd298, [%rd249];
	add.s32 	%r393, %r4, 256;
$L__BB9_3:
	setp.ge.s32 	%p99, %r393, %r3;
	@%p99 bra 	$L__BB9_25;
	not.b32 	%r161, %r393;
	add.s32 	%r162, %r161, %r2;
	sub.s32 	%r7, %r162, %r159;
	and.b32  	%r163, %r7, 768;
	setp.eq.s32 	%p100, %r163, 768;
	@%p100 bra 	$L__BB9_10;
	cvt.u64.u32 	%rd251, %r393;
	add.s64 	%rd252, %rd251, %rd4;
	add.s64 	%rd289, %rd252, %rd196;
	shl.b64 	%rd253, %rd252, 3;
	add.s64 	%rd288, %rd2, %rd253;
	shr.u32 	%r164, %r7, 8;
	add.s32 	%r165, %r164, 1;
	and.b32  	%r166, %r165, 3;
	neg.s32 	%r391, %r166;
$L__BB9_6:
	.pragma "nounroll";
	mov.u64 	%rd12, %rd298;
	mov.f64 	%fd3, %fd298;
	ld.global.f64 	%fd4, [%rd288];
	abs.f64 	%fd5, %fd3;
	abs.f64 	%fd6, %fd4;
	setp.lt.f64 	%p101, %fd5, %fd6;
	mov.u64 	%rd298, %rd289;
	mov.f64 	%fd298, %fd4;
	@%p101 bra 	$L__BB9_9;
	setp.lt.f64 	%p102, %fd6, %fd5;
	mov.u64 	%rd298, %rd12;
	mov.f64 	%fd298, %fd3;
	@%p102 bra 	$L__BB9_9;
	setp.lt.s64 	%p103, %rd12, %rd289;
	min.s64 	%rd298, %rd12, %rd289;
	selp.f64 	%fd298, %fd3, %fd4, %p103;
$L__BB9_9:
	add.s32 	%r393, %r393, 256;
	add.s64 	%rd289, %rd289, 256;
	add.s64 	%rd288, %rd288, 2048;
	add.s32 	%r391, %r391, 1;
	setp.ne.s32 	%p104, %r391, 0;
	@%p104 bra 	$L__BB9_6;
$L__BB9_10:
	setp.lt.u32 	%p105, %r7, 768;
	@%p105 bra 	$L__BB9_25;
	add.s32 	%r394, %r393, 512;
$L__BB9_12:
	mov.u32 	%r15, %r394;
	add.s32 	%r167, %r15, -512;
	cvt.s64.s32 	%rd254, %r167;
	add.s64 	%rd255, %rd254, %rd4;
	shl.b64 	%rd256, %rd255, 3;
	add.s64 	%rd20, %rd2, %rd256;
	add.s64 	%rd21, %rd255, %rd196;
	ld.global.f64 	%fd12, [%rd20];
	abs.f64 	%fd13, %fd298;
	abs.f64 	%fd14, %fd12;
	setp.lt.f64 	%p106, %fd13, %fd14;
	mov.u64 	%rd295, %rd21;
	mov.f64 	%fd295, %fd12;
	@%p106 bra 	$L__BB9_15;
	setp.lt.f64 	%p107, %fd14, %fd13;
	mov.u64 	%rd295, %rd298;
	mov.f64 	%fd295, %fd298;
	@%p107 bra 	$L__BB9_15;
	setp.lt.s64 	%p108, %rd298, %rd21;
	min.s64 	%rd295, %rd298, %rd21;
	selp.f64 	%fd295, %fd298, %fd12, %p108;
$L__BB9_15:
	add.s32 	%r168, %r15, -256;
	cvt.s64.s32 	%rd257, %r168;
	add.s64 	%rd258, %rd257, %rd4;
	add.s64 	%rd24, %rd258, %rd196;
	ld.global.f64 	%fd17, [%rd20+2048];
	abs.f64 	%fd18, %fd295;
	abs.f64 	%fd19, %fd17;
	setp.lt.f64 	%p109, %fd18, %fd19;
	mov.u64 	%rd296, %rd24;
	mov.f64 	%fd296, %fd17;
	@%p109 bra 	$L__BB9_18;
	setp.lt.f64 	%p110, %fd19, %fd18;
	mov.u64 	%rd296, %rd295;
	mov.f64 	%fd296, %fd295;
	@%p110 bra 	$L__BB9_18;
	setp.lt.s64 	%p111, %rd295, %rd24;
	min.s64 	%rd296, %rd295, %rd24;
	selp.f64 	%fd296, %fd295, %fd17, %p111;
$L__BB9_18:
	cvt.s64.s32 	%rd259, %r15;
	add.s64 	%rd260, %rd259, %rd4;
	add.s64 	%rd27, %rd260, %rd196;
	ld.global.f64 	%fd22, [%rd20+4096];
	abs.f64 	%fd23, %fd296;
	abs.f64 	%fd24, %fd22;
	setp.lt.f64 	%p112, %fd23, %fd24;
	mov.u64 	%rd297, %rd27;
	mov.f64 	%fd297, %fd22;
	@%p112 bra 	$L__BB9_21;
	setp.lt.f64 	%p113, %fd24, %fd23;
	mov.u64 	%rd297, %rd296;
	mov.f64 	%fd297, %fd296;
	@%p113 bra 	$L__BB9_21;
	setp.lt.s64 	%p114, %rd296, %rd27;
	min.s64 	%rd297, %rd296, %rd27;
	selp.f64 	%fd297, %fd296, %fd22, %p114;
$L__BB9_21:
	add.s32 	%r169, %r15, 256;
	cvt.s64.s32 	%rd261, %r169;
	add.s64 	%rd262, %rd261, %rd4;
	add.s64 	%rd30, %rd262, %rd196;
	ld.global.f64 	%fd27, [%rd20+6144];
	abs.f64 	%fd28, %fd297;
	abs.f64 	%fd29, %fd27;
	setp.lt.f64 	%p115, %fd28, %fd29;
	mov.u64 	%rd298, %rd30;
	mov.f64 	%fd298, %fd27;
	@%p115 bra 	$L__BB9_24;
	setp.lt.f64 	%p116, %fd29, %fd28;
	mov.u64 	%rd298, %rd297;
	mov.f64 	%fd298, %fd297;
	@%p116 bra 	$L__BB9_24;
	setp.lt.s64 	%p117, %rd297, %rd30;
	min.s64 	%rd298, %rd297, %rd30;
	selp.f64 	%fd298, %fd297, %fd27, %p117;
$L__BB9_24:
	add.s32 	%r394, %r15, 1024;
	add.s32 	%r170, %r15, 512;
	setp.lt.s32 	%p118, %r170, %r3;
	@%p118 bra 	$L__BB9_12;
$L__BB9_25:
	setp.lt.s32 	%p119, %r3, 256;
	@%p119 bra 	$L__BB9_70;
	// begin inline asm
	mov.u32 %r284, %laneid;
	// end inline asm
	mov.b64 	%rd273, %fd298;
	mov.b64 	{%r286, %r291}, %rd273;
	mov.b32 	%r302, 1;
	mov.b32 	%r303, 31;
	mov.b32 	%r304, -1;
	// begin inline asm
	shfl.sync.down.b32 %r285, %r286, %r302, %r303, %r304;
	// end inline asm
	// begin inline asm
	shfl.sync.down.b32 %r290, %r291, %r302, %r303, %r304;
	// end inline asm
	mov.b64 	%rd274, {%r285, %r290};
	mov.b64 	%fd33, %rd274;
	mov.b64 	{%r296, %r301}, %rd298;
	// begin inline asm
	shfl.sync.down.b32 %r295, %r296, %r302, %r303, %r304;
	// end inline asm
	// begin inline asm
	shfl.sync.down.b32 %r300, %r301, %r302, %r303, %r304;
	// end inline asm
	mov.b64 	%rd34, {%r295, %r300};
	setp.gt.s32 	%p171, %r284, 30;
	mov.u64 	%rd300, %rd298;
	mov.f64 	%fd300, %fd298;
	@%p171 bra 	$L__BB9_30;
	abs.f64 	%fd34, %fd298;
	abs.f64 	%fd35, %fd33;
	setp.lt.f64 	%p172, %fd34, %fd35;
	mov.u64 	%rd300, %rd34;
	mov.f64 	%fd300, %fd33;
	@%p172 bra 	$L__BB9_30;
	setp.lt.f64 	%p173, %fd35, %fd34;
	mov.u64 	%rd300, %rd298;
	mov.f64 	%fd300, %fd298;
	@%p173 bra 	$L__BB9_30;
	setp.lt.s64 	%p174, %rd298, %rd34;
	min.s64 	%rd300, %rd298, %rd34;
	selp.f64 	%fd300, %fd298, %fd33, %p174;
$L__BB9_30:
	mov.b64 	%rd275, %fd300;
	mov.b64 	{%r306, %r311}, %rd275;
	mov.b32 	%r322, 2;
	mov.b32 	%r323, 31;
	mov.b32 	%r324, -1;
	// begin inline asm
	shfl.sync.down.b32 %r305, %r306, %r322, %r323, %r324;
	// end inline asm
	// begin inline asm
	shfl.sync.down.b32 %r310, %r311, %r322, %r323, %r324;
	// end inline asm
	mov.b64 	%rd276, {%r305, %r310};
	mov.b64 	%fd38, %rd276;
	mov.b64 	{%r316, %r321}, %rd300;
	// begin inline asm
	shfl.sync.down.b32 %r315, %r316, %r322, %r323, %r324;
	// end inline asm
	// begin inline asm
	shfl.sync.down.b32 %r320, %r321, %r322, %r323, %r324;
	// end inline asm
	mov.b64 	%rd37, {%r315, %r320};
	setp.gt.s32 	%p175, %r284, 29;
	mov.u64 	%rd301, %rd300;
	mov.f64 	%fd301, %fd300;
	@%p175 bra 	$L__BB9_34;
	abs.f64 	%fd39, %fd300;
	abs.f64 	%fd40, %fd38;
	setp.lt.f64 	%p176, %fd39, %fd40;
	mov.u64 	%rd301, %rd37;
	mov.f64 	%fd301, %fd38;
	@%p176 bra 	$L__BB9_34;
	setp.lt.f64 	%p177, %fd40, %fd39;
	mov.u64 	%rd301, %rd300;
	mov.f64 	%fd301, %fd300;
	@%p177 bra 	$L__BB9_34;
	setp.lt.s64 	%p178, %rd300, %rd37;
	min.s64 	%rd301, %rd300, %rd37;
	selp.f64 	%fd301, %fd300, %fd38, %p178;
$L__BB9_34:
	mov.b64 	%rd277, %fd301;
	mov.b64 	{%r326, %r331}, %rd277;
	mov.b32 	%r342, 4;
	mov.b32 	%r343, 31;
	mov.b32 	%r344, -1;
	// begin inline asm
	shfl.sync.down.b32 %r325, %r326, %r342, %r343, %r344;
	// end inline asm
	// begin inline asm
	shfl.sync.down.b32 %r330, %r331, %r342, %r343, %r344;
	// end inline asm
	mov.b64 	%rd278, {%r325, %r330};
	mov.b64 	%fd43, %rd278;
	mov.b64 	{%r336, %r341}, %rd301;
	// begin inline asm
	shfl.sync.down.b32 %r335, %r336, %r342, %r343, %r344;
	// end inline asm
	// begin inline asm
	shfl.sync.down.b32 %r340, %r341, %r342, %r343, %r344;
	// end inline asm
	mov.b64 	%rd40, {%r335, %r340};
	setp.gt.s32 	%p179, %r284, 27;
	mov.u64 	%rd302, %rd301;
	mov.f64 	%fd302, %fd301;
	@%p179 bra 	$L__BB9_38;
	abs.f64 	%fd44, %fd301;
	abs.f64 	%fd45, %fd43;
	setp.lt.f64 	%p180, %fd44, %fd45;
	mov.u64 	%rd302, %rd40;
	mov.f64 	%fd302, %fd43;
	@%p180 bra 	$L__BB9_38;
	setp.lt.f64 	%p181, %fd45, %fd44;
	mov.u64 	%rd302, %rd301;
	mov.f64 	%fd302, %fd301;
	@%p181 bra 	$L__BB9_38;
	setp.lt.s64 	%p182, %rd301, %rd40;
	min.s64 	%rd302, %rd301, %rd40;
	selp.f64 	%fd302, %fd301, %fd43, %p182;
$L__BB9_38:
	mov.b64 	%rd279, %fd302;
	mov.b64 	{%r346, %r351}, %rd279;
	mov.b32 	%r362, 8;
	mov.b32 	%r363, 31;
	mov.b32 	%r364, -1;
	// begin inline asm
	shfl.sync.down.b32 %r345, %r346, %r362, %r363, %r364;
	// end inline asm
	// begin inline asm
	shfl.sync.down.b32 %r350, %r351, %r362, %r363, %r364;
	// end inline asm
	mov.b64 	%rd280, {%r345, %r350};
	mov.b64 	%fd48, %rd280;
	mov.b64 	{%r356, %r361}, %rd302;
	// begin inline asm
	shfl.sync.down.b32 %r355, %r356, %r362, %r363, %r364;
	// end inline asm
	// begin inline asm
	shfl.sync.down.b32 %r360, %r361, %r362, %r363, %r364;
	// end inline asm
	mov.b64 	%rd43, {%r355, %r360};
	setp.gt.s32 	%p183, %r284, 23;
	mov.u64 	%rd303, %rd302;
	mov.f64 	%fd303, %fd302;
	@%p183 bra 	$L__BB9_42;
	abs.f64 	%fd49, %fd302;
	abs.f64 	%fd50, %fd48;
	setp.lt.f64 	%p184, %fd49, %fd50;
	mov.u64 	%rd303, %rd43;
	mov.f64 	%fd303, %fd48;
	@%p184 bra 	$L__BB9_42;
	setp.lt.f64 	%p185, %fd50, %fd49;
	mov.u64 	%rd303, %rd302;
	mov.f64 	%fd303, %fd302;
	@%p185 bra 	$L__BB9_42;
	setp.lt.s64 	%p186, %rd302, %rd43;
	min.s64 	%rd303, %rd302, %rd43;
	selp.f64 	%fd303, %fd302, %fd48, %p186;
$L__BB9_42:
	mov.b64 	%rd281, %fd303;
	mov.b64 	{%r366, %r371}, %rd281;
	mov.b32 	%r382, 16;
	mov.b32 	%r383, 31;
	mov.b32 	%r384, -1;
	// begin inline asm
	shfl.sync.down.b32 %r365, %r366, %r382, %r383, %r384;
	// end inline asm
	// begin inline asm
	shfl.sync.down.b32 %r370, %r371, %r382, %r383, %r384;
	// end inline asm
	mov.b64 	%rd282, {%r365, %r370};
	mov.b64 	%fd53, %rd282;
	mov.b64 	{%r376, %r381}, %rd303;
	// begin inline asm
	shfl.sync.down.b32 %r375, %r376, %r382, %r383, %r384;
	// end inline asm
	// begin inline asm
	shfl.sync.down.b32 %r380, %r381, %r382, %r383, %r384;
	// end inline asm
	mov.b64 	%rd46, {%r375, %r380};
	setp.gt.s32 	%p187, %r284, 15;
	mov.u64 	%rd355, %rd303;
	mov.f64 	%fd351, %fd303;
	@%p187 bra 	$L__BB9_46;
	abs.f64 	%fd54, %fd303;
	abs.f64 	%fd55, %fd53;
	setp.lt.f64 	%p188, %fd54, %fd55;
	mov.u64 	%rd355, %rd46;
	mov.f64 	%fd351, %fd53;
	@%p188 bra 	$L__BB9_46;
	setp.lt.f64 	%p189, %fd55, %fd54;
	mov.u64 	%rd355, %rd303;
	mov.f64 	%fd351, %fd303;
	@%p189 bra 	$L__BB9_46;
	setp.lt.s64 	%p190, %rd303, %rd46;
	min.s64 	%rd355, %rd303, %rd46;
	selp.f64 	%fd351, %fd303, %fd53, %p190;
$L__BB9_46:
	setp.ne.s32 	%p191, %r284, 0;
	@%p191 bra 	$L__BB9_48;
	shr.u32 	%r385, %r4, 1;
	and.b32  	%r386, %r385, 496;
	mov.u32 	%r387, _ZN6thrust24THRUST_300001_SM_1000_NS8cuda_cub4core6detail5shmemE;
	add.s32 	%r388, %r387, %r386;
	st.shared.f64 	[%r388+8], %fd351;
	st.shared.u64 	[%r388+16], %rd355;
$L__BB9_48:
	bar.sync 	0;
	setp.ne.s32 	%p192, %r4, 0;
	@%p192 bra 	$L__BB9_208;
	ld.shared.f64 	%fd58, [_ZN6thrust24THRUST_300001_SM_1000_NS8cuda_cub4core6detail5shmemE+24];
	ld.shared.u64 	%rd49, [_ZN6thrust24THRUST_300001_SM_1000_NS8cuda_cub4core6detail5shmemE+32];
	abs.f64 	%fd59, %fd351;
	abs.f64 	%fd60, %fd58;
	setp.lt.f64 	%p193, %fd59, %fd60;
	mov.u64 	%rd305, %rd49;
	mov.f64 	%fd305, %fd58;
	@%p193 bra 	$L__BB9_52;
	setp.lt.f64 	%p194, %fd60, %fd59;
	mov.u64 	%rd305, %rd355;
	mov.f64 	%fd305, %fd351;
	@%p194 bra 	$L__BB9_52;
	setp.lt.s64 	%p195, %rd355, %rd49;
	min.s64 	%rd305, %rd355, %rd49;
	selp.f64 	%fd305, %fd351, %fd58, %p195;
$L__BB9_52:
	ld.shared.f64 	%fd63, [_ZN6thrust24THRUST_300001_SM_1000_NS8cuda_cub4core6detail5shmemE+40];
	ld.shared.u64 	%rd52, [_ZN6thrust24THRUST_300001_SM_1000_NS8cuda_cub4core6detail5shmemE+48];
	abs.f64 	%fd64, %fd305;
	abs.f64 	%fd65, %fd63;
	setp.lt.f64 	%p196, %fd64, %fd65;
	mov.u64 	%rd306, %rd52;
	mov.f64 	%fd306, %fd63;
	@%p196 bra 	$L__BB9_55;
	setp.lt.f64 	%p197, %fd65, %fd64;
	mov.u64 	%rd306, %rd305;
	mov.f64 	%fd306, %fd305;
	@%p197 bra 	$L__BB9_55;
	setp.lt.s64 	%p198, %rd305, %rd52;
	min.s64 	%rd306, %rd305, %rd52;
	selp.f64 	%fd306, %fd305, %fd63, %p198;
$L__BB9_55:
	ld.shared.f64 	%fd68, [_ZN6thrust24THRUST_300001_SM_1000_NS8cuda_cub4core6detail5shmemE+56];
	ld.shared.u64 	%rd55, [_ZN6thrust24THRUST_300001_SM_1000_NS8cuda_cub4core6detail5shmemE+64];
	abs.f64 	%fd69, %fd306;
	abs.f64 	%fd70, %fd68;
	setp.lt.f64 	%p199, %fd69, %fd70;
	mov.u64 	%rd307, %rd55;
	mov.f64 	%fd307, %fd68;
	@%p199 bra 	$L__BB9_58;
	setp.lt.f64 	%p200, %fd70, %fd69;
	mov.u64 	%rd307, %rd306;
	mov.f64 	%fd307, %fd306;
	@%p200 bra 	$L__BB9_58;
	setp.lt.s64 	%p201, %rd306, %rd55;
	min.s64 	%rd307, %rd306, %rd55;
	selp.f64 	%fd307, %fd306, %fd68, %p201;
$L__BB9_58:
	ld.shared.f64 	%fd73, [_ZN6thrust24THRUST_300001_SM_1000_NS8cuda_cub4core6detail5shmemE+72];
	ld.shared.u64 	%rd58, [_ZN6thrust24THRUST_300001_SM_1000_NS8cuda_cub4core6detail5shmemE+80];
	abs.f64 	%fd74, %fd307;
	abs.f64 	%fd75, %fd73;
	setp.lt.f64 	%p202, %fd74, %fd75;
	mov.u64 	%rd308, %rd58;
	mov.f64 	%fd308, %fd73;
	@%p202 bra 	$L__BB9_61;
	setp.lt.f64 	%p203, %fd75, %fd74;
	mov.u64 	%rd308, %rd307;
	mov.f64 	%fd308, %fd307;
	@%p203 bra 	$L__BB9_61;
	setp.lt.s64 	%p204, %rd307, %rd58;
	min.s64 	%rd308, %rd307, %rd58;
	selp.f64 	%fd308, %fd307, %fd73, %p204;
$L__BB9_61:
	ld.shared.f64 	%fd78, [_ZN6thrust24THRUST_300001_SM_1000_NS8cuda_cub4core6detail5shmemE+88];
	ld.shared.u64 	%rd61, [_ZN6thrust24THRUST_300001_SM_1000_NS8cuda_cub4core6detail5shmemE+96];
	abs.f64 	%fd79, %fd308;
	abs.f64 	%fd80, %fd78;
	setp.lt.f64 	%p205, %fd79, %fd80;
	mov.u64 	%rd309, %rd61;
	mov.f64 	%fd309, %fd78;
	@%p205 bra 	$L__BB9_64;
	setp.lt.f64 	%p206, %fd80, %fd79;
	mov.u64 	%rd309, %rd308;
	mov.f64 	%fd309, %fd308;
	@%p206 bra 	$L__BB9_64;
	setp.lt.s64 	%p207, %rd308, %rd61;
	min.s64 	%rd309, %rd308, %rd61;
	selp.f64 	%fd309, %fd308, %fd78, %p207;
$L__BB9_64:
	ld.shared.f64 	%fd83, [_ZN6thrust24THRUST_300001_SM_1000_NS8cuda_cub4core6detail5shmemE+104];
	ld.shared.u64 	%rd64, [_ZN6thrust24THRUST_300001_SM_1000_NS8cuda_cub4core6detail5shmemE+112];
	abs.f64 	%fd84, %fd309;
	abs.f64 	%fd85, %fd83;
	setp.lt.f64 	%p208, %fd84, %fd85;
	mov.u64 	%rd310, %rd64;
	mov.f64 	%fd310, %fd83;
	@%p208 bra 	$L__BB9_67;
	setp.lt.f64 	%p209, %fd85, %fd84;
	mov.u64 	%rd310, %rd309;
	mov.f64 	%fd310, %fd309;
	@%p209 bra 	$L__BB9_67;
	setp.lt.s64 	%p210, %rd309, %rd64;
	min.s64 	%rd310, %rd309, %rd64;
	selp.f64 	%fd310, %fd309, %fd83, %p210;
$L__BB9_67:
	ld.shared.f64 	%fd88, [_ZN6thrust24THRUST_300001_SM_1000_NS8cuda_cub4core6detail5shmemE+120];
	ld.shared.u64 	%rd67, [_ZN6thrust24THRUST_300001_SM_1000_NS8cuda_cub4core6detail5shmemE+128];
	abs.f64 	%fd89, %fd310;
	abs.f64 	%fd90, %fd88;
	setp.lt.f64 	%p211, %fd89, %fd90;
	mov.u64 	%rd355, %rd67;
	mov.f64 	%fd351, %fd88;
	@%p211 bra 	$L__BB9_208;
	setp.lt.f64 	%p212, %fd90, %fd89;
	mov.u64 	%rd355, %rd310;
	mov.f64 	%fd351, %fd310;
	@%p212 bra 	$L__BB9_208;
	setp.lt.s64 	%p213, %rd310, %rd67;
	min.s64 	%rd355, %rd310, %rd67;
	selp.f64 	%fd351, %fd310, %fd88, %p213;
	bra.uni 	$L__BB9_208;
$L__BB9_70:
	// begin inline asm
	mov.u32 %r171, %laneid;
	// end inline asm
	and.b32  	%r192, %r4, 992;
	add.s32 	%r193, %r192, 32;
	setp.gt.s32 	%p120, %r193, %r3;
	not.b32 	%r194, %r192;
	add.s32 	%r195, %r3, %r194;
	selp.b32 	%r190, %r195, 31, %p120;
	mov.b64 	%rd263, %fd298;
	mov.b64 	{%r173, %r178}, %rd263;
	mov.b32 	%r189, 1;
	mov.b32 	%r191, -1;
	// begin inline asm
	shfl.sync.down.b32 %r172, %r173, %r189, %r190, %r191;
	// end inline asm
	// begin inline asm
	shfl.sync.down.b32 %r177, %r178, %r189, %r190, %r191;
	// end inline asm
	mov.b64 	%rd264, {%r172, %r177};
	mov.b64 	%fd92, %rd264;
	mov.b64 	{%r183, %r188}, %rd298;
	// begin inline asm
	shfl.sync.down.b32 %r182, %r183, %r189, %r190, %r191;
	// end inline asm
	// begin inline asm
	shfl.sync.down.b32 %r187, %r188, %r189, %r190, %r191;
	// end inline asm
	mov.b64 	%rd69, {%r182, %r187};
	setp.ge.s32 	%p121, %r171, %r190;
	mov.u64 	%rd311, %rd298;
	mov.f64 	%fd311, %fd298;
	@%p121 bra 	$L__BB9_74;
	abs.f64 	%fd93, %fd298;
	abs.f64 	%fd94, %fd92;
	setp.lt.f64 	%p122, %fd93, %fd94;
	mov.u64 	%rd311, %rd69;
	mov.f64 	%fd311, %fd92;
	@%p122 bra 	$L__BB9_74;
	setp.lt.f64 	%p123, %fd94, %fd93;
	mov.u64 	%rd311, %rd298;
	mov.f64 	%fd311, %fd298;
	@%p123 bra 	$L__BB9_74;
	setp.lt.s64 	%p124, %rd298, %rd69;
	min.s64 	%rd311, %rd298, %rd69;
	selp.f64 	%fd311, %fd298, %fd92, %p124;
$L__BB9_74:
	mov.b64 	%rd265, %fd311;
	mov.b64 	{%r197, %r202}, %rd265;
	mov.b32 	%r213, 2;
	mov.b32 	%r215, -1;
	// begin inline asm
	shfl.sync.down.b32 %r196, %r197, %r213, %r190, %r215;
	// end inline asm
	// begin inline asm
	shfl.sync.down.b32 %r201, %r202, %r213, %r190, %r215;
	// end inline asm
	mov.b64 	%rd266, {%r196, %r201};
	mov.b64 	%fd97, %rd266;
	mov.b64 	{%r207, %r212}, %rd311;
	// begin inline asm
	shfl.sync.down.b32 %r206, %r207, %r213, %r190, %r215;
	// end inline asm
	// begin inline asm
	shfl.sync.down.b32 %r211, %r212, %r213, %r190, %r215;
	// end inline asm
	mov.b64 	%rd72, {%r206, %r211};
	add.s32 	%r216, %r171, 2;
	setp.gt.s32 	%p125, %r216, %r190;
	mov.u64 	%rd312, %rd311;
	mov.f64 	%fd312, %fd311;
	@%p125 bra 	$L__BB9_78;
	abs.f64 	%fd98, %fd311;
	abs.f64 	%fd99, %fd97;
	setp.lt.f64 	%p126, %fd98, %fd99;
	mov.u64 	%rd312, %rd72;
	mov.f64 	%fd312, %fd97;
	@%p126 bra 	$L__BB9_78;
	setp.lt.f64 	%p127, %fd99, %fd98;
	mov.u64 	%rd312, %rd311;
	mov.f64 	%fd312, %fd311;
	@%p127 bra 	$L__BB9_78;
	setp.lt.s64 	%p128, %rd311, %rd72;
	min.s64 	%rd312, %rd311, %rd72;
	selp.f64 	%fd312, %fd311, %fd97, %p128;
$L__BB9_78:
	mov.b64 	%rd267, %fd312;
	mov.b64 	{%r218, %r223}, %rd267;
	mov.b32 	%r234, 4;
	mov.b32 	%r236, -1;
	// begin inline asm
	shfl.sync.down.b32 %r217, %r218, %r234, %r190, %r236;
	// end inline asm
	// begin inline asm
	shfl.sync.down.b32 %r222, %r223, %r234, %r190, %r236;
	// end inline asm
	mov.b64 	%rd268, {%r217, %r222};
	mov.b64 	%fd102, %rd268;
	mov.b64 	{%r228, %r233}, %rd312;
	// begin inline asm
	shfl.sync.down.b32 %r227, %r228, %r234, %r190, %r236;
	// end inline asm
	// begin inline asm
	shfl.sync.down.b32 %r232, %r233, %r234, %r190, %r236;
	// end inline asm
	mov.b64 	%rd75, {%r227, %r232};
	add.s32 	%r237, %r171, 4;
	setp.gt.s32 	%p129, %r237, %r190;
	mov.u64 	%rd313, %rd312;
	mov.f64 	%fd313, %fd312;
	@%p129 bra 	$L__BB9_82;
	abs.f64 	%fd103, %fd312;
	abs.f64 	%fd104, %fd102;
	setp.lt.f64 	%p130, %fd103, %fd104;
	mov.u64 	%rd313, %rd75;
	mov.f64 	%fd313, %fd102;
	@%p130 bra 	$L__BB9_82;
	setp.lt.f64 	%p131, %fd104, %fd103;
	mov.u64 	%rd313, %rd312;
	mov.f64 	%fd313, %fd312;
	@%p131 bra 	$L__BB9_82;
	setp.lt.s64 	%p132, %rd312, %rd75;
	min.s64 	%rd313, %rd312, %rd75;
	selp.f64 	%fd313, %fd312, %fd102, %p132;
$L__BB9_82:
	mov.b64 	%rd269, %fd313;
	mov.b64 	{%r239, %r244}, %rd269;
	mov.b32 	%r255, 8;
	mov.b32 	%r257, -1;
	// begin inline asm
	shfl.sync.down.b32 %r238, %r239, %r255, %r190, %r257;
	// end inline asm
	// begin inline asm
	shfl.sync.down.b32 %r243, %r244, %r255, %r190, %r257;
	// end inline asm
	mov.b64 	%rd270, {%r238, %r243};
	mov.b64 	%fd107, %rd270;
	mov.b64 	{%r249, %r254}, %rd313;
	// begin inline asm
	shfl.sync.down.b32 %r248, %r249, %r255, %r190, %r257;
	// end inline asm
	// begin inline asm
	shfl.sync.down.b32 %r253, %r254, %r255, %r190, %r257;
	// end inline asm
	mov.b64 	%rd78, {%r248, %r253};
	add.s32 	%r258, %r171, 8;
	setp.gt.s32 	%p133, %r258, %r190;
	mov.u64 	%rd314, %rd313;
	mov.f64 	%fd314, %fd313;
	@%p133 bra 	$L__BB9_86;
	abs.f64 	%fd108, %fd313;
	abs.f64 	%fd109, %fd107;
	setp.lt.f64 	%p134, %fd108, %fd109;
	mov.u64 	%rd314, %rd78;
	mov.f64 	%fd314, %fd107;
	@%p134 bra 	$L__BB9_86;
	setp.lt.f64 	%p135, %fd109, %fd108;
	mov.u64 	%rd314, %rd313;
	mov.f64 	%fd314, %fd313;
	@%p135 bra 	$L__BB9_86;
	setp.lt.s64 	%p136, %rd313, %rd78;
	min.s64 	%rd314, %rd313, %rd78;
	selp.f64 	%fd314, %fd313, %fd107, %p136;
$L__BB9_86:
	mov.b64 	%rd271, %fd314;
	mov.b64 	{%r260, %r265}, %rd271;
	mov.b32 	%r276, 16;
	mov.b32 	%r278, -1;
	// begin inline asm
	shfl.sync.down.b32 %r259, %r260, %r276, %r190, %r278;
	// end inline asm
	// begin inline asm
	shfl.sync.down.b32 %r264, %r265, %r276, %r190, %r278;
	// end inline asm
	mov.b64 	%rd272, {%r259, %r264};
	mov.b64 	%fd112, %rd272;
	mov.b64 	{%r270, %r275}, %rd314;
	// begin inline asm
	shfl.sync.down.b32 %r269, %r270, %r276, %r190, %r278;
	// end inline asm
	// begin inline asm
	shfl.sync.down.b32 %r274, %r275, %r276, %r190, %r278;
	// end inline asm
	mov.b64 	%rd81, {%r269, %r274};
	add.s32 	%r279, %r171, 16;
	setp.gt.s32 	%p137, %r279, %r190;
	mov.u64 	%rd355, %rd314;
	mov.f64 	%fd351, %fd314;
	@%p137 bra 	$L__BB9_90;
	abs.f64 	%fd113, %fd314;
	abs.f64 	%fd114, %fd112;
	setp.lt.f64 	%p138, %fd113, %fd114;
	mov.u64 	%rd355, %rd81;
	mov.f64 	%fd351, %fd112;
	@%p138 bra 	$L__BB9_90;
	setp.lt.f64 	%p139, %fd114, %fd113;
	mov.u64 	%rd355, %rd314;
	mov.f64 	%fd351, %fd314;
	@%p139 bra 	$L__BB9_90;
	setp.lt.s64 	%p140, %rd314, %rd81;
	min.s64 	%rd355, %rd314, %rd81;
	selp.f64 	%fd351, %fd314, %fd112, %p140;
$L__BB9_90:
	setp.ne.s32 	%p141, %r171, 0;
	@%p141 bra 	$L__BB9_92;
	shr.u32 	%r280, %r4, 1;
	and.b32  	%r281, %r280, 496;
	mov.u32 	%r282, _ZN6thrust24THRUST_300001_SM_1000_NS8cuda_cub4core6detail5shmemE;
	add.s32 	%r283, %r282, %r281;
	st.shared.f64 	[%r283+8], %fd351;
	st.shared.u64 	[%r283+16], %rd355;
$L__BB9_92:
	bar.sync 	0;
	setp.ne.s32 	%p142, %r4, 0;
	@%p142 bra 	$L__BB9_208;
	setp.lt.s32 	%p143, %r3, 33;
	mov.f64 	%fd316, %fd351;
	mov.u64 	%rd316, %rd355;
	@%p143 bra 	$L__BB9_97;
	ld.shared.f64 	%fd117, [_ZN6thrust24THRUST_300001_SM_1000_NS8cuda_cub4core6detail5shmemE+24];
	ld.shared.u64 	%rd84, [_ZN6thrust24THRUST_300001_SM_1000_NS8cuda_cub4core6detail5shmemE+32];
	abs.f64 	%fd118, %fd351;
	abs.f64 	%fd119, %fd117;
	setp.lt.f64 	%p144, %fd118, %fd119;
	mov.f64 	%fd316, %fd117;
	mov.u64 	%rd316, %rd84;
	@%p144 bra 	$L__BB9_97;
	setp.lt.f64 	%p145, %fd119, %fd118;
	mov.f64 	%fd316, %fd351;
	mov.u64 	%rd316, %rd355;
	@%p145 bra 	$L__BB9_97;
	setp.lt.s64 	%p146, %rd355, %rd84;
	selp.f64 	%fd316, %fd351, %fd117, %p146;
	min.s64 	%rd316, %rd355, %rd84;
$L__BB9_97:
	setp.lt.s32 	%p147, %r3, 65;
	mov.f64 	%fd317, %fd316;
	mov.u64 	%rd317, %rd316;
	@%p147 bra 	$L__BB9_101;
	ld.shared.f64 	%fd122, [_ZN6thrust24THRUST_300001_SM_1000_NS8cuda_cub4core6detail5shmemE+40];
	ld.shared.u64 	%rd87, [_ZN6thrust24THRUST_300001_SM_1000_NS8cuda_cub4core6detail5shmemE+48];
	abs.f64 	%fd123, %fd316;
	abs.f64 	%fd124, %fd122;
	setp.lt.f64 	%p148, %fd123, %fd124;
	mov.f64 	%fd317, %fd122;
	mov.u64 	%rd317, %rd87;
	@%p148 bra 	$L__BB9_101;
	setp.lt.f64 	%p149, %fd124, %fd123;
	mov.f64 	%fd317, %fd316;
	mov.u64 	%rd317, %rd316;
	@%p149 bra 	$L__BB9_101;
	setp.lt.s64 	%p150, %rd316, %rd87;
	selp.f64 	%fd317, %fd316, %fd122, %p150;
	min.s64 	%rd317, %rd316, %rd87;
$L__BB9_101:
	setp.lt.s32 	%p151, %r3, 97;
	mov.f64 	%fd318, %fd317;
	mov.u64 	%rd318, %rd317;
	@%p151 bra 	$L__BB9_105;
	ld.shared.f64 	%fd127, [_ZN6thrust24THRUST_300001_SM_1000_NS8cuda_cub4core6detail5shmemE+56];
	ld.shared.u64 	%rd90, [_ZN6thrust24THRUST_300001_SM_1000_NS8cuda_cub4core6detail5shmemE+64];
	abs.f64 	%fd128, %fd317;
	abs.f64 	%fd129, %fd127;
	setp.lt.f64 	%p152, %fd128, %fd129;
	mov.f64 	%fd318, %fd127;
	mov.u64 	%rd318, %rd90;
	@%p152 bra 	$L__BB9_105;
	setp.lt.f64 	%p153, %fd129, %fd128;
	mov.f64 	%fd318, %fd317;
	mov.u64 	%rd318, %rd317;
	@%p153 bra 	$L__BB9_105;
	setp.lt.s64 	%p154, %rd317, %rd90;
	selp.f64 	%fd318, %fd317, %fd127, %p154;
	min.s64 	%rd318, %rd317, %rd90;
$L__BB9_105:
	setp.lt.s32 	%p155, %r3, 129;
	mov.f64 	%fd319, %fd318;
	mov.u64 	%rd319, %rd318;
	@%p155 bra 	$L__BB9_109;
	ld.shared.f64 	%fd132, [_ZN6thrust24THRUST_300001_SM_1000_NS8cuda_cub4core6detail5shmemE+72];
	ld.shared.u64 	%rd93, [_ZN6thrust24THRUST_300001_SM_1000_NS8cuda_cub4core6detail5shmemE+80];
	abs.f64 	%fd133, %fd318;
	abs.f64 	%fd134, %fd132;
	setp.lt.f64 	%p156, %fd133, %fd134;
	mov.f64 	%fd319, %fd132;
	mov.u64 	%rd319, %rd93;
	@%p156 bra 	$L__BB9_109;
	setp.lt.f64 	%p157, %fd134, %fd133;
	mov.f64 	%fd319, %fd318;
	mov.u64 	%rd319, %rd318;
	@%p157 bra 	$L__BB9_109;
	setp.lt.s64 	%p158, %rd318, %rd93;
	selp.f64 	%fd319, %fd318, %fd132, %p158;
	min.s64 	%rd319, %rd318, %rd93;
$L__BB9_109:
	setp.lt.s32 	%p159, %r3, 161;
	mov.f64 	%fd320, %fd319;
	mov.u64 	%rd320, %rd319;
	@%p159 bra 	$L__BB9_113;
	ld.shared.f64 	%fd137, [_ZN6thrust24THRUST_300001_SM_1000_NS8cuda_cub4core6detail5shmemE+88];
	ld.shared.u64 	%rd96, [_ZN6thrust24THRUST_300001_SM_1000_NS8cuda_cub4core6detail5shmemE+96];
	abs.f64 	%fd138, %fd319;
	abs.f64 	%fd139, %fd137;
	setp.lt.f64 	%p160, %fd138, %fd139;
	mov.f64 	%fd320, %fd137;
	mov.u64 	%rd320, %rd96;
	@%p160 bra 	$L__BB9_113;
	setp.lt.f64 	%p161, %fd139, %fd138;
	mov.f64 	%fd320, %fd319;
	mov.u64 	%rd320, %rd319;
	@%p161 bra 	$L__BB9_113;
	setp.lt.s64 	%p162, %rd319, %rd96;
	selp.f64 	%fd320, %fd319, %fd137, %p162;
	min.s64 	%rd320, %rd319, %rd96;
$L__BB9_113:
	setp.lt.s32 	%p163, %r3, 193;
	mov.f64 	%fd321, %fd320;
	mov.u64 	%rd321, %rd320;
	@%p163 bra 	$L__BB9_117;
	ld.shared.f64 	%fd142, [_ZN6thrust24THRUST_300001_SM_1000_NS8cuda_cub4core6detail5shmemE+104];
	ld.shared.u64 	%rd99, [_ZN6thrust24THRUST_300001_SM_1000_NS8cuda_cub4core6detail5shmemE+112];
	abs.f64 	%fd143, %fd320;
	abs.f64 	%fd144, %fd142;
	setp.lt.f64 	%p164, %fd143, %fd144;
	mov.f64 	%fd321, %fd142;
	mov.u64 	%rd321, %rd99;
	@%p164 bra 	$L__BB9_117;
	setp.lt.f64 	%p165, %fd144, %fd143;
	mov.f64 	%fd321, %fd320;
	mov.u64 	%rd321, %rd320;
	@%p165 bra 	$L__BB9_117;
	setp.lt.s64 	%p166, %rd320, %rd99;
	selp.f64 	%fd321, %fd320, %fd142, %p166;
	min.s64 	%rd321, %rd320, %rd99;
$L__BB9_117:
	setp.lt.s32 	%p167, %r3, 225;
	mov.u64 	%rd355, %rd321;
	mov.f64 	%fd351, %fd321;
	@%p167 bra 	$L__BB9_208;
	ld.shared.f64 	%fd147, [_ZN6thrust24THRUST_300001_SM_1000_NS8cuda_cub4core6detail5shmemE+120];
	ld.shared.u64 	%rd102, [_ZN6thrust24THRUST_300001_SM_1000_NS8cuda_cub4core6detail5shmemE+128];
	abs.f64 	%fd148, %fd321;
	abs.f64 	%fd149, %fd147;
	setp.lt.f64 	%p168, %fd148, %fd149;
	mov.u64 	%rd355, %rd102;
	mov.f64 	%fd351, %fd147;
	@%p168 bra 	$L__BB9_208;
	setp.lt.f64 	%p169, %fd149, %fd148;
	mov.u64 	%rd355, %rd321;
	mov.f64 	%fd351, %fd321;
	@%p169 bra 	$L__BB9_208;
	setp.lt.s64 	%p170, %rd321, %rd102;
	selp.f64 	%fd351, %fd321, %fd147, %p170;
	min.s64 	%rd355, %rd321, %rd102;
	bra.uni 	$L__BB9_208;
$L__BB9_121:
	mov.u32 	%r20, %tid.x;
	add.s64 	%rd104, %rd196, %rd4;
	cvt.u64.u32 	%rd105, %r20;
	add.s64 	%rd201, %rd105, %rd4;
	cvta.to.global.u64 	%rd202, %rd195;
	shl.b64 	%rd203, %rd201, 3;
	add.s64 	%rd204, %rd202, %rd203;
	ld.global.f64 	%fd274, [%rd204];
	add.s32 	%r36, %r20, 256;
	cvt.u64.u32 	%rd205, %r36;
	ld.global.f64 	%fd275, [%rd204+2048];
	add.s32 	%r37, %r20, 512;
	cvt.u64.u32 	%rd206, %r37;
	ld.global.f64 	%fd276, [%rd204+4096];
	add.s32 	%r38, %r20, 768;
	cvt.u64.u32 	%rd207, %r38;
	ld.global.f64 	%fd277, [%rd204+6144];
	or.b32  	%r39, %r20, 1024;
	cvt.u64.u32 	%rd106, %r39;
	add.s64 	%rd343, %rd104, %rd106;
	ld.global.f64 	%fd339, [%rd204+8192];
	abs.f64 	%fd278, %fd274;
	abs.f64 	%fd279, %fd275;
	setp.geu.f64 	%p2, %fd278, %fd279;
	selp.f64 	%fd280, %fd274, %fd275, %p2;
	selp.b64 	%rd208, %rd105, %rd205, %p2;
	abs.f64 	%fd281, %fd280;
	abs.f64 	%fd282, %fd276;
	setp.geu.f64 	%p3, %fd281, %fd282;
	selp.f64 	%fd283, %fd280, %fd276, %p3;
	selp.b64 	%rd209, %rd208, %rd206, %p3;
	abs.f64 	%fd284, %fd283;
	abs.f64 	%fd285, %fd277;
	setp.geu.f64 	%p4, %fd284, %fd285;
	selp.f64 	%fd152, %fd283, %fd277, %p4;
	selp.b64 	%rd108, %rd209, %rd207, %p4;
	abs.f64 	%fd153, %fd152;
	abs.f64 	%fd154, %fd339;
	setp.lt.f64 	%p5, %fd153, %fd154;
	@%p5 bra 	$L__BB9_123;
	setp.lt.f64 	%p6, %fd154, %fd153;
	setp.lt.u64 	%p7, %rd108, %rd106;
	or.pred  	%p8, %p6, %p7;
	selp.f64 	%fd339, %fd152, %fd339, %p8;
	add.s64 	%rd212, %rd104, %rd108;
	selp.b64 	%rd343, %rd212, %rd343, %p8;
$L__BB9_123:
	setp.le.u64 	%p9, %rd198, %rd5;
	@%p9 bra 	$L__BB9_164;
	setp.ne.s32 	%p10, %r20, 0;
	@%p10 bra 	$L__BB9_126;
	atom.global.add.u64 	%rd213, [%rd1+8], 1280;
	add.s64 	%rd214, %rd213, %rd5;
	st.shared.u64 	[_ZN6thrust24THRUST_300001_SM_1000_NS8cuda_cub4core6detail5shmemE+152], %rd214;
$L__BB9_126:
	bar.sync 	0;
	ld.shared.u64 	%rd331, [_ZN6thrust24THRUST_300001_SM_1000_NS8cuda_cub4core6detail5shmemE+152];
	add.s64 	%rd215, %rd331, 1280;
	setp.gt.s64 	%p11, %rd215, %rd198;
	@%p11 bra 	$L__BB9_141;
	mov.f64 	%fd323, %fd339;
	mov.u64 	%rd324, %rd343;
$L__BB9_128:
	add.s64 	%rd216, %rd331, %rd105;
	cvta.to.global.u64 	%rd217, %rd195;
	shl.b64 	%rd218, %rd216, 3;
	add.s64 	%rd219, %rd217, %rd218;
	add.s64 	%rd325, %rd216, %rd196;
	ld.global.f64 	%fd324, [%rd219];
	add.s64 	%rd326, %rd325, 256;
	ld.global.f64 	%fd325, [%rd219+2048];
	add.s64 	%rd327, %rd325, 512;
	ld.global.f64 	%fd326, [%rd219+4096];
	add.s64 	%rd328, %rd325, 768;
	ld.global.f64 	%fd327, [%rd219+6144];
	add.s64 	%rd343, %rd325, 1024;
	ld.global.f64 	%fd339, [%rd219+8192];
	abs.f64 	%fd163, %fd323;
	abs.f64 	%fd164, %fd324;
	setp.lt.f64 	%p12, %fd163, %fd164;
	@%p12 bra 	$L__BB9_130;
	setp.lt.f64 	%p13, %fd164, %fd163;
	setp.lt.s64 	%p14, %rd324, %rd325;
	or.pred  	%p15, %p13, %p14;
	selp.f64 	%fd324, %fd323, %fd324, %p15;
	selp.b64 	%rd325, %rd324, %rd325, %p15;
$L__BB9_130:
	abs.f64 	%fd167, %fd324;
	abs.f64 	%fd168, %fd325;
	setp.lt.f64 	%p16, %fd167, %fd168;
	@%p16 bra 	$L__BB9_132;
	setp.lt.f64 	%p17, %fd168, %fd167;
	setp.lt.s64 	%p18, %rd325, %rd326;
	or.pred  	%p19, %p17, %p18;
	selp.f64 	%fd325, %fd324, %fd325, %p19;
	selp.b64 	%rd326, %rd325, %rd326, %p19;
$L__BB9_132:
	abs.f64 	%fd171, %fd325;
	abs.f64 	%fd172, %fd326;
	setp.lt.f64 	%p20, %fd171, %fd172;
	@%p20 bra 	$L__BB9_134;
	setp.lt.f64 	%p21, %fd172, %fd171;
	setp.lt.s64 	%p22, %rd326, %rd327;
	or.pred  	%p23, %p21, %p22;
	selp.f64 	%fd326, %fd325, %fd326, %p23;
	selp.b64 	%rd327, %rd326, %rd327, %p23;
$L__BB9_134:
	abs.f64 	%fd175, %fd326;
	abs.f64 	%fd176, %fd327;
	setp.lt.f64 	%p24, %fd175, %fd176;
	@%p24 bra 	$L__BB9_136;
	setp.lt.f64 	%p25, %fd176, %fd175;
	setp.lt.s64 	%p26, %rd327, %rd328;
	or.pred  	%p27, %p25, %p26;
	selp.f64 	%fd327, %fd326, %fd327, %p27;
	selp.b64 	%rd328, %rd327, %rd328, %p27;
$L__BB9_136:
	abs.f64 	%fd179, %fd327;
	abs.f64 	%fd180, %fd339;
	setp.lt.f64 	%p28, %fd179, %fd180;
	@%p28 bra 	$L__BB9_138;
	setp.lt.f64 	%p29, %fd180, %fd179;
	setp.lt.s64 	%p30, %rd328, %rd343;
	or.pred  	%p31, %p29, %p30;
	selp.f64 	%fd339, %fd327, %fd339, %p31;
	selp.b64 	%rd343, %rd328, %rd343, %p31;
$L__BB9_138:
	setp.ne.s32 	%p32, %r20, 0;
	bar.sync 	0;
	@%p32 bra 	$L__BB9_140;
	atom.global.add.u64 	%rd220, [%rd1+8], 1280;
	add.s64 	%rd221, %rd220, %rd5;
	st.shared.u64 	[_ZN6thrust24THRUST_300001_SM_1000_NS8cuda_cub4core6detail5shmemE+152], %rd221;
$L__BB9_140:
	bar.sync 	0;
	ld.shared.u64 	%rd331, [_ZN6thrust24THRUST_300001_SM_1000_NS8cuda_cub4core6detail5shmemE+152];
	add.s64 	%rd222, %rd331, 1280;
	setp.le.s64 	%p33, %rd222, %rd198;
	mov.f64 	%fd323, %fd339;
	mov.u64 	%rd324, %rd343;
	@%p33 bra 	$L__BB9_128;
$L__BB9_141:
	setp.le.s64 	%p34, %rd198, %rd331;
	@%p34 bra 	$L__BB9_164;
	cvt.u32.u64 	%r40, %rd331;
	cvt.u32.u64 	%r41, %rd198;
	sub.s32 	%r21, %r41, %r40;
	setp.ge.s32 	%p35, %r20, %r21;
	@%p35 bra 	$L__BB9_164;
	cvta.to.global.u64 	%rd132, %rd195;
	not.b32 	%r43, %r20;
	add.s32 	%r44, %r43, %r41;
	sub.s32 	%r22, %r44, %r40;
	and.b32  	%r46, %r22, 768;
	setp.eq.s32 	%p36, %r46, 768;
	mov.u32 	%r397, %r20;
	@%p36 bra 	$L__BB9_149;
	add.s64 	%rd224, %rd331, %rd105;
	add.s64 	%rd333, %rd224, %rd196;
	shl.b64 	%rd225, %rd224, 3;
	add.s64 	%rd332, %rd132, %rd225;
	shr.u32 	%r47, %r22, 8;
	add.s32 	%r48, %r47, 1;
	and.b32  	%r49, %r48, 3;
	neg.s32 	%r395, %r49;
	mov.u32 	%r397, %r20;
$L__BB9_145:
	.pragma "nounroll";
	mov.u64 	%rd137, %rd343;
	mov.f64 	%fd184, %fd339;
	ld.global.f64 	%fd185, [%rd332];
	abs.f64 	%fd186, %fd184;
	abs.f64 	%fd187, %fd185;
	setp.lt.f64 	%p37, %fd186, %fd187;
	mov.f64 	%fd339, %fd185;
	mov.u64 	%rd343, %rd333;
	@%p37 bra 	$L__BB9_148;
	setp.lt.f64 	%p38, %fd187, %fd186;
	mov.f64 	%fd339, %fd184;
	mov.u64 	%rd343, %rd137;
	@%p38 bra 	$L__BB9_148;
	setp.lt.s64 	%p39, %rd137, %rd333;
	selp.f64 	%fd339, %fd184, %fd185, %p39;
	min.s64 	%rd343, %rd137, %rd333;
$L__BB9_148:
	add.s32 	%r397, %r397, 256;
	add.s64 	%rd333, %rd333, 256;
	add.s64 	%rd332, %rd332, 2048;
	add.s32 	%r395, %r395, 1;
	setp.ne.s32 	%p40, %r395, 0;
	@%p40 bra 	$L__BB9_145;
$L__BB9_149:
	setp.lt.u32 	%p41, %r22, 768;
	@%p41 bra 	$L__BB9_164;
	add.s32 	%r398, %r397, 512;
$L__BB9_151:
	mov.u32 	%r30, %r398;
	add.s32 	%r50, %r30, -512;
	cvt.u64.u32 	%rd226, %r50;
	add.s64 	%rd227, %rd331, %rd226;
	shl.b64 	%rd228, %rd227, 3;
	add.s64 	%rd145, %rd132, %rd228;
	add.s64 	%rd146, %rd227, %rd196;
	ld.global.f64 	%fd193, [%rd145];
	abs.f64 	%fd194, %fd339;
	abs.f64 	%fd195, %fd193;
	setp.lt.f64 	%p42, %fd194, %fd195;
	mov.f64 	%fd335, %fd193;
	mov.u64 	%rd339, %rd146;
	@%p42 bra 	$L__BB9_154;
	setp.lt.f64 	%p43, %fd195, %fd194;
	mov.f64 	%fd335, %fd339;
	mov.u64 	%rd339, %rd343;
	@%p43 bra 	$L__BB9_154;
	setp.lt.s64 	%p44, %rd343, %rd146;
	selp.f64 	%fd335, %fd339, %fd193, %p44;
	min.s64 	%rd339, %rd343, %rd146;
$L__BB9_154:
	add.s32 	%r51, %r30, -256;
	cvt.u64.u32 	%rd229, %r51;
	add.s64 	%rd230, %rd331, %rd229;
	add.s64 	%rd149, %rd230, %rd196;
	ld.global.f64 	%fd198, [%rd145+2048];
	abs.f64 	%fd199, %fd335;
	abs.f64 	%fd200, %fd198;
	setp.lt.f64 	%p45, %fd199, %fd200;
	mov.f64 	%fd336, %fd198;
	mov.u64 	%rd340, %rd149;
	@%p45 bra 	$L__BB9_157;
	setp.lt.f64 	%p46, %fd200, %fd199;
	mov.f64 	%fd336, %fd335;
	mov.u64 	%rd340, %rd339;
	@%p46 bra 	$L__BB9_157;
	setp.lt.s64 	%p47, %rd339, %rd149;
	selp.f64 	%fd336, %fd335, %fd198, %p47;
	min.s64 	%rd340, %rd339, %rd149;
$L__BB9_157:
	cvt.u64.u32 	%rd231, %r30;
	add.s64 	%rd232, %rd331, %rd231;
	add.s64 	%rd152, %rd232, %rd196;
	ld.global.f64 	%fd203, [%rd145+4096];
	abs.f64 	%fd204, %fd336;
	abs.f64 	%fd205, %fd203;
	setp.lt.f64 	%p48, %fd204, %fd205;
	mov.f64 	%fd337, %fd203;
	mov.u64 	%rd341, %rd152;
	@%p48 bra 	$L__BB9_160;
	setp.lt.f64 	%p49, %fd205, %fd204;
	mov.f64 	%fd337, %fd336;
	mov.u64 	%rd341, %rd340;
	@%p49 bra 	$L__BB9_160;
	setp.lt.s64 	%p50, %rd340, %rd152;
	selp.f64 	%fd337, %fd336, %fd203, %p50;
	min.s64 	%rd341, %rd340, %rd152;
$L__BB9_160:
	add.s32 	%r52, %r30, 256;
	cvt.u64.u32 	%rd233, %r52;
	add.s64 	%rd234, %rd331, %rd233;
	add.s64 	%rd155, %rd234, %rd196;
	ld.global.f64 	%fd208, [%rd145+6144];
	abs.f64 	%fd209, %fd337;
	abs.f64 	%fd210, %fd208;
	setp.lt.f64 	%p51, %fd209, %fd210;
	mov.f64 	%fd339, %fd208;
	mov.u64 	%rd343, %rd155;
	@%p51 bra 	$L__BB9_163;
	setp.lt.f64 	%p52, %fd210, %fd209;
	mov.f64 	%fd339, %fd337;
	mov.u64 	%rd343, %rd341;
	@%p52 bra 	$L__BB9_163;
	setp.lt.s64 	%p53, %rd341, %rd155;
	selp.f64 	%fd339, %fd337, %fd208, %p53;
	min.s64 	%rd343, %rd341, %rd155;
$L__BB9_163:
	add.s32 	%r398, %r30, 1024;
	add.s32 	%r53, %r30, 512;
	setp.lt.s32 	%p54, %r53, %r21;
	@%p54 bra 	$L__BB9_151;
$L__BB9_164:
	// begin inline asm
	mov.u32 %r54, %laneid;
	// end inline asm
	mov.b64 	%rd235, %fd339;
	mov.b64 	{%r56, %r61}, %rd235;
	mov.b32 	%r72, 1;
	mov.b32 	%r73, 31;
	mov.b32 	%r74, -1;
	// begin inline asm
	shfl.sync.down.b32 %r55, %r56, %r72, %r73, %r74;
	// end inline asm
	// begin inline asm
	shfl.sync.down.b32 %r60, %r61, %r72, %r73, %r74;
	// end inline asm
	mov.b64 	%rd236, {%r55, %r60};
	mov.b64 	%fd214, %rd236;
	mov.b64 	{%r66, %r71}, %rd343;
	// begin inline asm
	shfl.sync.down.b32 %r65, %r66, %r72, %r73, %r74;
	// end inline asm
	// begin inline asm
	shfl.sync.down.b32 %r70, %r71, %r72, %r73, %r74;
	// end inline asm
	mov.b64 	%rd159, {%r65, %r70};
	setp.gt.s32 	%p55, %r54, 30;
	mov.f64 	%fd340, %fd339;
	mov.u64 	%rd344, %rd343;
	@%p55 bra 	$L__BB9_168;
	abs.f64 	%fd215, %fd339;
	abs.f64 	%fd216, %fd214;
	setp.lt.f64 	%p56, %fd215, %fd216;
	mov.f64 	%fd340, %fd214;
	mov.u64 	%rd344, %rd159;
	@%p56 bra 	$L__BB9_168;
	setp.lt.f64 	%p57, %fd216, %fd215;
	mov.f64 	%fd340, %fd339;
	mov.u64 	%rd344, %rd343;
	@%p57 bra 	$L__BB9_168;
	setp.lt.s64 	%p58, %rd343, %rd159;
	selp.f64 	%fd340, %fd339, %fd214, %p58;
	min.s64 	%rd344, %rd343, %rd159;
$L__BB9_168:
	mov.b64 	%rd237, %fd340;
	mov.b64 	{%r76, %r81}, %rd237;
	mov.b32 	%r92, 2;
	mov.b32 	%r93, 31;
	mov.b32 	%r94, -1;
	// begin inline asm
	shfl.sync.down.b32 %r75, %r76, %r92, %r93, %r94;
	// end inline asm
	// begin inline asm
	shfl.sync.down.b32 %r80, %r81, %r92, %r93, %r94;
	// end inline asm
	mov.b64 	%rd238, {%r75, %r80};
	mov.b64 	%fd219, %rd238;
	mov.b64 	{%r86, %r91}, %rd344;
	// begin inline asm
	shfl.sync.down.b32 %r85, %r86, %r92, %r93, %r94;
	// end inline asm
	// begin inline asm
	shfl.sync.down.b32 %r90, %r91, %r92, %r93, %r94;
	// end inline asm
	mov.b64 	%rd162, {%r85, %r90};
	setp.gt.s32 	%p59, %r54, 29;
	mov.f64 	%fd341, %fd340;
	mov.u64 	%rd345, %rd344;
	@%p59 bra 	$L__BB9_172;
	abs.f64 	%fd220, %fd340;
	abs.f64 	%fd221, %fd219;
	setp.lt.f64 	%p60, %fd220, %fd221;
	mov.f64 	%fd341, %fd219;
	mov.u64 	%rd345, %rd162;
	@%p60 bra 	$L__BB9_172;
	setp.lt.f64 	%p61, %fd221, %fd220;
	mov.f64 	%fd341, %fd340;
	mov.u64 	%rd345, %rd344;
	@%p61 bra 	$L__BB9_172;
	setp.lt.s64 	%p62, %rd344, %rd162;
	selp.f64 	%fd341, %fd340, %fd219, %p62;
	min.s64 	%rd345, %rd344, %rd162;
$L__BB9_172:
	mov.b64 	%rd239, %fd341;
	mov.b64 	{%r96, %r101}, %rd239;
	mov.b32 	%r112, 4;
	mov.b32 	%r113, 31;
	mov.b32 	%r114, -1;
	// begin inline asm
	shfl.sync.down.b32 %r95, %r96, %r112, %r113, %r114;
	// end inline asm
	// begin inline asm
	shfl.sync.down.b32 %r100, %r101, %r112, %r113, %r114;
	// end inline asm
	mov.b64 	%rd240, {%r95, %r100};
	mov.b64 	%fd224, %rd240;
	mov.b64 	{%r106, %r111}, %rd345;
	// begin inline asm
	shfl.sync.down.b32 %r105, %r106, %r112, %r113, %r114;
	// end inline asm
	// begin inline asm
	shfl.sync.down.b32 %r110, %r111, %r112, %r113, %r114;
	// end inline asm
	mov.b64 	%rd165, {%r105, %r110};
	setp.gt.s32 	%p63, %r54, 27;
	mov.f64 	%fd342, %fd341;
	mov.u64 	%rd346, %rd345;
	@%p63 bra 	$L__BB9_176;
	abs.f64 	%fd225, %fd341;
	abs.f64 	%fd226, %fd224;
	setp.lt.f64 	%p64, %fd225, %fd226;
	mov.f64 	%fd342, %fd224;
	mov.u64 	%rd346, %rd165;
	@%p64 bra 	$L__BB9_176;
	setp.lt.f64 	%p65, %fd226, %fd225;
	mov.f64 	%fd342, %fd341;
	mov.u64 	%rd346, %rd345;
	@%p65 bra 	$L__BB9_176;
	setp.lt.s64 	%p66, %rd345, %rd165;
	selp.f64 	%fd342, %fd341, %fd224, %p66;
	min.s64 	%rd346, %rd345, %rd165;
$L__BB9_176:
	mov.b64 	%rd241, %fd342;
	mov.b64 	{%r116, %r121}, %rd241;
	mov.b32 	%r132, 8;
	mov.b32 	%r133, 31;
	mov.b32 	%r134, -1;
	// begin inline asm
	shfl.sync.down.b32 %r115, %r116, %r132, %r133, %r134;
	// end inline asm
	// begin inline asm
	shfl.sync.down.b32 %r120, %r121, %r132, %r133, %r134;
	// end inline asm
	mov.b64 	%rd242, {%r115, %r120};
	mov.b64 	%fd229, %rd242;
	mov.b64 	{%r126, %r131}, %rd346;
	// begin inline asm
	shfl.sync.down.b32 %r125, %r126, %r132, %r133, %r134;
	// end inline asm
	// begin inline asm
	shfl.sync.down.b32 %r130, %r131, %r132, %r133, %r134;
	// end inline asm
	mov.b64 	%rd168, {%r125, %r130};
	setp.gt.s32 	%p67, %r54, 23;
	mov.f64 	%fd343, %fd342;
	mov.u64 	%rd347, %rd346;
	@%p67 bra 	$L__BB9_180;
	abs.f64 	%fd230, %fd342;
	abs.f64 	%fd231, %fd229;
	setp.lt.f64 	%p68, %fd230, %fd231;
	mov.f64 	%fd343, %fd229;
	mov.u64 	%rd347, %rd168;
	@%p68 bra 	$L__BB9_180;
	setp.lt.f64 	%p69, %fd231, %fd230;
	mov.f64 	%fd343, %fd342;
	mov.u64 	%rd347, %rd346;
	@%p69 bra 	$L__BB9_180;
	setp.lt.s64 	%p70, %rd346, %rd168;
	selp.f64 	%fd343, %fd342, %fd229, %p70;
	min.s64 	%rd347, %rd346, %rd168;
$L__BB9_180:
	mov.b64 	%rd243, %fd343;
	mov.b64 	{%r136, %r141}, %rd243;
	mov.b32 	%r152, 16;
	mov.b32 	%r153, 31;
	mov.b32 	%r154, -1;
	// begin inline asm
	shfl.sync.down.b32 %r135, %r136, %r152, %r153, %r154;
	// end inline asm
	// begin inline asm
	shfl.sync.down.b32 %r140, %r141, %r152, %r153, %r154;
	// end inline asm
	mov.b64 	%rd244, {%r135, %r140};
	mov.b64 	%fd234, %rd244;
	mov.b64 	{%r146, %r151}, %rd347;
	// begin inline asm
	shfl.sync.down.b32 %r145, %r146, %r152, %r153, %r154;
	// end inline asm
	// begin inline asm
	shfl.sync.down.b32 %r150, %r151, %r152, %r153, %r154;
	// end inline asm
	mov.b64 	%rd171, {%r145, %r150};
	setp.gt.s32 	%p71, %r54, 15;
	mov.f64 	%fd351, %fd343;
	mov.u64 	%rd355, %rd347;
	@%p71 bra 	$L__BB9_184;
	abs.f64 	%fd235, %fd343;
	abs.f64 	%fd236, %fd234;
	setp.lt.f64 	%p72, %fd235, %fd236;
	mov.f64 	%fd351, %fd234;
	mov.u64 	%rd355, %rd171;
	@%p72 bra 	$L__BB9_184;
	setp.lt.f64 	%p73, %fd236, %fd235;
	mov.f64 	%fd351, %fd343;
	mov.u64 	%rd355, %rd347;
	@%p73 bra 	$L__BB9_184;
	setp.lt.s64 	%p74, %rd347, %rd171;
	selp.f64 	%fd351, %fd343, %fd234, %p74;
	min.s64 	%rd355, %rd347, %rd171;
$L__BB9_184:
	setp.ne.s32 	%p75, %r54, 0;
	@%p75 bra 	$L__BB9_186;
	shr.u32 	%r155, %r20, 1;
	and.b32  	%r156, %r155, 496;
	mov.u32 	%r157, _ZN6thrust24THRUST_300001_SM_1000_NS8cuda_cub4core6detail5shmemE;
	add.s32 	%r158, %r157, %r156;
	st.shared.f64 	[%r158+8], %fd351;
	st.shared.u64 	[%r158+16], %rd355;
$L__BB9_186:
	bar.sync 	0;
	setp.ne.s32 	%p76, %r20, 0;
	@%p76 bra 	$L__BB9_208;
	ld.shared.f64 	%fd239, [_ZN6thrust24THRUST_300001_SM_1000_NS8cuda_cub4core6detail5shmemE+24];
	ld.shared.u64 	%rd174, [_ZN6thrust24THRUST_300001_SM_1000_NS8cuda_cub4core6detail5shmemE+32];
	abs.f64 	%fd240, %fd351;
	abs.f64 	%fd241, %fd239;
	setp.lt.f64 	%p77, %fd240, %fd241;
	mov.f64 	%fd345, %fd239;
	mov.u64 	%rd349, %rd174;
	@%p77 bra 	$L__BB9_190;
	setp.lt.f64 	%p78, %fd241, %fd240;
	mov.f64 	%fd345, %fd351;
	mov.u64 	%rd349, %rd355;
	@%p78 bra 	$L__BB9_190;
	setp.lt.s64 	%p79, %rd355, %rd174;
	selp.f64 	%fd345, %fd351, %fd239, %p79;
	min.s64 	%rd349, %rd355, %rd174;
$L__BB9_190:
	ld.shared.f64 	%fd244, [_ZN6thrust24THRUST_300001_SM_1000_NS8cuda_cub4core6detail5shmemE+40];
	ld.shared.u64 	%rd177, [_ZN6thrust24THRUST_300001_SM_1000_NS8cuda_cub4core6detail5shmemE+48];
	abs.f64 	%fd245, %fd345;
	abs.f64 	%fd246, %fd244;
	setp.lt.f64 	%p80, %fd245, %fd246;
	mov.f64 	%fd346, %fd244;
	mov.u64 	%rd350, %rd177;
	@%p80 bra 	$L__BB9_193;
	setp.lt.f64 	%p81, %fd246, %fd245;
	mov.f64 	%fd346, %fd345;
	mov.u64 	%rd350, %rd349;
	@%p81 bra 	$L__BB9_193;
	setp.lt.s64 	%p82, %rd349, %rd177;
	selp.f64 	%fd346, %fd345, %fd244, %p82;
	min.s64 	%rd350, %rd349, %rd177;
$L__BB9_193:
	ld.shared.f64 	%fd249, [_ZN6thrust24THRUST_300001_SM_1000_NS8cuda_cub4core6detail5shmemE+56];
	ld.shared.u64 	%rd180, [_ZN6thrust24THRUST_300001_SM_1000_NS8cuda_cub4core6detail5shmemE+64];
	abs.f64 	%fd250, %fd346;
	abs.f64 	%fd251, %fd249;
	setp.lt.f64 	%p83, %fd250, %fd251;
	mov.f64 	%fd347, %fd249;
	mov.u64 	%rd351, %rd180;
	@%p83 bra 	$L__BB9_196;
	setp.lt.f64 	%p84, %fd251, %fd250;
	mov.f64 	%fd347, %fd346;
	mov.u64 	%rd351, %rd350;
	@%p84 bra 	$L__BB9_196;
	setp.lt.s64 	%p85, %rd350, %rd180;
	selp.f64 	%fd347, %fd346, %fd249, %p85;
	min.s64 	%rd351, %rd350, %rd180;
$L__BB9_196:
	ld.shared.f64 	%fd254, [_ZN6thrust24THRUST_300001_SM_1000_NS8cuda_cub4core6detail5shmemE+72];
	ld.shared.u64 	%rd183, [_ZN6thrust24THRUST_300001_SM_1000_NS8cuda_cub4core6detail5shmemE+80];
	abs.f64 	%fd255, %fd347;
	abs.f64 	%fd256, %fd254;
	setp.lt.f64 	%p86, %fd255, %fd256;
	mov.f64 	%fd348, %fd254;
	mov.u64 	%rd352, %rd183;
	@%p86 bra 	$L__BB9_199;
	setp.lt.f64 	%p87, %fd256, %fd255;
	mov.f64 	%fd348, %fd347;
	mov.u64 	%rd352, %rd351;
	@%p87 bra 	$L__BB9_199;
	setp.lt.s64 	%p88, %rd351, %rd183;
	selp.f64 	%fd348, %fd347, %fd254, %p88;
	min.s64 	%rd352, %rd351, %rd183;
$L__BB9_199:
	ld.shared.f64 	%fd259, [_ZN6thrust24THRUST_300001_SM_1000_NS8cuda_cub4core6detail5shmemE+88];
	ld.shared.u64 	%rd186, [_ZN6thrust24THRUST_300001_SM_1000_NS8cuda_cub4core6detail5shmemE+96];
	abs.f64 	%fd260, %fd348;
	abs.f64 	%fd261, %fd259;
	setp.lt.f64 	%p89, %fd260, %fd261;
	mov.f64 	%fd349, %fd259;
	mov.u64 	%rd353, %rd186;
	@%p89 bra 	$L__BB9_202;
	setp.lt.f64 	%p90, %fd261, %fd260;
	mov.f64 	%fd349, %fd348;
	mov.u64 	%rd353, %rd352;
	@%p90 bra 	$L__BB9_202;
	setp.lt.s64 	%p91, %rd352, %rd186;
	selp.f64 	%fd349, %fd348, %fd259, %p91;
	min.s64 	%rd353, %rd352, %rd186;
$L__BB9_202:
	ld.shared.f64 	%fd264, [_ZN6thrust24THRUST_300001_SM_1000_NS8cuda_cub4core6detail5shmemE+104];
	ld.shared.u64 	%rd189, [_ZN6thrust24THRUST_300001_SM_1000_NS8cuda_cub4core6detail5shmemE+112];
	abs.f64 	%fd265, %fd349;
	abs.f64 	%fd266, %fd264;
	setp.lt.f64 	%p92, %fd265, %fd266;
	mov.f64 	%fd350, %fd264;
	mov.u64 	%rd354, %rd189;
	@%p92 bra 	$L__BB9_205;
	setp.lt.f64 	%p93, %fd266, %fd265;
	mov.f64 	%fd350, %fd349;
	mov.u64 	%rd354, %rd353;
	@%p93 bra 	$L__BB9_205;
	setp.lt.s64 	%p94, %rd353, %rd189;
	selp.f64 	%fd350, %fd349, %fd264, %p94;
	min.s64 	%rd354, %rd353, %rd189;
$L__BB9_205:
	ld.shared.f64 	%fd269, [_ZN6thrust24THRUST_300001_SM_1000_NS8cuda_cub4core6detail5shmemE+120];
	ld.shared.u64 	%rd192, [_ZN6thrust24THRUST_300001_SM_1000_NS8cuda_cub4core6detail5shmemE+128];
	abs.f64 	%fd270, %fd350;
	abs.f64 	%fd271, %fd269;
	setp.lt.f64 	%p95, %fd270, %fd271;
	mov.u64 	%rd355, %rd192;
	mov.f64 	%fd351, %fd269;
	@%p95 bra 	$L__BB9_208;
	setp.lt.f64 	%p96, %fd271, %fd270;
	mov.u64 	%rd355, %rd354;
	mov.f64 	%fd351, %fd350;
	@%p96 bra 	$L__BB9_208;
	setp.lt.s64 	%p97, %rd354, %rd192;
	selp.f64 	%fd351, %fd350, %fd269, %p97;
	min.s64 	%rd355, %rd354, %rd192;
$L__BB9_208:
	mov.u32 	%r389, %tid.x;
	setp.ne.s32 	%p214, %r389, 0;
	@%p214 bra 	$L__BB9_210;
	ld.param.u64 	%rd286, [_ZN6thrust24THRUST_300001_SM_1000_NS8cuda_cub4core6detail13_kernel_agentINS1_8__reduce11ReduceAgentINS0_12zip_iteratorIN4cuda3std3__45tupleIJNS0_10device_ptrIdEENS0_17counting_iteratorIlNS0_11use_defaultESF_SF_EEEEEEEPNSB_IJdlEEESJ_lNS1_9__extrema9arg_max_fIdl19doubleAbsComparatorEEEEJSI_SK_lN3cub18CUB_300001_SM_100013GridEvenShareIlEENSR_9GridQueueIyEESO_EEEvDpT0__param_1];
	cvta.to.global.u64 	%rd283, %rd286;
	mul.wide.u32 	%rd284, %r1, 16;
	add.s64 	%rd285, %rd283, %rd284;
	st.global.f64 	[%rd285], %fd351;
	st.global.u64 	[%rd285+8], %rd355;
$L__BB9_210:
	ret;

}
	// .globl	_ZN6thrust24THRUST_300001_SM_1000_NS8cuda_cub4core6detail13_kernel_agentINS1_8__reduce10DrainAgentIlEEJN3cub18CUB_300001_SM_10009GridQueueIyEElEEEvDpT0_
.visible .entry _ZN6thrust24THRUST_300001_SM_1000_NS8cuda_cub4core6detail13_kernel_agentINS1_8__reduce10DrainAgentIlEEJN3cub18CUB_300001_SM_10009GridQueueIyEElEEEvDpT0_(
	.param .align 8 .b8 _ZN6thrust24THRUST_300001_SM_1000_NS8cuda_cub4core6detail13_kernel_agentINS1_8__reduce10DrainAgentIlEEJN3cub18CUB_300001_SM_10009GridQueueIyEElEEEvDpT0__param_0[8],
	.param .u64 _ZN6thrust24THRUST_300001_SM_1000_NS8cuda_cub4core6detail13_kernel_agentINS1_8__reduce10DrainAgentIlEEJN3cub18CUB_300001_SM_10009GridQueueIyEElEEEvDpT0__param_1
)
.maxntid 1
{
	.reg .b64 	%rd<5>;

	ld.param.u64 	%rd1, [_ZN6thrust24THRUST_300001_SM_1000_NS8cuda_cub4core6detail13_kernel_agentINS1_8__reduce10DrainAgentIlEEJN3cub18CUB_300001_SM_10009GridQueueIyEElEEEvDpT0__param_0];
	ld.param.u64 	%rd2, [_ZN6thrust24THRUST_300001_SM_1000_NS8cuda_cub4core6detail13_kernel_agentINS1_8__reduce10DrainAgentIlEEJN3cub18CUB_300001_SM_10009GridQueueIyEElEEEvDpT0__param_1];
	cvta.to.global.u64 	%rd3, %rd1;
	st.global.u64 	[%rd3], %rd2;
	mov.b64 	%rd4, 0;
	st.global.u64 	[%rd3+8], %rd4;
	ret;

}
	// .globl	_ZN6thrust24THRUST_300001_SM_1000_NS8cuda_cub4core6detail13_kernel_agentINS1_8__reduce11ReduceAgentIPN4cuda3std3__45tupleIJdlEEESC_SB_lNS1_9__extrema9arg_max_fIdl19doubleAbsComparatorEEEEJSC_SC_iSG_EEEvDpT0_
.visible .entry _ZN6thrust24THRUST_300001_SM_1000_NS8cuda_cub4core6detail13_kernel_agentINS1_8__reduce11ReduceAgentIPN4cuda3std3__45tupleIJdlEEESC_SB_lNS1_9__extrema9arg_max_fIdl19doubleAbsComparatorEEEEJSC_SC_iSG_EEEvDpT0_(
	.param .u64 .ptr .align 1 _ZN6thrust24THRUST_300001_SM_1000_NS8cuda_cub4core6detail13_kernel_agentINS1_8__reduce11ReduceAgentIPN4cuda3std3__45tupleIJdlEEESC_SB_lNS1_9__extrema9arg_max_fIdl19doubleAbsComparatorEEEEJSC_SC_iSG_EEEvDpT0__param_0,
	.param .u64 .ptr .align 1 _ZN6thrust24THRUST_300001_SM_1000_NS8cuda_cub4core6detail13_kernel_agentINS1_8__reduce11ReduceAgentIPN4cuda3std3__45tupleIJdlEEESC_SB_lNS1_9__extrema9arg_max_fIdl19doubleAbsComparatorEEEEJSC_SC_iSG_EEEvDpT0__param_1,
	.param .u32 _ZN6thrust24THRUST_300001_SM_1000_NS8cuda_cub4core6detail13_kernel_agentINS1_8__reduce11ReduceAgentIPN4cuda3std3__45tupleIJdlEEESC_SB_lNS1_9__extrema9arg_max_fIdl19doubleAbsComparatorEEEEJSC_SC_iSG_EEEvDpT0__param_2,
	.param .align 1 .b8 _ZN6thrust24THRUST_300001_SM_1000_NS8cuda_cub4core6detail13_kernel_agentINS1_8__reduce11ReduceAgentIPN4cuda3std3__45tupleIJdlEEESC_SB_lNS1_9__extrema9arg_max_fIdl19doubleAbsComparatorEEEEJSC_SC_iSG_EEEvDpT0__param_3[1]
)
.maxntid 256
{
	.reg .pred 	%p<264>;
	.reg .b32 	%r<374>;
	.reg .b64 	%rd<509>;
	.reg .b64 	%fd<423>;

	ld.param.u64 	%rd236, [_ZN6thrust24THRUST_300001_SM_1000_NS8cuda_cub4core6detail13_kernel_agentINS1_8__reduce11ReduceAgentIPN4cuda3std3__45tupleIJdlEEESC_SB_lNS1_9__extrema9arg_max_fIdl19doubleAbsComparatorEEEEJSC_SC_iSG_EEEvDpT0__param_0];
	ld.param.u32 	%r29, [_ZN6thrust24THRUST_300001_SM_1000_NS8cuda_cub4core6detail13_kernel_agentINS1_8__reduce11ReduceAgentIPN4cuda3std3__45tupleIJdlEEESC_SB_lNS1_9__extrema9arg_max_fIdl19doubleAbsComparatorEEEEJSC_SC_iSG_EEEvDpT0__param_2];
	cvt.s64.s32 	%rd1, %r29;
	setp.eq.s32 	%p1, %r29, 0;
	@%p1 bra 	$L__BB11_234;
	setp.gt.s32 	%p2, %r29, 1279;
	@%p2 bra 	$L__BB11_121;
	mov.u32 	%r1, %tid.x;
	setp.ge.s32 	%p147, %r1, %r29;
	mov.f64 	%fd354, 0d0000000000000000;
	mov.b64 	%rd432, 0;
	mov.u32 	%r368, %r1;
	@%p147 bra 	$L__BB11_4;
	mul.wide.u32 	%rd376, %r1, 16;
	add.s64 	%rd373, %rd236, %rd376;
	// begin inline asm
	ld.global.nc.u64 %rd372, [%rd373];
	// end inline asm
	add.s64 	%rd375, %rd373, 8;
	// begin inline asm
	ld.global.nc.u64 %rd432, [%rd375];
	// end inline asm
	mov.b64 	%fd354, %rd372;
	add.s32 	%r368, %r1, 256;
$L__BB11_4:
	setp.ge.s32 	%p148, %r368, %r29;
	@%p148 bra 	$L__BB11_25;
	not.b32 	%r141, %r368;
	add.s32 	%r4, %r29, %r141;
	and.b32  	%r142, %r4, 768;
	setp.eq.s32 	%p149, %r142, 768;
	@%p149 bra 	$L__BB11_11;
	mul.wide.u32 	%rd378, %r368, 16;
	add.s64 	%rd423, %rd236, %rd378;
	shr.u32 	%r143, %r4, 8;
	add.s32 	%r144, %r143, 1;
	and.b32  	%r145, %r144, 3;
	neg.s32 	%r366, %r145;
$L__BB11_7:
	.pragma "nounroll";
	mov.u64 	%rd6, %rd432;
	mov.f64 	%fd3, %fd354;
	// begin inline asm
	ld.global.nc.u64 %rd379, [%rd423];
	// end inline asm
	add.s64 	%rd382, %rd423, 8;
	// begin inline asm
	ld.global.nc.u64 %rd381, [%rd382];
	// end inline asm
	mov.b64 	%fd4, %rd379;
	abs.f64 	%fd5, %fd3;
	abs.f64 	%fd6, %fd4;
	setp.lt.f64 	%p150, %fd5, %fd6;
	mov.u64 	%rd432, %rd381;
	mov.f64 	%fd354, %fd4;
	@%p150 bra 	$L__BB11_10;
	setp.lt.f64 	%p151, %fd6, %fd5;
	mov.u64 	%rd432, %rd6;
	mov.f64 	%fd354, %fd3;
	@%p151 bra 	$L__BB11_10;
	setp.lt.s64 	%p152, %rd6, %rd381;
	min.s64 	%rd432, %rd6, %rd381;
	selp.f64 	%fd354, %fd3, %fd4, %p152;
$L__BB11_10:
	add.s32 	%r368, %r368, 256;
	add.s64 	%rd423, %rd423, 4096;
	add.s32 	%r366, %r366, 1;
	setp.ne.s32 	%p153, %r366, 0;
	@%p153 bra 	$L__BB11_7;
$L__BB11_11:
	setp.lt.u32 	%p154, %r4, 768;
	@%p154 bra 	$L__BB11_25;
$L__BB11_12:
	mul.wide.s32 	%rd387, %r368, 16;
	add.s64 	%rd384, %rd236, %rd387;
	// begin inline asm
	ld.global.nc.u64 %rd383, [%rd384];
	// end inline asm
	add.s64 	%rd386, %rd384, 8;
	// begin inline asm
	ld.global.nc.u64 %rd385, [%rd386];
	// end inline asm
	mov.b64 	%fd12, %rd383;
	abs.f64 	%fd13, %fd354;
	abs.f64 	%fd14, %fd12;
	setp.lt.f64 	%p155, %fd13, %fd14;
	mov.u64 	%rd429, %rd385;
	mov.f64 	%fd351, %fd12;
	@%p155 bra 	$L__BB11_15;
	setp.lt.f64 	%p156, %fd14, %fd13;
	mov.u64 	%rd429, %rd432;
	mov.f64 	%fd351, %fd354;
	@%p156 bra 	$L__BB11_15;
	setp.lt.s64 	%p157, %rd432, %rd385;
	min.s64 	%rd429, %rd432, %rd385;
	selp.f64 	%fd351, %fd354, %fd12, %p157;
$L__BB11_15:
	add.s64 	%rd389, %rd384, 4096;
	// begin inline asm
	ld.global.nc.u64 %rd388, [%rd389];
	// end inline asm
	add.s64 	%rd391, %rd384, 4104;
	// begin inline asm
	ld.global.nc.u64 %rd390, [%rd391];
	// end inline asm
	mov.b64 	%fd17, %rd388;
	abs.f64 	%fd18, %fd351;
	abs.f64 	%fd19, %fd17;
	setp.lt.f64 	%p158, %fd18, %fd19;
	mov.u64 	%rd430, %rd390;
	mov.f64 	%fd352, %fd17;
	@%p158 bra 	$L__BB11_18;
	setp.lt.f64 	%p159, %fd19, %fd18;
	mov.u64 	%rd430, %rd429;
	mov.f64 	%fd352, %fd351;
	@%p159 bra 	$L__BB11_18;
	setp.lt.s64 	%p160, %rd429, %rd390;
	min.s64 	%rd430, %rd429, %rd390;
	selp.f64 	%fd352, %fd351, %fd17, %p160;
$L__BB11_18:
	add.s64 	%rd393, %rd384, 8192;
	// begin inline asm
	ld.global.nc.u64 %rd392, [%rd393];
	// end inline asm
	add.s64 	%rd395, %rd384, 8200;
	// begin inline asm
	ld.global.nc.u64 %rd394, [%rd395];
	// end inline asm
	mov.b64 	%fd22, %rd392;
	abs.f64 	%fd23, %fd352;
	abs.f64 	%fd24, %fd22;
	setp.lt.f64 	%p161, %fd23, %fd24;
	mov.u64 	%rd431, %rd394;
	mov.f64 	%fd353, %fd22;
	@%p161 bra 	$L__BB11_21;
	setp.lt.f64 	%p162, %fd24, %fd23;
	mov.u64 	%rd431, %rd430;
	mov.f64 	%fd353, %fd352;
	@%p162 bra 	$L__BB11_21;
	setp.lt.s64 	%p163, %rd430, %rd394;
	min.s64 	%rd431, %rd430, %rd394;
	selp.f64 	%fd353, %fd352, %fd22, %p163;
$L__BB11_21:
	add.s64 	%rd397, %rd384, 12288;
	// begin inline asm
	ld.global.nc.u64 %rd396, [%rd397];
	// end inline asm
	add.s64 	%rd399, %rd384, 12296;
	// begin inline asm
	ld.global.nc.u64 %rd398, [%rd399];
	// end inline asm
	mov.b64 	%fd27, %rd396;
	abs.f64 	%fd28, %fd353;
	abs.f64 	%fd29, %fd27;
	setp.lt.f64 	%p164, %fd28, %fd29;
	mov.u64 	%rd432, %rd398;
	mov.f64 	%fd354, %fd27;
	@%p164 bra 	$L__BB11_24;
	setp.lt.f64 	%p165, %fd29, %fd28;
	mov.u64 	%rd432, %rd431;
	mov.f64 	%fd354, %fd353;
	@%p165 bra 	$L__BB11_24;
	setp.lt.s64 	%p166, %rd431, %rd398;
	min.s64 	%rd432, %rd431, %rd398;
	selp.f64 	%fd354, %fd353, %fd27, %p166;
$L__BB11_24:
	add.s32 	%r368, %r368, 1024;
	setp.lt.s32 	%p167, %r368, %r29;
	@%p167 bra 	$L__BB11_12;
$L__BB11_25:
	setp.lt.s32 	%p168, %r29, 256;
	@%p168 bra 	$L__BB11_70;
	// begin inline asm
	mov.u32 %r259, %laneid;
	// end inline asm
	mov.b64 	%rd410, %fd354;
	mov.b64 	{%r261, %r266}, %rd410;
	mov.b32 	%r277, 1;
	mov.b32 	%r278, 31;
	mov.b32 	%r279, -1;
	// begin inline asm
	shfl.sync.down.b32 %r260, %r261, %r277, %r278, %r279;
	// end inline asm
	// begin inline asm
	shfl.sync.down.b32 %r265, %r266, %r277, %r278, %r279;
	// end inline asm
	mov.b64 	%rd411, {%r260, %r265};
	mov.b64 	%fd33, %rd411;
	mov.b64 	{%r271, %r276}, %rd432;
	// begin inline asm
	shfl.sync.down.b32 %r270, %r271, %r277, %r278, %r279;
	// end inline asm
	// begin inline asm
	shfl.sync.down.b32 %r275, %r276, %r277, %r278, %r279;
	// end inline asm
	mov.b64 	%rd28, {%r270, %r275};
	setp.gt.s32 	%p220, %r259, 30;
	mov.u64 	%rd434, %rd432;
	mov.f64 	%fd356, %fd354;
	@%p220 bra 	$L__BB11_30;
	abs.f64 	%fd34, %fd354;
	abs.f64 	%fd35, %fd33;
	setp.lt.f64 	%p221, %fd34, %fd35;
	mov.u64 	%rd434, %rd28;
	mov.f64 	%fd356, %fd33;
	@%p221 bra 	$L__BB11_30;
	setp.lt.f64 	%p222, %fd35, %fd34;
	mov.u64 	%rd434, %rd432;
	mov.f64 	%fd356, %fd354;
	@%p222 bra 	$L__BB11_30;
	setp.lt.s64 	%p223, %rd432, %rd28;
	min.s64 	%rd434, %rd432, %rd28;
	selp.f64 	%fd356, %fd354, %fd33, %p223;
$L__BB11_30:
	mov.b64 	%rd412, %fd356;
	mov.b64 	{%r281, %r286}, %rd412;
	mov.b32 	%r297, 2;
	mov.b32 	%r298, 31;
	mov.b32 	%r299, -1;
	// begin inline asm
	shfl.sync.down.b32 %r280, %r281, %r297, %r298, %r299;
	// end inline asm
	// begin inline asm
	shfl.sync.down.b32 %r285, %r286, %r297, %r298, %r299;
	// end inline asm
	mov.b64 	%rd413, {%r280, %r285};
	mov.b64 	%fd38, %rd413;
	mov.b64 	{%r291, %r296}, %rd434;
	// begin inline asm
	shfl.sync.down.b32 %r290, %r291, %r297, %r298, %r299;
	// end inline asm
	// begin inline asm
	shfl.sync.down.b32 %r295, %r296, %r297, %r298, %r299;
	// end inline asm
	mov.b64 	%rd31, {%r290, %r295};
	setp.gt.s32 	%p224, %r259, 29;
	mov.u64 	%rd435, %rd434;
	mov.f64 	%fd357, %fd356;
	@%p224 bra 	$L__BB11_34;
	abs.f64 	%fd39, %fd356;
	abs.f64 	%fd40, %fd38;
	setp.lt.f64 	%p225, %fd39, %fd40;
	mov.u64 	%rd435, %rd31;
	mov.f64 	%fd357, %fd38;
	@%p225 bra 	$L__BB11_34;
	setp.lt.f64 	%p226, %fd40, %fd39;
	mov.u64 	%rd435, %rd434;
	mov.f64 	%fd357, %fd356;
	@%p226 bra 	$L__BB11_34;
	setp.lt.s64 	%p227, %rd434, %rd31;
	min.s64 	%rd435, %rd434, %rd31;
	selp.f64 	%fd357, %fd356, %fd38, %p227;
$L__BB11_34:
	mov.b64 	%rd414, %fd357;
	mov.b64 	{%r301, %r306}, %rd414;
	mov.b32 	%r317, 4;
	mov.b32 	%r318, 31;
	mov.b32 	%r319, -1;
	// begin inline asm
	shfl.sync.down.b32 %r300, %r301, %r317, %r318, %r319;
	// end inline asm
	// begin inline asm
	shfl.sync.down.b32 %r305, %r306, %r317, %r318, %r319;
	// end inline asm
	mov.b64 	%rd415, {%r300, %r305};
	mov.b64 	%fd43, %rd415;
	mov.b64 	{%r311, %r316}, %rd435;
	// begin inline asm
	shfl.sync.down.b32 %r310, %r311, %r317, %r318, %r319;
	// end inline asm
	// begin inline asm
	shfl.sync.down.b32 %r315, %r316, %r317, %r318, %r319;
	// end inline asm
	mov.b64 	%rd34, {%r310, %r315};
	setp.gt.s32 	%p228, %r259, 27;
	mov.u64 	%rd436, %rd435;
	mov.f64 	%fd358, %fd357;
	@%p228 bra 	$L__BB11_38;
	abs.f64 	%fd44, %fd357;
	abs.f64 	%fd45, %fd43;
	setp.lt.f64 	%p229, %fd44, %fd45;
	mov.u64 	%rd436, %rd34;
	mov.f64 	%fd358, %fd43;
	@%p229 bra 	$L__BB11_38;
	setp.lt.f64 	%p230, %fd45, %fd44;
	mov.u64 	%rd436, %rd435;
	mov.f64 	%fd358, %fd357;
	@%p230 bra 	$L__BB11_38;
	setp.lt.s64 	%p231, %rd435, %rd34;
	min.s64 	%rd436, %rd435, %rd34;
	selp.f64 	%fd358, %fd357, %fd43, %p231;
$L__BB11_38:
	mov.b64 	%rd416, %fd358;
	mov.b64 	{%r321, %r326}, %rd416;
	mov.b32 	%r337, 8;
	mov.b32 	%r338, 31;
	mov.b32 	%r339, -1;
	// begin inline asm
	shfl.sync.down.b32 %r320, %r321, %r337, %r338, %r339;
	// end inline asm
	// begin inline asm
	shfl.sync.down.b32 %r325, %r326, %r337, %r338, %r339;
	// end inline asm
	mov.b64 	%rd417, {%r320, %r325};
	mov.b64 	%fd48, %rd417;
	mov.b64 	{%r331, %r336}, %rd436;
	// begin inline asm
	shfl.sync.down.b32 %r330, %r331, %r337, %r338, %r339;
	// end inline asm
	// begin inline asm
	shfl.sync.down.b32 %r335, %r336, %r337, %r338, %r339;
	// end inline asm
	mov.b64 	%rd37, {%r330, %r335};
	setp.gt.s32 	%p232, %r259, 23;
	mov.u64 	%rd437, %rd436;
	mov.f64 	%fd359, %fd358;
	@%p232 bra 	$L__BB11_42;
	abs.f64 	%fd49, %fd358;
	abs.f64 	%fd50, %fd48;
	setp.lt.f64 	%p233, %fd49, %fd50;
	mov.u64 	%rd437, %rd37;
	mov.f64 	%fd359, %fd48;
	@%p233 bra 	$L__BB11_42;
	setp.lt.f64 	%p234, %fd50, %fd49;
	mov.u64 	%rd437, %rd436;
	mov.f64 	%fd359, %fd358;
	@%p234 bra 	$L__BB11_42;
	setp.lt.s64 	%p235, %rd436, %rd37;
	min.s64 	%rd437, %rd436, %rd37;
	selp.f64 	%fd359, %fd358, %fd48, %p235;
$L__BB11_42:
	mov.b64 	%rd418, %fd359;
	mov.b64 	{%r341, %r346}, %rd418;
	mov.b32 	%r357, 16;
	mov.b32 	%r358, 31;
	mov.b32 	%r359, -1;
	// begin inline asm
	shfl.sync.down.b32 %r340, %r341, %r357, %r358, %r359;
	// end inline asm
	// begin inline asm
	shfl.sync.down.b32 %r345, %r346, %r357, %r358, %r359;
	// end inline asm
	mov.b64 	%rd419, {%r340, %r345};
	mov.b64 	%fd53, %rd419;
	mov.b64 	{%r351, %r356}, %rd437;
	// begin inline asm
	shfl.sync.down.b32 %r350, %r351, %r357, %r358, %r359;
	// end inline asm
	// begin inline asm
	shfl.sync.down.b32 %r355, %r356, %r357, %r358, %r359;
	// end inline asm
	mov.b64 	%rd40, {%r350, %r355};
	setp.gt.s32 	%p236, %r259, 15;
	mov.u64 	%rd508, %rd437;
	mov.f64 	%fd422, %fd359;
	@%p236 bra 	$L__BB11_46;
	abs.f64 	%fd54, %fd359;
	abs.f64 	%fd55, %fd53;
	setp.lt.f64 	%p237, %fd54, %fd55;
	mov.u64 	%rd508, %rd40;
	mov.f64 	%fd422, %fd53;
	@%p237 bra 	$L__BB11_46;
	setp.lt.f64 	%p238, %fd55, %fd54;
	mov.u64 	%rd508, %rd437;
	mov.f64 	%fd422, %fd359;
	@%p238 bra 	$L__BB11_46;
	setp.lt.s64 	%p239, %rd437, %rd40;
	min.s64 	%rd508, %rd437, %rd40;
	selp.f64 	%fd422, %fd359, %fd53, %p239;
$L__BB11_46:
	setp.ne.s32 	%p240, %r259, 0;
	@%p240 bra 	$L__BB11_48;
	shr.u32 	%r360, %r1, 1;
	and.b32  	%r361, %r360, 496;
	mov.u32 	%r362, _ZN6thrust24THRUST_300001_SM_1000_NS8cuda_cub4core6detail5shmemE;
	add.s32 	%r363, %r362, %r361;
	st.shared.f64 	[%r363+8], %fd422;
	st.shared.u64 	[%r363+16], %rd508;
$L__BB11_48:
	bar.sync 	0;
	setp.ne.s32 	%p241, %r1, 0;
	@%p241 bra 	$L__BB11_232;
	ld.shared.f64 	%fd58, [_ZN6thrust24THRUST_300001_SM_1000_NS8cuda_cub4core6detail5shmemE+24];
	ld.shared.u64 	%rd43, [_ZN6thrust24THRUST_300001_SM_1000_NS8cuda_cub4core6detail5shmemE+32];
	abs.f64 	%fd59, %fd422;
	abs.f64 	%fd60, %fd58;
	setp.lt.f64 	%p242, %fd59, %fd60;
	mov.u64 	%rd439, %rd43;
	mov.f64 	%fd361, %fd58;
	@%p242 bra 	$L__BB11_52;
	setp.lt.f64 	%p243, %fd60, %fd59;
	mov.u64 	%rd439, %rd508;
	mov.f64 	%fd361, %fd422;
	@%p243 bra 	$L__BB11_52;
	setp.lt.s64 	%p244, %rd508, %rd43;
	min.s64 	%rd439, %rd508, %rd43;
	selp.f64 	%fd361, %fd422, %fd58, %p244;
$L__BB11_52:
	ld.shared.f64 	%fd63, [_ZN6thrust24THRUST_300001_SM_1000_NS8cuda_cub4core6detail5shmemE+40];
	ld.shared.u64 	%rd46, [_ZN6thrust24THRUST_300001_SM_1000_NS8cuda_cub4core6detail5shmemE+48];
	abs.f64 	%fd64, %fd361;
	abs.f64 	%fd65, %fd63;
	setp.lt.f64 	%p245, %fd64, %fd65;
	mov.u64 	%rd440, %rd46;
	mov.f64 	%fd362, %fd63;
	@%p245 bra 	$L__BB11_55;
	setp.lt.f64 	%p246, %fd65, %fd64;
	mov.u64 	%rd440, %rd439;
	mov.f64 	%fd362, %fd361;
	@%p246 bra 	$L__BB11_55;
	setp.lt.s64 	%p247, %rd439, %rd46;
	min.s64 	%rd440, %rd439, %rd46;
	selp.f64 	%fd362, %fd361, %fd63, %p247;
$L__BB11_55:
	ld.shared.f64 	%fd68, [_ZN6thrust24THRUST_300001_SM_1000_NS8cuda_cub4core6detail5shmemE+56];
	ld.shared.u64 	%rd49, [_ZN6thrust24THRUST_300001_SM_1000_NS8cuda_cub4core6detail5shmemE+64];
	abs.f64 	%fd69, %fd362;
	abs.f64 	%fd70, %fd68;
	setp.lt.f64 	%p248, %fd69, %fd70;
	mov.u64 	%rd441, %rd49;
	mov.f64 	%fd363, %fd68;
	@%p248 bra 	$L__BB11_58;
	setp.lt.f64 	%p249, %fd70, %fd69;
	mov.u64 	%rd441, %rd440;
	mov.f64 	%fd363, %fd362;
	@%p249 bra 	$L__BB11_58;
	setp.lt.s64 	%p250, %rd440, %rd49;
	min.s64 	%rd441, %rd440, %rd49;
	selp.f64 	%fd363, %fd362, %fd68, %p250;
$L__BB11_58:
	ld.shared.f64 	%fd73, [_ZN6thrust24THRUST_300001_SM_1000_NS8cuda_cub4core6detail5shmemE+72];
	ld.shared.u64 	%rd52, [_ZN6thrust24THRUST_300001_SM_1000_NS8cuda_cub4core6detail5shmemE+80];
	abs.f64 	%fd74, %fd363;
	abs.f64 	%fd75, %fd73;
	setp.lt.f64 	%p251, %fd74, %fd75;
	mov.u64 	%rd442, %rd52;
	mov.f64 	%fd364, %fd73;
	@%p251 bra 	$L__BB11_61;
	setp.lt.f64 	%p252, %fd75, %fd74;
	mov.u64 	%rd442, %rd441;
	mov.f64 	%fd364, %fd363;
	@%p252 bra 	$L__BB11_61;
	setp.lt.s64 	%p253, %rd441, %rd52;
	min.s64 	%rd442, %rd441, %rd52;
	selp.f64 	%fd364, %fd363, %fd73, %p253;
$L__BB11_61:
	ld.shared.f64 	%fd78, [_ZN6thrust24THRUST_300001_SM_1000_NS8cuda_cub4core6detail5shmemE+88];
	ld.shared.u64 	%rd55, [_ZN6thrust24THRUST_300001_SM_1000_NS8cuda_cub4core6detail5shmemE+96];
	abs.f64 	%fd79, %fd364;
	abs.f64 	%fd80, %fd78;
	setp.lt.f64 	%p254, %fd79, %fd80;
	mov.u64 	%rd443, %rd55;
	mov.f64 	%fd365, %fd78;
	@%p254 bra 	$L__BB11_64;
	setp.lt.f64 	%p255, %fd80, %fd79;
	mov.u64 	%rd443, %rd442;
	mov.f64 	%fd365, %fd364;
	@%p255 bra 	$L__BB11_64;
	setp.lt.s64 	%p256, %rd442, %rd55;
	min.s64 	%rd443, %rd442, %rd55;
	selp.f64 	%fd365, %fd364, %fd78, %p256;
$L__BB11_64:
	ld.shared.f64 	%fd83, [_ZN6thrust24THRUST_300001_SM_1000_NS8cuda_cub4core6detail5shmemE+104];
	ld.shared.u64 	%rd58, [_ZN6thrust24THRUST_300001_SM_1000_NS8cuda_cub4core6detail5shmemE+112];
	abs.f64 	%fd84, %fd365;
	abs.f64 	%fd85, %fd83;
	setp.lt.f64 	%p257, %fd84, %fd85;
	mov.u64 	%rd444, %rd58;
	mov.f64 	%fd366, %fd83;
	@%p257 bra 	$L__BB11_67;
	setp.lt.f64 	%p258, %fd85, %fd84;
	mov.u64 	%rd444, %rd443;
	mov.f64 	%fd366, %fd365;
	@%p258 bra 	$L__BB11_67;
	setp.lt.s64 	%p259, %rd443, %rd58;
	min.s64 	%rd444, %rd443, %rd58;
	selp.f64 	%fd366, %fd365, %fd83, %p259;
$L__BB11_67:
	ld.shared.f64 	%fd88, [_ZN6thrust24THRUST_300001_SM_1000_NS8cuda_cub4core6detail5shmemE+120];
	ld.shared.u64 	%rd61, [_ZN6thrust24THRUST_300001_SM_1000_NS8cuda_cub4core6detail5shmemE+128];
	abs.f64 	%fd89, %fd366;
	abs.f64 	%fd90, %fd88;
	setp.lt.f64 	%p260, %fd89, %fd90;
	mov.u64 	%rd508, %rd61;
	mov.f64 	%fd422, %fd88;
	@%p260 bra 	$L__BB11_232;
	setp.lt.f64 	%p261, %fd90, %fd89;
	mov.u64 	%rd508, %rd444;
	mov.f64 	%fd422, %fd366;
	@%p261 bra 	$L__BB11_232;
	setp.lt.s64 	%p262, %rd444, %rd61;
	min.s64 	%rd508, %rd444, %rd61;
	selp.f64 	%fd422, %fd366, %fd88, %p262;
	bra.uni 	$L__BB11_232;
$L__BB11_70:
	// begin inline asm
	mov.u32 %r146, %laneid;
	// end inline asm
	and.b32  	%r167, %r1, 992;
	add.s32 	%r168, %r167, 32;
	setp.gt.s32 	%p169, %r168, %r29;
	not.b32 	%r169, %r167;
	add.s32 	%r170, %r29, %r169;
	selp.b32 	%r165, %r170, 31, %p169;
	mov.b64 	%rd400, %fd354;
	mov.b64 	{%r148, %r153}, %rd400;
	mov.b32 	%r164, 1;
	mov.b32 	%r166, -1;
	// begin inline asm
	shfl.sync.down.b32 %r147, %r148, %r164, %r165, %r166;
	// end inline asm
	// begin inline asm
	shfl.sync.down.b32 %r152, %r153, %r164, %r165, %r166;
	// end inline asm
	mov.b64 	%rd401, {%r147, %r152};
	mov.b64 	%fd92, %rd401;
	mov.b64 	{%r158, %r163}, %rd432;
	// begin inline asm
	shfl.sync.down.b32 %r157, %r158, %r164, %r165, %r166;
	// end inline asm
	// begin inline asm
	shfl.sync.down.b32 %r162, %r163, %r164, %r165, %r166;
	// end inline asm
	mov.b64 	%rd63, {%r157, %r162};
	setp.ge.s32 	%p170, %r146, %r165;
	mov.u64 	%rd445, %rd432;
	mov.f64 	%fd367, %fd354;
	@%p170 bra 	$L__BB11_74;
	abs.f64 	%fd93, %fd354;
	abs.f64 	%fd94, %fd92;
	setp.lt.f64 	%p171, %fd93, %fd94;
	mov.u64 	%rd445, %rd63;
	mov.f64 	%fd367, %fd92;
	@%p171 bra 	$L__BB11_74;
	setp.lt.f64 	%p172, %fd94, %fd93;
	mov.u64 	%rd445, %rd432;
	mov.f64 	%fd367, %fd354;
	@%p172 bra 	$L__BB11_74;
	setp.lt.s64 	%p173, %rd432, %rd63;
	min.s64 	%rd445, %rd432, %rd63;
	selp.f64 	%fd367, %fd354, %fd92, %p173;
$L__BB11_74:
	mov.b64 	%rd402, %fd367;
	mov.b64 	{%r172, %r177}, %rd402;
	mov.b32 	%r188, 2;
	mov.b32 	%r190, -1;
	// begin inline asm
	shfl.sync.down.b32 %r171, %r172, %r188, %r165, %r190;
	// end inline asm
	// begin inline asm
	shfl.sync.down.b32 %r176, %r177, %r188, %r165, %r190;
	// end inline asm
	mov.b64 	%rd403, {%r171, %r176};
	mov.b64 	%fd97, %rd403;
	mov.b64 	{%r182, %r187}, %rd445;
	// begin inline asm
	shfl.sync.down.b32 %r181, %r182, %r188, %r165, %r190;
	// end inline asm
	// begin inline asm
	shfl.sync.down.b32 %r186, %r187, %r188, %r165, %r190;
	// end inline asm
	mov.b64 	%rd66, {%r181, %r186};
	add.s32 	%r191, %r146, 2;
	setp.gt.s32 	%p174, %r191, %r165;
	mov.u64 	%rd446, %rd445;
	mov.f64 	%fd368, %fd367;
	@%p174 bra 	$L__BB11_78;
	abs.f64 	%fd98, %fd367;
	abs.f64 	%fd99, %fd97;
	setp.lt.f64 	%p175, %fd98, %fd99;
	mov.u64 	%rd446, %rd66;
	mov.f64 	%fd368, %fd97;
	@%p175 bra 	$L__BB11_78;
	setp.lt.f64 	%p176, %fd99, %fd98;
	mov.u64 	%rd446, %rd445;
	mov.f64 	%fd368, %fd367;
	@%p176 bra 	$L__BB11_78;
	setp.lt.s64 	%p177, %rd445, %rd66;
	min.s64 	%rd446, %rd445, %rd66;
	selp.f64 	%fd368, %fd367, %fd97, %p177;
$L__BB11_78:
	mov.b64 	%rd404, %fd368;
	mov.b64 	{%r193, %r198}, %rd404;
	mov.b32 	%r209, 4;
	mov.b32 	%r211, -1;
	// begin inline asm
	shfl.sync.down.b32 %r192, %r193, %r209, %r165, %r211;
	// end inline asm
	// begin inline asm
	shfl.sync.down.b32 %r197, %r198, %r209, %r165, %r211;
	// end inline asm
	mov.b64 	%rd405, {%r192, %r197};
	mov.b64 	%fd102, %rd405;
	mov.b64 	{%r203, %r208}, %rd446;
	// begin inline asm
	shfl.sync.down.b32 %r202, %r203, %r209, %r165, %r211;
	// end inline asm
	// begin inline asm
	shfl.sync.down.b32 %r207, %r208, %r209, %r165, %r211;
	// end inline asm
	mov.b64 	%rd69, {%r202, %r207};
	add.s32 	%r212, %r146, 4;
	setp.gt.s32 	%p178, %r212, %r165;
	mov.u64 	%rd447, %rd446;
	mov.f64 	%fd369, %fd368;
	@%p178 bra 	$L__BB11_82;
	abs.f64 	%fd103, %fd368;
	abs.f64 	%fd104, %fd102;
	setp.lt.f64 	%p179, %fd103, %fd104;
	mov.u64 	%rd447, %rd69;
	mov.f64 	%fd369, %fd102;
	@%p179 bra 	$L__BB11_82;
	setp.lt.f64 	%p180, %fd104, %fd103;
	mov.u64 	%rd447, %rd446;
	mov.f64 	%fd369, %fd368;
	@%p180 bra 	$L__BB11_82;
	setp.lt.s64 	%p181, %rd446, %rd69;
	min.s64 	%rd447, %rd446, %rd69;
	selp.f64 	%fd369, %fd368, %fd102, %p181;
$L__BB11_82:
	mov.b64 	%rd406, %fd369;
	mov.b64 	{%r214, %r219}, %rd406;
	mov.b32 	%r230, 8;
	mov.b32 	%r232, -1;
	// begin inline asm
	shfl.sync.down.b32 %r213, %r214, %r230, %r165, %r232;
	// end inline asm
	// begin inline asm
	shfl.sync.down.b32 %r218, %r219, %r230, %r165, %r232;
	// end inline asm
	mov.b64 	%rd407, {%r213, %r218};
	mov.b64 	%fd107, %rd407;
	mov.b64 	{%r224, %r229}, %rd447;
	// begin inline asm
	shfl.sync.down.b32 %r223, %r224, %r230, %r165, %r232;
	// end inline asm
	// begin inline asm
	shfl.sync.down.b32 %r228, %r229, %r230, %r165, %r232;
	// end inline asm
	mov.b64 	%rd72, {%r223, %r228};
	add.s32 	%r233, %r146, 8;
	setp.gt.s32 	%p182, %r233, %r165;
	mov.u64 	%rd448, %rd447;
	mov.f64 	%fd370, %fd369;
	@%p182 bra 	$L__BB11_86;
	abs.f64 	%fd108, %fd369;
	abs.f64 	%fd109, %fd107;
	setp.lt.f64 	%p183, %fd108, %fd109;
	mov.u64 	%rd448, %rd72;
	mov.f64 	%fd370, %fd107;
	@%p183 bra 	$L__BB11_86;
	setp.lt.f64 	%p184, %fd109, %fd108;
	mov.u64 	%rd448, %rd447;
	mov.f64 	%fd370, %fd369;
	@%p184 bra 	$L__BB11_86;
	setp.lt.s64 	%p185, %rd447, %rd72;
	min.s64 	%rd448, %rd447, %rd72;
	selp.f64 	%fd370, %fd369, %fd107, %p185;
$L__BB11_86:
	mov.b64 	%rd408, %fd370;
	mov.b64 	{%r235, %r240}, %rd408;
	mov.b32 	%r251, 16;
	mov.b32 	%r253, -1;
	// begin inline asm
	shfl.sync.down.b32 %r234, %r235, %r251, %r165, %r253;
	// end inline asm
	// begin inline asm
	shfl.sync.down.b32 %r239, %r240, %r251, %r165, %r253;
	// end inline asm
	mov.b64 	%rd409, {%r234, %r239};
	mov.b64 	%fd112, %rd409;
	mov.b64 	{%r245, %r250}, %rd448;
	// begin inline asm
	shfl.sync.down.b32 %r244, %r245, %r251, %r165, %r253;
	// end inline asm
	// begin inline asm
	shfl.sync.down.b32 %r249, %r250, %r251, %r165, %r253;
	// end inline asm
	mov.b64 	%rd75, {%r244, %r249};
	add.s32 	%r254, %r146, 16;
	setp.gt.s32 	%p186, %r254, %r165;
	mov.u64 	%rd508, %rd448;
	mov.f64 	%fd422, %fd370;
	@%p186 bra 	$L__BB11_90;
	abs.f64 	%fd113, %fd370;
	abs.f64 	%fd114, %fd112;
	setp.lt.f64 	%p187, %fd113, %fd114;
	mov.u64 	%rd508, %rd75;
	mov.f64 	%fd422, %fd112;
	@%p187 bra 	$L__BB11_90;
	setp.lt.f64 	%p188, %fd114, %fd113;
	mov.u64 	%rd508, %rd448;
	mov.f64 	%fd422, %fd370;
	@%p188 bra 	$L__BB11_90;
	setp.lt.s64 	%p189, %rd448, %rd75;
	min.s64 	%rd508, %rd448, %rd75;
	selp.f64 	%fd422, %fd370, %fd112, %p189;
$L__BB11_90:
	setp.ne.s32 	%p190, %r146, 0;
	@%p190 bra 	$L__BB11_92;
	shr.u32 	%r255, %r1, 1;
	and.b32  	%r256, %r255, 496;
	mov.u32 	%r257, _ZN6thrust24THRUST_300001_SM_1000_NS8cuda_cub4core6detail5shmemE;
	add.s32 	%r258, %r257, %r256;
	st.shared.f64 	[%r258+8], %fd422;
	st.shared.u64 	[%r258+16], %rd508;
$L__BB11_92:
	bar.sync 	0;
	setp.ne.s32 	%p191, %r1, 0;
	@%p191 bra 	$L__BB11_232;
	setp.lt.s32 	%p192, %r29, 33;
	mov.f64 	%fd372, %fd422;
	mov.u64 	%rd450, %rd508;
	@%p192 bra 	$L__BB11_97;
	ld.shared.f64 	%fd117, [_ZN6thrust24THRUST_300001_SM_1000_NS8cuda_cub4core6detail5shmemE+24];
	ld.shared.u64 	%rd78, [_ZN6thrust24THRUST_300001_SM_1000_NS8cuda_cub4core6detail5shmemE+32];
	abs.f64 	%fd118, %fd422;
	abs.f64 	%fd119, %fd117;
	setp.lt.f64 	%p193, %fd118, %fd119;
	mov.f64 	%fd372, %fd117;
	mov.u64 	%rd450, %rd78;
	@%p193 bra 	$L__BB11_97;
	setp.lt.f64 	%p194, %fd119, %fd118;
	mov.f64 	%fd372, %fd422;
	mov.u64 	%rd450, %rd508;
	@%p194 bra 	$L__BB11_97;
	setp.lt.s64 	%p195, %rd508, %rd78;
	min.s64 	%rd450, %rd508, %rd78;
	selp.f64 	%fd372, %fd422, %fd117, %p195;
$L__BB11_97:
	setp.lt.s32 	%p196, %r29, 65;
	mov.f64 	%fd373, %fd372;
	mov.u64 	%rd451, %rd450;
	@%p196 bra 	$L__BB11_101;
	ld.shared.f64 	%fd122, [_ZN6thrust24THRUST_300001_SM_1000_NS8cuda_cub4core6detail5shmemE+40];
	ld.shared.u64 	%rd81, [_ZN6thrust24THRUST_300001_SM_1000_NS8cuda_cub4core6detail5shmemE+48];
	abs.f64 	%fd123, %fd372;
	abs.f64 	%fd124, %fd122;
	setp.lt.f64 	%p197, %fd123, %fd124;
	mov.f64 	%fd373, %fd122;
	mov.u64 	%rd451, %rd81;
	@%p197 bra 	$L__BB11_101;
	setp.lt.f64 	%p198, %fd124, %fd123;
	mov.f64 	%fd373, %fd372;
	mov.u64 	%rd451, %rd450;
	@%p198 bra 	$L__BB11_101;
	setp.lt.s64 	%p199, %rd450, %rd81;
	min.s64 	%rd451, %rd450, %rd81;
	selp.f64 	%fd373, %fd372, %fd122, %p199;
$L__BB11_101:
	setp.lt.s32 	%p200, %r29, 97;
	mov.f64 	%fd374, %fd373;
	mov.u64 	%rd452, %rd451;
	@%p200 bra 	$L__BB11_105;
	ld.shared.f64 	%fd127, [_ZN6thrust24THRUST_300001_SM_1000_NS8cuda_cub4core6detail5shmemE+56];
	ld.shared.u64 	%rd84, [_ZN6thrust24THRUST_300001_SM_1000_NS8cuda_cub4core6detail5shmemE+64];
	abs.f64 	%fd128, %fd373;
	abs.f64 	%fd129, %fd127;
	setp.lt.f64 	%p201, %fd128, %fd129;
	mov.f64 	%fd374, %fd127;
	mov.u64 	%rd452, %rd84;
	@%p201 bra 	$L__BB11_105;
	setp.lt.f64 	%p202, %fd129, %fd128;
	mov.f64 	%fd374, %fd373;
	mov.u64 	%rd452, %rd451;
	@%p202 bra 	$L__BB11_105;
	setp.lt.s64 	%p203, %rd451, %rd84;
	min.s64 	%rd452, %rd451, %rd84;
	selp.f64 	%fd374, %fd373, %fd127, %p203;
$L__BB11_105:
	setp.lt.s32 	%p204, %r29, 129;
	mov.f64 	%fd375, %fd374;
	mov.u64 	%rd453, %rd452;
	@%p204 bra 	$L__BB11_109;
	ld.shared.f64 	%fd132, [_ZN6thrust24THRUST_300001_SM_1000_NS8cuda_cub4core6detail5shmemE+72];
	ld.shared.u64 	%rd87, [_ZN6thrust24THRUST_300001_SM_1000_NS8cuda_cub4core6detail5shmemE+80];
	abs.f64 	%fd133, %fd374;
	abs.f64 	%fd134, %fd132;
	setp.lt.f64 	%p205, %fd133, %fd134;
	mov.f64 	%fd375, %fd132;
	mov.u64 	%rd453, %rd87;
	@%p205 bra 	$L__BB11_109;
	setp.lt.f64 	%p206, %fd134, %fd133;
	mov.f64 	%fd375, %fd374;
	mov.u64 	%rd453, %rd452;
	@%p206 bra 	$L__BB11_109;
	setp.lt.s64 	%p207, %rd452, %rd87;
	min.s64 	%rd453, %rd452, %rd87;
	selp.f64 	%fd375, %fd374, %fd132, %p207;
$L__BB11_109:
	setp.lt.s32 	%p208, %r29, 161;
	mov.f64 	%fd376, %fd375;
	mov.u64 	%rd454, %rd453;
	@%p208 bra 	$L__BB11_113;
	ld.shared.f64 	%fd137, [_ZN6thrust24THRUST_300001_SM_1000_NS8cuda_cub4core6detail5shmemE+88];
	ld.shared.u64 	%rd90, [_ZN6thrust24THRUST_300001_SM_1000_NS8cuda_cub4core6detail5shmemE+96];
	abs.f64 	%fd138, %fd375;
	abs.f64 	%fd139, %fd137;
	setp.lt.f64 	%p209, %fd138, %fd139;
	mov.f64 	%fd376, %fd137;
	mov.u64 	%rd454, %rd90;
	@%p209 bra 	$L__BB11_113;
	setp.lt.f64 	%p210, %fd139, %fd138;
	mov.f64 	%fd376, %fd375;
	mov.u64 	%rd454, %rd453;
	@%p210 bra 	$L__BB11_113;
	setp.lt.s64 	%p211, %rd453, %rd90;
	min.s64 	%rd454, %rd453, %rd90;
	selp.f64 	%fd376, %fd375, %fd137, %p211;
$L__BB11_113:
	setp.lt.s32 	%p212, %r29, 193;
	mov.f64 	%fd377, %fd376;
	mov.u64 	%rd455, %rd454;
	@%p212 bra 	$L__BB11_117;
	ld.shared.f64 	%fd142, [_ZN6thrust24THRUST_300001_SM_1000_NS8cuda_cub4core6detail5shmemE+104];
	ld.shared.u64 	%rd93, [_ZN6thrust24THRUST_300001_SM_1000_NS8cuda_cub4core6detail5shmemE+112];
	abs.f64 	%fd143, %fd376;
	abs.f64 	%fd144, %fd142;
	setp.lt.f64 	%p213, %fd143, %fd144;
	mov.f64 	%fd377, %fd142;
	mov.u64 	%rd455, %rd93;
	@%p213 bra 	$L__BB11_117;
	setp.lt.f64 	%p214, %fd144, %fd143;
	mov.f64 	%fd377, %fd376;
	mov.u64 	%rd455, %rd454;
	@%p214 bra 	$L__BB11_117;
	setp.lt.s64 	%p215, %rd454, %rd93;
	min.s64 	%rd455, %rd454, %rd93;
	selp.f64 	%fd377, %fd376, %fd142, %p215;
$L__BB11_117:
	setp.lt.s32 	%p216, %r29, 225;
	mov.u64 	%rd508, %rd455;
	mov.f64 	%fd422, %fd377;
	@%p216 bra 	$L__BB11_232;
	ld.shared.f64 	%fd147, [_ZN6thrust24THRUST_300001_SM_1000_NS8cuda_cub4core6detail5shmemE+120];
	ld.shared.u64 	%rd96, [_ZN6thrust24THRUST_300001_SM_1000_NS8cuda_cub4core6detail5shmemE+128];
	abs.f64 	%fd148, %fd377;
	abs.f64 	%fd149, %fd147;
	setp.lt.f64 	%p217, %fd148, %fd149;
	mov.u64 	%rd508, %rd96;
	mov.f64 	%fd422, %fd147;
	@%p217 bra 	$L__BB11_232;
	setp.lt.f64 	%p218, %fd149, %fd148;
	mov.u64 	%rd508, %rd455;
	mov.f64 	%fd422, %fd377;
	@%p218 bra 	$L__BB11_232;
	setp.lt.s64 	%p219, %rd455, %rd96;
	min.s64 	%rd508, %rd455, %rd96;
	selp.f64 	%fd422, %fd377, %fd147, %p219;
	bra.uni 	$L__BB11_232;
$L__BB11_121:
	mov.u32 	%r16, %tid.x;
	cvt.u64.u32 	%rd98, %r16;
	mul.wide.u32 	%rd258, %r16, 16;
	add.s64 	%rd239, %rd236, %rd258;
	// begin inline asm
	ld.global.nc.u64 %rd238, [%rd239];
	// end inline asm
	add.s64 	%rd241, %rd239, 8;
	// begin inline asm
	ld.global.nc.u64 %rd240, [%rd241];
	// end inline asm
	mov.b64 	%fd151, %rd238;
	add.s64 	%rd243, %rd239, 4096;
	// begin inline asm
	ld.global.nc.u64 %rd242, [%rd243];
	// end inline asm
	add.s64 	%rd245, %rd239, 4104;
	// begin inline asm
	ld.global.nc.u64 %rd456, [%rd245];
	// end inline asm
	mov.b64 	%fd378, %rd242;
	add.s64 	%rd247, %rd239, 8192;
	// begin inline asm
	ld.global.nc.u64 %rd246, [%rd247];
	// end inline asm
	add.s64 	%rd249, %rd239, 8200;
	// begin inline asm
	ld.global.nc.u64 %rd457, [%rd249];
	// end inline asm
	mov.b64 	%fd379, %rd246;
	add.s64 	%rd251, %rd239, 12288;
	// begin inline asm
	ld.global.nc.u64 %rd250, [%rd251];
	// end inline asm
	add.s64 	%rd253, %rd239, 12296;
	// begin inline asm
	ld.global.nc.u64 %rd458, [%rd253];
	// end inline asm
	mov.b64 	%fd380, %rd250;
	add.s64 	%rd255, %rd239, 16384;
	// begin inline asm
	ld.global.nc.u64 %rd254, [%rd255];
	// end inline asm
	add.s64 	%rd257, %rd239, 16392;
	// begin inline asm
	ld.global.nc.u64 %rd495, [%rd257];
	// end inline asm
	mov.b64 	%fd409, %rd254;
	abs.f64 	%fd156, %fd151;
	abs.f64 	%fd157, %fd378;
	setp.lt.f64 	%p3, %fd156, %fd157;
	@%p3 bra 	$L__BB11_123;
	setp.lt.f64 	%p4, %fd157, %fd156;
	setp.lt.s64 	%p5, %rd240, %rd456;
	or.pred  	%p6, %p4, %p5;
	selp.b64 	%rd456, %rd240, %rd456, %p6;
	selp.f64 	%fd378, %fd151, %fd378, %p6;
$L__BB11_123:
	abs.f64 	%fd160, %fd378;
	abs.f64 	%fd161, %fd379;
	setp.lt.f64 	%p7, %fd160, %fd161;
	@%p7 bra 	$L__BB11_125;
	setp.lt.f64 	%p8, %fd161, %fd160;
	setp.lt.s64 	%p9, %rd456, %rd457;
	or.pred  	%p10, %p8, %p9;
	selp.b64 	%rd457, %rd456, %rd457, %p10;
	selp.f64 	%fd379, %fd378, %fd379, %p10;
$L__BB11_125:
	abs.f64 	%fd164, %fd379;
	abs.f64 	%fd165, %fd380;
	setp.lt.f64 	%p11, %fd164, %fd165;
	@%p11 bra 	$L__BB11_127;
	setp.lt.f64 	%p12, %fd165, %fd164;
	setp.lt.s64 	%p13, %rd457, %rd458;
	or.pred  	%p14, %p12, %p13;
	selp.b64 	%rd458, %rd457, %rd458, %p14;
	selp.f64 	%fd380, %fd379, %fd380, %p14;
$L__BB11_127:
	abs.f64 	%fd168, %fd380;
	abs.f64 	%fd169, %fd409;
	setp.lt.f64 	%p15, %fd168, %fd169;
	@%p15 bra 	$L__BB11_129;
	setp.lt.f64 	%p16, %fd169, %fd168;
	setp.lt.s64 	%p17, %rd458, %rd495;
	or.pred  	%p18, %p16, %p17;
	selp.b64 	%rd495, %rd458, %rd495, %p18;
	selp.f64 	%fd409, %fd380, %fd409, %p18;
$L__BB11_129:
	setp.lt.u32 	%p19, %r29, 2560;
	mov.b64 	%rd474, 1280;
	@%p19 bra 	$L__BB11_165;
	add.s64 	%rd262, %rd1, -2560;
	mul.hi.u64 	%rd263, %rd262, -3689348814741910323;
	shr.u64 	%rd112, %rd263, 10;
	setp.lt.u64 	%p20, %rd262, 1280;
	mov.b64 	%rd474, 1280;
	@%p20 bra 	$L__BB11_153;
	add.s64 	%rd265, %rd112, 1;
	and.b64  	%rd460, %rd265, 36028797018963966;
	shl.b64 	%rd266, %rd98, 4;
	add.s64 	%rd267, %rd266, %rd236;
	add.s64 	%rd461, %rd267, 57352;
	mov.b64 	%rd474, 1280;
$L__BB11_132:
	add.s64 	%rd269, %rd461, -36872;
	// begin inline asm
	ld.global.nc.u64 %rd268, [%rd269];
	// end inline asm
	add.s64 	%rd271, %rd461, -36864;
	// begin inline asm
	ld.global.nc.u64 %rd464, [%rd271];
	// end inline asm
	mov.b64 	%fd383, %rd268;
	add.s64 	%rd273, %rd461, -32776;
	// begin inline asm
	ld.global.nc.u64 %rd272, [%rd273];
	// end inline asm
	add.s64 	%rd275, %rd461, -32768;
	// begin inline asm
	ld.global.nc.u64 %rd465, [%rd275];
	// end inline asm
	mov.b64 	%fd384, %rd272;
	add.s64 	%rd277, %rd461, -28680;
	// begin inline asm
	ld.global.nc.u64 %rd276, [%rd277];
	// end inline asm
	add.s64 	%rd279, %rd461, -28672;
	// begin inline asm
	ld.global.nc.u64 %rd466, [%rd279];
	// end inline asm
	mov.b64 	%fd385, %rd276;
	add.s64 	%rd281, %rd461, -24584;
	// begin inline asm
	ld.global.nc.u64 %rd280, [%rd281];
	// end inline asm
	add.s64 	%rd283, %rd461, -24576;
	// begin inline asm
	ld.global.nc.u64 %rd467, [%rd283];
	// end inline asm
	mov.b64 	%fd386, %rd280;
	add.s64 	%rd285, %rd461, -20488;
	// begin inline asm
	ld.global.nc.u64 %rd284, [%rd285];
	// end inline asm
	add.s64 	%rd287, %rd461, -20480;
	// begin inline asm
	ld.global.nc.u64 %rd468, [%rd287];
	// end inline asm
	mov.b64 	%fd387, %rd284;
	abs.f64 	%fd178, %fd409;
	abs.f64 	%fd179, %fd383;
	setp.lt.f64 	%p21, %fd178, %fd179;
	@%p21 bra 	$L__BB11_134;
	setp.lt.f64 	%p22, %fd179, %fd178;
	setp.lt.s64 	%p23, %rd495, %rd464;
	or.pred  	%p24, %p22, %p23;
	selp.b64 	%rd464, %rd495, %rd464, %p24;
	selp.f64 	%fd383, %fd409, %fd383, %p24;
$L__BB11_134:
	abs.f64 	%fd182, %fd383;
	abs.f64 	%fd183, %fd384;
	setp.lt.f64 	%p25, %fd182, %fd183;
	@%p25 bra 	$L__BB11_136;
	setp.lt.f64 	%p26, %fd183, %fd182;
	setp.lt.s64 	%p27, %rd464, %rd465;
	or.pred  	%p28, %p26, %p27;
	selp.b64 	%rd465, %rd464, %rd465, %p28;
	selp.f64 	%fd384, %fd383, %fd384, %p28;
$L__BB11_136:
	abs.f64 	%fd186, %fd384;
	abs.f64 	%fd187, %fd385;
	setp.lt.f64 	%p29, %fd186, %fd187;
	@%p29 bra 	$L__BB11_138;
	setp.lt.f64 	%p30, %fd187, %fd186;
	setp.lt.s64 	%p31, %rd465, %rd466;
	or.pred  	%p32, %p30, %p31;
	selp.b64 	%rd466, %rd465, %rd466, %p32;
	selp.f64 	%fd385, %fd384, %fd385, %p32;
$L__BB11_138:
	abs.f64 	%fd190, %fd385;
	abs.f64 	%fd191, %fd386;
	setp.lt.f64 	%p33, %fd190, %fd191;
	@%p33 bra 	$L__BB11_140;
	setp.lt.f64 	%p34, %fd191, %fd190;
	setp.lt.s64 	%p35, %rd466, %rd467;
	or.pred  	%p36, %p34, %p35;
	selp.b64 	%rd467, %rd466, %rd467, %p36;
	selp.f64 	%fd386, %fd385, %fd386, %p36;
$L__BB11_140:
	abs.f64 	%fd194, %fd386;
	abs.f64 	%fd195, %fd387;
	setp.lt.f64 	%p37, %fd194, %fd195;
	@%p37 bra 	$L__BB11_142;
	setp.lt.f64 	%p38, %fd195, %fd194;
	setp.lt.s64 	%p39, %rd467, %rd468;
	or.pred  	%p40, %p38, %p39;
	selp.b64 	%rd468, %rd467, %rd468, %p40;
	selp.f64 	%fd387, %fd386, %fd387, %p40;
$L__BB11_142:
	add.s64 	%rd289, %rd461, -16392;
	// begin inline asm
	ld.global.nc.u64 %rd288, [%rd289];
	// end inline asm
	add.s64 	%rd291, %rd461, -16384;
	// begin inline asm
	ld.global.nc.u64 %rd469, [%rd291];
	// end inline asm
	mov.b64 	%fd388, %rd288;
	add.s64 	%rd293, %rd461, -12296;
	// begin inline asm
	ld.global.nc.u64 %rd292, [%rd293];
	// end inline asm
	add.s64 	%rd295, %rd461, -12288;
	// begin inline asm
	ld.global.nc.u64 %rd470, [%rd295];
	// end inline asm
	mov.b64 	%fd389, %rd292;
	add.s64 	%rd297, %rd461, -8200;
	// begin inline asm
	ld.global.nc.u64 %rd296, [%rd297];
	// end inline asm
	add.s64 	%rd299, %rd461, -8192;
	// begin inline asm
	ld.global.nc.u64 %rd471, [%rd299];
	// end inline asm
	mov.b64 	%fd390, %rd296;
	add.s64 	%rd301, %rd461, -4104;
	// begin inline asm
	ld.global.nc.u64 %rd300, [%rd301];
	// end inline asm
	add.s64 	%rd303, %rd461, -4096;
	// begin inline asm
	ld.global.nc.u64 %rd472, [%rd303];
	// end inline asm
	mov.b64 	%fd391, %rd300;
	add.s64 	%rd305, %rd461, -8;
	// begin inline asm
	ld.global.nc.u64 %rd304, [%rd305];
	// end inline asm
	// begin inline asm
	ld.global.nc.u64 %rd495, [%rd461];
	// end inline asm
	mov.b64 	%fd409, %rd304;
	abs.f64 	%fd203, %fd387;
	abs.f64 	%fd204, %fd388;
	setp.lt.f64 	%p41, %fd203, %fd204;
	@%p41 bra 	$L__BB11_144;
	setp.lt.f64 	%p42, %fd204, %fd203;
	setp.lt.s64 	%p43, %rd468, %rd469;
	or.pred  	%p44, %p42, %p43;
	selp.b64 	%rd469, %rd468, %rd469, %p44;
	selp.f64 	%fd388, %fd387, %fd388, %p44;
$L__BB11_144:
	abs.f64 	%fd207, %fd388;
	abs.f64 	%fd208, %fd389;
	setp.lt.f64 	%p45, %fd207, %fd208;
	@%p45 bra 	$L__BB11_146;
	setp.lt.f64 	%p46, %fd208, %fd207;
	setp.lt.s64 	%p47, %rd469, %rd470;
	or.pred  	%p48, %p46, %p47;
	selp.b64 	%rd470, %rd469, %rd470, %p48;
	selp.f64 	%fd389, %fd388, %fd389, %p48;
$L__BB11_146:
	abs.f64 	%fd211, %fd389;
	abs.f64 	%fd212, %fd390;
	setp.lt.f64 	%p49, %fd211, %fd212;
	@%p49 bra 	$L__BB11_148;
	setp.lt.f64 	%p50, %fd212, %fd211;
	setp.lt.s64 	%p51, %rd470, %rd471;
	or.pred  	%p52, %p50, %p51;
	selp.b64 	%rd471, %rd470, %rd471, %p52;
	selp.f64 	%fd390, %fd389, %fd390, %p52;
$L__BB11_148:
	abs.f64 	%fd215, %fd390;
	abs.f64 	%fd216, %fd391;
	setp.lt.f64 	%p53, %fd215, %fd216;
	@%p53 bra 	$L__BB11_150;
	setp.lt.f64 	%p54, %fd216, %fd215;
	setp.lt.s64 	%p55, %rd471, %rd472;
	or.pred  	%p56, %p54, %p55;
	selp.b64 	%rd472, %rd471, %rd472, %p56;
	selp.f64 	%fd391, %fd390, %fd391, %p56;
$L__BB11_150:
	abs.f64 	%fd219, %fd391;
	abs.f64 	%fd220, %fd409;
	setp.lt.f64 	%p57, %fd219, %fd220;
	@%p57 bra 	$L__BB11_152;
	setp.lt.f64 	%p58, %fd220, %fd219;
	setp.lt.s64 	%p59, %rd472, %rd495;
	or.pred  	%p60, %p58, %p59;
	selp.b64 	%rd495, %rd472, %rd495, %p60;
	selp.f64 	%fd409, %fd391, %fd409, %p60;
$L__BB11_152:
	add.s64 	%rd474, %rd474, 2560;
	add.s64 	%rd461, %rd461, 40960;
	add.s64 	%rd460, %rd460, -2;
	setp.ne.s64 	%p61, %rd460, 0;
	@%p61 bra 	$L__BB11_132;
$L__BB11_153:
	and.b64  	%rd308, %rd112, 1;
	setp.eq.b64 	%p62, %rd308, 1;
	@%p62 bra 	$L__BB11_165;
	shl.b64 	%rd329, %rd474, 4;
	mul.wide.u32 	%rd330, %r16, 16;
	add.s64 	%rd331, %rd236, %rd330;
	add.s64 	%rd310, %rd331, %rd329;
	// begin inline asm
	ld.global.nc.u64 %rd309, [%rd310];
	// end inline asm
	add.s64 	%rd312, %rd310, 8;
	// begin inline asm
	ld.global.nc.u64 %rd478, [%rd312];
	// end inline asm
	mov.b64 	%fd395, %rd309;
	add.s64 	%rd314, %rd310, 4096;
	// begin inline asm
	ld.global.nc.u64 %rd313, [%rd314];
	// end inline asm
	add.s64 	%rd316, %rd310, 4104;
	// begin inline asm
	ld.global.nc.u64 %rd479, [%rd316];
	// end inline asm
	mov.b64 	%fd396, %rd313;
	add.s64 	%rd318, %rd310, 8192;
	// begin inline asm
	ld.global.nc.u64 %rd317, [%rd318];
	// end inline asm
	add.s64 	%rd320, %rd310, 8200;
	// begin inline asm
	ld.global.nc.u64 %rd480, [%rd320];
	// end inline asm
	mov.b64 	%fd397, %rd317;
	add.s64 	%rd322, %rd310, 12288;
	// begin inline asm
	ld.global.nc.u64 %rd321, [%rd322];
	// end inline asm
	add.s64 	%rd324, %rd310, 12296;
	// begin inline asm
	ld.global.nc.u64 %rd481, [%rd324];
	// end inline asm
	mov.b64 	%fd398, %rd321;
	add.s64 	%rd326, %rd310, 16384;
	// begin inline asm
	ld.global.nc.u64 %rd325, [%rd326];
	// end inline asm
	add.s64 	%rd328, %rd310, 16392;
	// begin inline asm
	ld.global.nc.u64 %rd482, [%rd328];
	// end inline asm
	mov.b64 	%fd399, %rd325;
	abs.f64 	%fd230, %fd409;
	abs.f64 	%fd231, %fd395;
	setp.lt.f64 	%p63, %fd230, %fd231;
	@%p63 bra 	$L__BB11_156;
	setp.lt.f64 	%p64, %fd231, %fd230;
	setp.lt.s64 	%p65, %rd495, %rd478;
	or.pred  	%p66, %p64, %p65;
	selp.b64 	%rd478, %rd495, %rd478, %p66;
	selp.f64 	%fd395, %fd409, %fd395, %p66;
$L__BB11_156:
	abs.f64 	%fd234, %fd395;
	abs.f64 	%fd235, %fd396;
	setp.lt.f64 	%p67, %fd234, %fd235;
	@%p67 bra 	$L__BB11_158;
	setp.lt.f64 	%p68, %fd235, %fd234;
	setp.lt.s64 	%p69, %rd478, %rd479;
	or.pred  	%p70, %p68, %p69;
	selp.b64 	%rd479, %rd478, %rd479, %p70;
	selp.f64 	%fd396, %fd395, %fd396, %p70;
$L__BB11_158:
	abs.f64 	%fd238, %fd396;
	abs.f64 	%fd239, %fd397;
	setp.lt.f64 	%p71, %fd238, %fd239;
	@%p71 bra 	$L__BB11_160;
	setp.lt.f64 	%p72, %fd239, %fd238;
	setp.lt.s64 	%p73, %rd479, %rd480;
	or.pred  	%p74, %p72, %p73;
	selp.b64 	%rd480, %rd479, %rd480, %p74;
	selp.f64 	%fd397, %fd396, %fd397, %p74;
$L__BB11_160:
	abs.f64 	%fd242, %fd397;
	abs.f64 	%fd243, %fd398;
	setp.lt.f64 	%p75, %fd242, %fd243;
	@%p75 bra 	$L__BB11_162;
	setp.lt.f64 	%p76, %fd243, %fd242;
	setp.lt.s64 	%p77, %rd480, %rd481;
	or.pred  	%p78, %p76, %p77;
	selp.b64 	%rd481, %rd480, %rd481, %p78;
	selp.f64 	%fd398, %fd397, %fd398, %p78;
$L__BB11_162:
	abs.f64 	%fd246, %fd398;
	abs.f64 	%fd247, %fd399;
	setp.lt.f64 	%p79, %fd246, %fd247;
	@%p79 bra 	$L__BB11_164;
	setp.lt.f64 	%p80, %fd247, %fd246;
	setp.lt.s64 	%p81, %rd481, %rd482;
	or.pred  	%p82, %p80, %p81;
	selp.b64 	%rd482, %rd481, %rd482, %p82;
	selp.f64 	%fd399, %fd398, %fd399, %p82;
$L__BB11_164:
	add.s64 	%rd474, %rd474, 1280;
	mov.u64 	%rd495, %rd482;
	mov.f64 	%fd409, %fd399;
$L__BB11_165:
	cvt.s64.s32 	%rd332, %r29;
	setp.ge.s64 	%p83, %rd474, %rd332;
	@%p83 bra 	$L__BB11_188;
	cvt.u32.u64 	%r17, %rd474;
	sub.s32 	%r18, %r29, %r17;
	setp.ge.s32 	%p84, %r16, %r18;
	@%p84 bra 	$L__BB11_188;
	not.b32 	%r30, %r16;
	add.s32 	%r31, %r29, %r30;
	sub.s32 	%r19, %r31, %r17;
	and.b32  	%r32, %r19, 768;
	setp.eq.s32 	%p85, %r32, 768;
	mov.u32 	%r372, %r16;
	@%p85 bra 	$L__BB11_173;
	cvt.u64.u32 	%rd334, %r16;
	add.s64 	%rd335, %rd474, %rd334;
	shl.b64 	%rd336, %rd335, 4;
	add.s64 	%rd485, %rd236, %rd336;
	shr.u32 	%r33, %r19, 8;
	add.s32 	%r34, %r33, 1;
	and.b32  	%r35, %r34, 3;
	neg.s32 	%r370, %r35;
	mov.u32 	%r372, %r16;
$L__BB11_169:
	.pragma "nounroll";
	mov.u64 	%rd176, %rd495;
	mov.f64 	%fd251, %fd409;
	// begin inline asm
	ld.global.nc.u64 %rd337, [%rd485];
	// end inline asm
	add.s64 	%rd340, %rd485, 8;
	// begin inline asm
	ld.global.nc.u64 %rd339, [%rd340];
	// end inline asm
	mov.b64 	%fd252, %rd337;
	abs.f64 	%fd253, %fd251;
	abs.f64 	%fd254, %fd252;
	setp.lt.f64 	%p86, %fd253, %fd254;
	mov.f64 	%fd409, %fd252;
	mov.u64 	%rd495, %rd339;
	@%p86 bra 	$L__BB11_172;
	setp.lt.f64 	%p87, %fd254, %fd253;
	mov.f64 	%fd409, %fd251;
	mov.u64 	%rd495, %rd176;
	@%p87 bra 	$L__BB11_172;
	setp.lt.s64 	%p88, %rd176, %rd339;
	selp.f64 	%fd409, %fd251, %fd252, %p88;
	min.s64 	%rd495, %rd176, %rd339;
$L__BB11_172:
	add.s32 	%r372, %r372, 256;
	add.s64 	%rd485, %rd485, 4096;
	add.s32 	%r370, %r370, 1;
	setp.ne.s32 	%p89, %r370, 0;
	@%p89 bra 	$L__BB11_169;
$L__BB11_173:
	setp.lt.u32 	%p90, %r19, 768;
	@%p90 bra 	$L__BB11_188;
	cvt.u64.u32 	%rd341, %r372;
	add.s64 	%rd342, %rd474, %rd341;
	shl.b64 	%rd343, %rd342, 4;
	add.s64 	%rd344, %rd343, %rd236;
	add.s64 	%rd490, %rd344, 12296;
$L__BB11_175:
	add.s64 	%rd346, %rd490, -12296;
	// begin inline asm
	ld.global.nc.u64 %rd345, [%rd346];
	// end inline asm
	add.s64 	%rd348, %rd490, -12288;
	// begin inline asm
	ld.global.nc.u64 %rd347, [%rd348];
	// end inline asm
	mov.b64 	%fd260, %rd345;
	abs.f64 	%fd261, %fd409;
	abs.f64 	%fd262, %fd260;
	setp.lt.f64 	%p91, %fd261, %fd262;
	mov.f64 	%fd406, %fd260;
	mov.u64 	%rd492, %rd347;
	@%p91 bra 	$L__BB11_178;
	setp.lt.f64 	%p92, %fd262, %fd261;
	mov.f64 	%fd406, %fd409;
	mov.u64 	%rd492, %rd495;
	@%p92 bra 	$L__BB11_178;
	setp.lt.s64 	%p93, %rd495, %rd347;
	selp.f64 	%fd406, %fd409, %fd260, %p93;
	min.s64 	%rd492, %rd495, %rd347;
$L__BB11_178:
	add.s64 	%rd350, %rd490, -8200;
	// begin inline asm
	ld.global.nc.u64 %rd349, [%rd350];
	// end inline asm
	add.s64 	%rd352, %rd490, -8192;
	// begin inline asm
	ld.global.nc.u64 %rd351, [%rd352];
	// end inline asm
	mov.b64 	%fd265, %rd349;
	abs.f64 	%fd266, %fd406;
	abs.f64 	%fd267, %fd265;
	setp.lt.f64 	%p94, %fd266, %fd267;
	mov.f64 	%fd407, %fd265;
	mov.u64 	%rd493, %rd351;
	@%p94 bra 	$L__BB11_181;
	setp.lt.f64 	%p95, %fd267, %fd266;
	mov.f64 	%fd407, %fd406;
	mov.u64 	%rd493, %rd492;
	@%p95 bra 	$L__BB11_181;
	setp.lt.s64 	%p96, %rd492, %rd351;
	selp.f64 	%fd407, %fd406, %fd265, %p96;
	min.s64 	%rd493, %rd492, %rd351;
$L__BB11_181:
	add.s64 	%rd354, %rd490, -4104;
	// begin inline asm
	ld.global.nc.u64 %rd353, [%rd354];
	// end inline asm
	add.s64 	%rd356, %rd490, -4096;
	// begin inline asm
	ld.global.nc.u64 %rd355, [%rd356];
	// end inline asm
	mov.b64 	%fd270, %rd353;
	abs.f64 	%fd271, %fd407;
	abs.f64 	%fd272, %fd270;
	setp.lt.f64 	%p97, %fd271, %fd272;
	mov.f64 	%fd408, %fd270;
	mov.u64 	%rd494, %rd355;
	@%p97 bra 	$L__BB11_184;
	setp.lt.f64 	%p98, %fd272, %fd271;
	mov.f64 	%fd408, %fd407;
	mov.u64 	%rd494, %rd493;
	@%p98 bra 	$L__BB11_184;
	setp.lt.s64 	%p99, %rd493, %rd355;
	selp.f64 	%fd408, %fd407, %fd270, %p99;
	min.s64 	%rd494, %rd493, %rd355;
$L__BB11_184:
	add.s64 	%rd358, %rd490, -8;
	// begin inline asm
	ld.global.nc.u64 %rd357, [%rd358];
	// end inline asm
	// begin inline asm
	ld.global.nc.u64 %rd359, [%rd490];
	// end inline asm
	mov.b64 	%fd275, %rd357;
	abs.f64 	%fd276, %fd408;
	abs.f64 	%fd277, %fd275;
	setp.lt.f64 	%p100, %fd276, %fd277;
	mov.f64 	%fd409, %fd275;
	mov.u64 	%rd495, %rd359;
	@%p100 bra 	$L__BB11_187;
	setp.lt.f64 	%p101, %fd277, %fd276;
	mov.f64 	%fd409, %fd408;
	mov.u64 	%rd495, %rd494;
	@%p101 bra 	$L__BB11_187;
	setp.lt.s64 	%p102, %rd494, %rd359;
	selp.f64 	%fd409, %fd408, %fd275, %p102;
	min.s64 	%rd495, %rd494, %rd359;
$L__BB11_187:
	add.s32 	%r372, %r372, 1024;
	add.s64 	%rd490, %rd490, 16384;
	setp.lt.s32 	%p103, %r372, %r18;
	@%p103 bra 	$L__BB11_175;
$L__BB11_188:
	// begin inline asm
	mov.u32 %r36, %laneid;
	// end inline asm
	mov.b64 	%rd361, %fd409;
	mov.b64 	{%r38, %r43}, %rd361;
	mov.b32 	%r54, 1;
	mov.b32 	%r55, 31;
	mov.b32 	%r56, -1;
	// begin inline asm
	shfl.sync.down.b32 %r37, %r38, %r54, %r55, %r56;
	// end inline asm
	// begin inline asm
	shfl.sync.down.b32 %r42, %r43, %r54, %r55, %r56;
	// end inline asm
	mov.b64 	%rd362, {%r37, %r42};
	mov.b64 	%fd281, %rd362;
	mov.b64 	{%r48, %r53}, %rd495;
	// begin inline asm
	shfl.sync.down.b32 %r47, %r48, %r54, %r55, %r56;
	// end inline asm
	// begin inline asm
	shfl.sync.down.b32 %r52, %r53, %r54, %r55, %r56;
	// end inline asm
	mov.b64 	%rd200, {%r47, %r52};
	setp.gt.s32 	%p104, %r36, 30;
	mov.f64 	%fd411, %fd409;
	mov.u64 	%rd497, %rd495;
	@%p104 bra 	$L__BB11_192;
	abs.f64 	%fd282, %fd409;
	abs.f64 	%fd283, %fd281;
	setp.lt.f64 	%p105, %fd282, %fd283;
	mov.f64 	%fd411, %fd281;
	mov.u64 	%rd497, %rd200;
	@%p105 bra 	$L__BB11_192;
	setp.lt.f64 	%p106, %fd283, %fd282;
	mov.f64 	%fd411, %fd409;
	mov.u64 	%rd497, %rd495;
	@%p106 bra 	$L__BB11_192;
	setp.lt.s64 	%p107, %rd495, %rd200;
	selp.f64 	%fd411, %fd409, %fd281, %p107;
	min.s64 	%rd497, %rd495, %rd200;
$L__BB11_192:
	mov.b64 	%rd363, %fd411;
	mov.b64 	{%r58, %r63}, %rd363;
	mov.b32 	%r74, 2;
	mov.b32 	%r75, 31;
	mov.b32 	%r76, -1;
	// begin inline asm
	shfl.sync.down.b32 %r57, %r58, %r74, %r75, %r76;
	// end inline asm
	// begin inline asm
	shfl.sync.down.b32 %r62, %r63, %r74, %r75, %r76;
	// end inline asm
	mov.b64 	%rd364, {%r57, %r62};
	mov.b64 	%fd286, %rd364;
	mov.b64 	{%r68, %r73}, %rd497;
	// begin inline asm
	shfl.sync.down.b32 %r67, %r68, %r74, %r75, %r76;
	// end inline asm
	// begin inline asm
	shfl.sync.down.b32 %r72, %r73, %r74, %r75, %r76;
	// end inline asm
	mov.b64 	%rd203, {%r67, %r72};
	setp.gt.s32 	%p108, %r36, 29;
	mov.f64 	%fd412, %fd411;
	mov.u64 	%rd498, %rd497;
	@%p108 bra 	$L__BB11_196;
	abs.f64 	%fd287, %fd411;
	abs.f64 	%fd288, %fd286;
	setp.lt.f64 	%p109, %fd287, %fd288;
	mov.f64 	%fd412, %fd286;
	mov.u64 	%rd498, %rd203;
	@%p109 bra 	$L__BB11_196;
	setp.lt.f64 	%p110, %fd288, %fd287;
	mov.f64 	%fd412, %fd411;
	mov.u64 	%rd498, %rd497;
	@%p110 bra 	$L__BB11_196;
	setp.lt.s64 	%p111, %rd497, %rd203;
	selp.f64 	%fd412, %fd411, %fd286, %p111;
	min.s64 	%rd498, %rd497, %rd203;
$L__BB11_196:
	mov.b64 	%rd365, %fd412;
	mov.b64 	{%r78, %r83}, %rd365;
	mov.b32 	%r94, 4;
	mov.b32 	%r95, 31;
	mov.b32 	%r96, -1;
	// begin inline asm
	shfl.sync.down.b32 %r77, %r78, %r94, %r95, %r96;
	// end inline asm
	// begin inline asm
	shfl.sync.down.b32 %r82, %r83, %r94, %r95, %r96;
	// end inline asm
	mov.b64 	%rd366, {%r77, %r82};
	mov.b64 	%fd291, %rd366;
	mov.b64 	{%r88, %r93}, %rd498;
	// begin inline asm
	shfl.sync.down.b32 %r87, %r88, %r94, %r95, %r96;
	// end inline asm
	// begin inline asm
	shfl.sync.down.b32 %r92, %r93, %r94, %r95, %r96;
	// end inline asm
	mov.b64 	%rd206, {%r87, %r92};
	setp.gt.s32 	%p112, %r36, 27;
	mov.f64 	%fd413, %fd412;
	mov.u64 	%rd499, %rd498;
	@%p112 bra 	$L__BB11_200;
	abs.f64 	%fd292, %fd412;
	abs.f64 	%fd293, %fd291;
	setp.lt.f64 	%p113, %fd292, %fd293;
	mov.f64 	%fd413, %fd291;
	mov.u64 	%rd499, %rd206;
	@%p113 bra 	$L__BB11_200;
	setp.lt.f64 	%p114, %fd293, %fd292;
	mov.f64 	%fd413, %fd412;
	mov.u64 	%rd499, %rd498;
	@%p114 bra 	$L__BB11_200;
	setp.lt.s64 	%p115, %rd498, %rd206;
	selp.f64 	%fd413, %fd412, %fd291, %p115;
	min.s64 	%rd499, %rd498, %rd206;
$L__BB11_200:
	mov.b64 	%rd367, %fd413;
	mov.b64 	{%r98, %r103}, %rd367;
	mov.b32 	%r114, 8;
	mov.b32 	%r115, 31;
	mov.b32 	%r116, -1;
	// begin inline asm
	shfl.sync.down.b32 %r97, %r98, %r114, %r115, %r116;
	// end inline asm
	// begin inline asm
	shfl.sync.down.b32 %r102, %r103, %r114, %r115, %r116;
	// end inline asm
	mov.b64 	%rd368, {%r97, %r102};
	mov.b64 	%fd296, %rd368;
	mov.b64 	{%r108, %r113}, %rd499;
	// begin inline asm
	shfl.sync.down.b32 %r107, %r108, %r114, %r115, %r116;
	// end inline asm
	// begin inline asm
	shfl.sync.down.b32 %r112, %r113, %r114, %r115, %r116;
	// end inline asm
	mov.b64 	%rd209, {%r107, %r112};
	setp.gt.s32 	%p116, %r36, 23;
	mov.f64 	%fd414, %fd413;
	mov.u64 	%rd500, %rd499;
	@%p116 bra 	$L__BB11_204;
	abs.f64 	%fd297, %fd413;
	abs.f64 	%fd298, %fd296;
	setp.lt.f64 	%p117, %fd297, %fd298;
	mov.f64 	%fd414, %fd296;
	mov.u64 	%rd500, %rd209;
	@%p117 bra 	$L__BB11_204;
	setp.lt.f64 	%p118, %fd298, %fd297;
	mov.f64 	%fd414, %fd413;
	mov.u64 	%rd500, %rd499;
	@%p118 bra 	$L__BB11_204;
	setp.lt.s64 	%p119, %rd499, %rd209;
	selp.f64 	%fd414, %fd413, %fd296, %p119;
	min.s64 	%rd500, %rd499, %rd209;
$L__BB11_204:
	mov.b64 	%rd369, %fd414;
	mov.b64 	{%r118, %r123}, %rd369;
	mov.b32 	%r134, 16;
	mov.b32 	%r135, 31;
	mov.b32 	%r136, -1;
	// begin inline asm
	shfl.sync.down.b32 %r117, %r118, %r134, %r135, %r136;
	// end inline asm
	// begin inline asm
	shfl.sync.down.b32 %r122, %r123, %r134, %r135, %r136;
	// end inline asm
	mov.b64 	%rd370, {%r117, %r122};
	mov.b64 	%fd301, %rd370;
	mov.b64 	{%r128, %r133}, %rd500;
	// begin inline asm
	shfl.sync.down.b32 %r127, %r128, %r134, %r135, %r136;
	// end inline asm
	// begin inline asm
	shfl.sync.down.b32 %r132, %r133, %r134, %r135, %r136;
	// end inline asm
	mov.b64 	%rd212, {%r127, %r132};
	setp.gt.s32 	%p120, %r36, 15;
	mov.f64 	%fd422, %fd414;
	mov.u64 	%rd508, %rd500;
	@%p120 bra 	$L__BB11_208;
	abs.f64 	%fd302, %fd414;
	abs.f64 	%fd303, %fd301;
	setp.lt.f64 	%p121, %fd302, %fd303;
	mov.f64 	%fd422, %fd301;
	mov.u64 	%rd508, %rd212;
	@%p121 bra 	$L__BB11_208;
	setp.lt.f64 	%p122, %fd303, %fd302;
	mov.f64 	%fd422, %fd414;
	mov.u64 	%rd508, %rd500;
	@%p122 bra 	$L__BB11_208;
	setp.lt.s64 	%p123, %rd500, %rd212;
	selp.f64 	%fd422, %fd414, %fd301, %p123;
	min.s64 	%rd508, %rd500, %rd212;
$L__BB11_208:
	setp.ne.s32 	%p124, %r36, 0;
	@%p124 bra 	$L__BB11_210;
	shr.u32 	%r137, %r16, 1;
	and.b32  	%r138, %r137, 496;
	mov.u32 	%r139, _ZN6thrust24THRUST_300001_SM_1000_NS8cuda_cub4core6detail5shmemE;
	add.s32 	%r140, %r139, %r138;
	st.shared.f64 	[%r140+8], %fd422;
	st.shared.u64 	[%r140+16], %rd508;
$L__BB11_210:
	bar.sync 	0;
	setp.ne.s32 	%p125, %r16, 0;
	@%p125 bra 	$L__BB11_232;
	ld.shared.f64 	%fd306, [_ZN6thrust24THRUST_300001_SM_1000_NS8cuda_cub4core6detail5shmemE+24];
	ld.shared.u64 	%rd215, [_ZN6thrust24THRUST_300001_SM_1000_NS8cuda_cub4core6detail5shmemE+32];
	abs.f64 	%fd307, %fd422;
	abs.f64 	%fd308, %fd306;
	setp.lt.f64 	%p126, %fd307, %fd308;
	mov.f64 	%fd416, %fd306;
	mov.u64 	%rd502, %rd215;
	@%p126 bra 	$L__BB11_214;
	setp.lt.f64 	%p127, %fd308, %fd307;
	mov.f64 	%fd416, %fd422;
	mov.u64 	%rd502, %rd508;
	@%p127 bra 	$L__BB11_214;
	setp.lt.s64 	%p128, %rd508, %rd215;
	selp.f64 	%fd416, %fd422, %fd306, %p128;
	min.s64 	%rd502, %rd508, %rd215;
$L__BB11_214:
	ld.shared.f64 	%fd311, [_ZN6thrust24THRUST_300001_SM_1000_NS8cuda_cub4core6detail5shmemE+40];
	ld.shared.u64 	%rd218, [_ZN6thrust24THRUST_300001_SM_1000_NS8cuda_cub4core6detail5shmemE+48];
	abs.f64 	%fd312, %fd416;
	abs.f64 	%fd313, %fd311;
	setp.lt.f64 	%p129, %fd312, %fd313;
	mov.f64 	%fd417, %fd311;
	mov.u64 	%rd503, %rd218;
	@%p129 bra 	$L__BB11_217;
	setp.lt.f64 	%p130, %fd313, %fd312;
	mov.f64 	%fd417, %fd416;
	mov.u64 	%rd503, %rd502;
	@%p130 bra 	$L__BB11_217;
	setp.lt.s64 	%p131, %rd502, %rd218;
	selp.f64 	%fd417, %fd416, %fd311, %p131;
	min.s64 	%rd503, %rd502, %rd218;
$L__BB11_217:
	ld.shared.f64 	%fd316, [_ZN6thrust24THRUST_300001_SM_1000_NS8cuda_cub4core6detail5shmemE+56];
	ld.shared.u64 	%rd221, [_ZN6thrust24THRUST_300001_SM_1000_NS8cuda_cub4core6detail5shmemE+64];
	abs.f64 	%fd317, %fd417;
	abs.f64 	%fd318, %fd316;
	setp.lt.f64 	%p132, %fd317, %fd318;
	mov.f64 	%fd418, %fd316;
	mov.u64 	%rd504, %rd221;
	@%p132 bra 	$L__BB11_220;
	setp.lt.f64 	%p133, %fd318, %fd317;
	mov.f64 	%fd418, %fd417;
	mov.u64 	%rd504, %rd503;
	@%p133 bra 	$L__BB11_220;
	setp.lt.s64 	%p134, %rd503, %rd221;
	selp.f64 	%fd418, %fd417, %fd316, %p134;
	min.s64 	%rd504, %rd503, %rd221;
$L__BB11_220:
	ld.shared.f64 	%fd321, [_ZN6thrust24THRUST_300001_SM_1000_NS8cuda_cub4core6detail5shmemE+72];
	ld.shared.u64 	%rd224, [_ZN6thrust24THRUST_300001_SM_1000_NS8cuda_cub4core6detail5shmemE+80];
	abs.f64 	%fd322, %fd418;
	abs.f64 	%fd323, %fd321;
	setp.lt.f64 	%p135, %fd322, %fd323;
	mov.f64 	%fd419, %fd321;
	mov.u64 	%rd505, %rd224;
	@%p135 bra 	$L__BB11_223;
	setp.lt.f64 	%p136, %fd323, %fd322;
	mov.f64 	%fd419, %fd418;
	mov.u64 	%rd505, %rd504;
	@%p136 bra 	$L__BB11_223;
	setp.lt.s64 	%p137, %rd504, %rd224;
	selp.f64 	%fd419, %fd418, %fd321, %p137;
	min.s64 	%rd505, %rd504, %rd224;
$L__BB11_223:
	ld.shared.f64 	%fd326, [_ZN6thrust24THRUST_300001_SM_1000_NS8cuda_cub4core6detail5shmemE+88];
	ld.shared.u64 	%rd227, [_ZN6thrust24THRUST_300001_SM_1000_NS8cuda_cub4core6detail5shmemE+96];
	abs.f64 	%fd327, %fd419;
	abs.f64 	%fd328, %fd326;
	setp.lt.f64 	%p138, %fd327, %fd328;
	mov.f64 	%fd420, %fd326;
	mov.u64 	%rd506, %rd227;
	@%p138 bra 	$L__BB11_226;
	setp.lt.f64 	%p139, %fd328, %fd327;
	mov.f64 	%fd420, %fd419;
	mov.u64 	%rd506, %rd505;
	@%p139 bra 	$L__BB11_226;
	setp.lt.s64 	%p140, %rd505, %rd227;
	selp.f64 	%fd420, %fd419, %fd326, %p140;
	min.s64 	%rd506, %rd505, %rd227;
$L__BB11_226:
	ld.shared.f64 	%fd331, [_ZN6thrust24THRUST_300001_SM_1000_NS8cuda_cub4core6detail5shmemE+104];
	ld.shared.u64 	%rd230, [_ZN6thrust24THRUST_300001_SM_1000_NS8cuda_cub4core6detail5shmemE+112];
	abs.f64 	%fd332, %fd420;
	abs.f64 	%fd333, %fd331;
	setp.lt.f64 	%p141, %fd332, %fd333;
	mov.f64 	%fd421, %fd331;
	mov.u64 	%rd507, %rd230;
	@%p141 bra 	$L__BB11_229;
	setp.lt.f64 	%p142, %fd333, %fd332;
	mov.f64 	%fd421, %fd420;
	mov.u64 	%rd507, %rd506;
	@%p142 bra 	$L__BB11_229;
	setp.lt.s64 	%p143, %rd506, %rd230;
	selp.f64 	%fd421, %fd420, %fd331, %p143;
	min.s64 	%rd507, %rd506, %rd230;
$L__BB11_229:
	ld.shared.f64 	%fd336, [_ZN6thrust24THRUST_300001_SM_1000_NS8cuda_cub4core6detail5shmemE+120];
	ld.shared.u64 	%rd233, [_ZN6thrust24THRUST_300001_SM_1000_NS8cuda_cub4core6detail5shmemE+128];
	abs.f64 	%fd337, %fd421;
	abs.f64 	%fd338, %fd336;
	setp.lt.f64 	%p144, %fd337, %fd338;
	mov.u64 	%rd508, %rd233;
	mov.f64 	%fd422, %fd336;
	@%p144 bra 	$L__BB11_232;
	setp.lt.f64 	%p145, %fd338, %fd337;
	mov.u64 	%rd508, %rd507;
	mov.f64 	%fd422, %fd421;
	@%p145 bra 	$L__BB11_232;
	setp.lt.s64 	%p146, %rd507, %rd233;
	selp.f64 	%fd422, %fd421, %fd336, %p146;
	min.s64 	%rd508, %rd507, %rd233;
$L__BB11_232:
	mov.u32 	%r364, %tid.x;
	setp.ne.s32 	%p263, %r364, 0;
	@%p263 bra 	$L__BB11_234;
	ld.param.u64 	%rd421, [_ZN6thrust24THRUST_300001_SM_1000_NS8cuda_cub4core6detail13_kernel_agentINS1_8__reduce11ReduceAgentIPN4cuda3std3__45tupleIJdlEEESC_SB_lNS1_9__extrema9arg_max_fIdl19doubleAbsComparatorEEEEJSC_SC_iSG_EEEvDpT0__param_1];
	cvta.to.global.u64 	%rd420, %rd421;
	st.global.f64 	[%rd420], %fd422;
	st.global.u64 	[%rd420+8], %rd508;
$L__BB11_234:
	ret;

}
	// .globl	_ZN3cub18CUB_300001_SM_10006detail11EmptyKernelIvEEvv
.visible .entry _ZN3cub18CUB_300001_SM_10006detail11EmptyKernelIvEEvv()
{


	ret;

}


// ===== COMPILED SASS (sm_100) =====

	.target	sm_100

	.elftype	@"ET_EXEC"


//--------------------- .note.nv.tkinfo           --------------------------
	.section	.note.nv.tkinfo,"",@"SHT_NOTE"
	.sectionflags	@"SHF_NOTE_NV_TKINFO"
	.tkinfo
        /*0018*/ 	.word	0x00000002
        /*0030*/ 	.string	""
        /*0030*/ 	.string	"ptxas"
        /*0030*/ 	.string	"Cuda compilation tools, release 13.0, V13.0.88"
        /*0030*/ 	.string	"Build cuda_13.0.r13.0/compiler.36424714_0"
        /*0030*/ 	.string	"-arch sm_100 -m 64 "



//--------------------- .note.nv.cuinfo           --------------------------
	.section	.note.nv.cuinfo,"",@"SHT_NOTE"
	.sectionflags	@"SHF_NOTE_NV_CUINFO"
        /*0018*/ 	.short	0x0002
        /*001a*/ 	.short	0x0064
        /*001c*/ 	.short	0x0082
	.zero		2


//--------------------- .nv.info                  --------------------------
	.section	.nv.info,"",@"SHT_CUDA_INFO"
	.align	4


	//----- nvinfo : EIATTR_REGCOUNT
	.align		4
        /*0000*/ 	.byte	0x04, 0x2f
        /*0002*/ 	.short	(.L_46 - .L_45)
	.align		4
.L_45:
        /*0004*/ 	.word	index@(_Z8swapRowsPdiiii)
        /*0008*/ 	.word	0x00000012


	//----- nvinfo : EIATTR_FRAME_SIZE
	.align		4
.L_46:
        /*000c*/ 	.byte	0x04, 0x11
        /*000e*/ 	.short	(.L_48 - .L_47)
	.align		4
.L_47:
        /*0010*/ 	.word	index@(_Z8swapRowsPdiiii)
        /*0014*/ 	.word	0x00000000


	//----- nvinfo : EIATTR_REGCOUNT
	.align		4
.L_48:
        /*0018*/ 	.byte	0x04, 0x2f
        /*001a*/ 	.short	(.L_50 - .L_49)
	.align		4
.L_49:
        /*001c*/ 	.word	index@(_Z16nullifyRowsBelowPdii)
        /*0020*/ 	.word	0x00000020


	//----- nvinfo : EIATTR_FRAME_SIZE
	.align		4
.L_50:
        /*0024*/ 	.byte	0x04, 0x11
        /*0026*/ 	.short	(.L_52 - .L_51)
	.align		4
.L_51:
        /*0028*/ 	.word	index@($__internal_2_$__cuda_sm20_div_rn_f64_full)
        /*002c*/ 	.word	0x00000000


	//----- nvinfo : EIATTR_FRAME_SIZE
	.align		4
.L_52:
        /*0030*/ 	.byte	0x04, 0x11
        /*0032*/ 	.short	(.L_54 - .L_53)
	.align		4
.L_53:
        /*0034*/ 	.word	index@(_Z16nullifyRowsBelowPdii)
        /*0038*/ 	.word	0x00000000


	//----- nvinfo : EIATTR_REGCOUNT
	.align		4
.L_54:
        /*003c*/ 	.byte	0x04, 0x2f
        /*003e*/ 	.short	(.L_56 - .L_55)
	.align		4
.L_55:
        /*0040*/ 	.word	index@(_Z16nullifyRowsAbovePdii)
        /*0044*/ 	.word	0x00000020


	//----- nvinfo : EIATTR_FRAME_SIZE
	.align		4
.L_56:
        /*0048*/ 	.byte	0x04, 0x11
        /*004a*/ 	.short	(.L_58 - .L_57)
	.align		4
.L_57:
        /*004c*/ 	.word	index@($__internal_1_$__cuda_sm20_div_rn_f64_full)
        /*0050*/ 	.word	0x00000000


	//----- nvinfo : EIATTR_FRAME_SIZE
	.align		4
.L_58:
        /*0054*/ 	.byte	0x04, 0x11
        /*0056*/ 	.short	(.L_60 - .L_59)
	.align		4
.L_59:
        /*0058*/ 	.word	index@(_Z16nullifyRowsAbovePdii)
        /*005c*/ 	.word	0x00000000


	//----- nvinfo : EIATTR_REGCOUNT
	.align		4
.L_60:
        /*0060*/ 	.byte	0x04, 0x2f
        /*0062*/ 	.short	(.L_62 - .L_61)
	.align		4
.L_61:
        /*0064*/ 	.word	index@(_Z17normalizeDiagonalPdi)
        /*0068*/ 	.word	0x00000026


	//----- nvinfo : EIATTR_FRAME_SIZE
	.align		4
.L_62:
        /*006c*/ 	.byte	0x04, 0x11
        /*006e*/ 	.short	(.L_64 - .L_63)
	.align		4
.L_63:
        /*0070*/ 	.word	index@($__internal_0_$__cuda_sm20_div_rn_f64_full)
        /*0074*/ 	.word	0x00000000


	//----- nvinfo : EIATTR_FRAME_SIZE
	.align		4
.L_64:
        /*0078*/ 	.byte	0x04, 0x11
        /*007a*/ 	.short	(.L_66 - .L_65)
	.align		4
.L_65:
        /*007c*/ 	.word	index@(_Z17normalizeDiagonalPdi)
        /*0080*/ 	.word	0x00000000


	//----- nvinfo : EIATTR_REGCOUNT
	.align		4
.L_66:
        /*0084*/ 	.byte	0x04, 0x2f
        /*0086*/ 	.short	(.L_68 - .L_67)
	.align		4
.L_67:
        /*0088*/ 	.word	index@(_ZN6thrust24THRUST_300001_SM_1000_NS8cuda_cub4core6detail13_kernel_agentINS1_8__reduce11ReduceAgentINS0_12zip_iteratorIN4cuda3std3__45tupleIJNS0_10device_ptrIdEENS0_17counting_iteratorIlNS0_11use_defaultESF_SF_EEEEEEEPNSB_IJdlEEESJ_iNS1_9__extrema9arg_max_fIdl19doubleAbsComparatorEEEEJSI_SK_iSO_EEEvDpT0_)
        /*008c*/ 	.word	0x00000020


	//----- nvinfo : EIATTR_FRAME_SIZE
	.align		4
.L_68:
        /*0090*/ 	.byte	0x04, 0x11
        /*0092*/ 	.short	(.L_70 - .L_69)
	.align		4
.L_69:
        /*0094*/ 	.word	index@(_ZN6thrust24THRUST_300001_SM_1000_NS8cuda_cub4core6detail13_kernel_agentINS1_8__reduce11ReduceAgentINS0_12zip_iteratorIN4cuda3std3__45tupleIJNS0_10device_ptrIdEENS0_17counting_iteratorIlNS0_11use_defaultESF_SF_EEEEEEEPNSB_IJdlEEESJ_iNS1_9__extrema9arg_max_fIdl19doubleAbsComparatorEEEEJSI_SK_iSO_EEEvDpT0_)
        /*0098*/ 	.word	0x00000000


	//----- nvinfo : EIATTR_REGCOUNT
	.align		4
.L_70:
        /*009c*/ 	.byte	0x04, 0x2f
        /*009e*/ 	.short	(.L_72 - .L_71)
	.align		4
.L_71:
        /*00a0*/ 	.word	index@(_ZN6thrust24THRUST_300001_SM_1000_NS8cuda_cub4core6detail13_kernel_agentINS1_8__reduce11ReduceAgentINS0_12zip_iteratorIN4cuda3std3__45tupleIJNS0_10device_ptrIdEENS0_17counting_iteratorIlNS0_11use_defaultESF_SF_EEEEEEEPNSB_IJdlEEESJ_iNS1_9__extrema9arg_max_fIdl19doubleAbsComparatorEEEEJSI_SK_iN3cub18CUB_300001_SM_100013GridEvenShareIiEENSR_9GridQueueIjEESO_EEEvDpT0_)
        /*00a4*/ 	.word	0x00000028


	//----- nvinfo : EIATTR_FRAME_SIZE
	.align		4
.L_72:
        /*00a8*/ 	.byte	0x04, 0x11
        /*00aa*/ 	.short	(.L_74 - .L_73)
	.align		4
.L_73:
        /*00ac*/ 	.word	index@(_ZN6thrust24THRUST_300001_SM_1000_NS8cuda_cub4core6detail13_kernel_agentINS1_8__reduce11ReduceAgentINS0_12zip_iteratorIN4cuda3std3__45tupleIJNS0_10device_ptrIdEENS0_17counting_iteratorIlNS0_11use_defaultESF_SF_EEEEEEEPNSB_IJdlEEESJ_iNS1_9__extrema9arg_max_fIdl19doubleAbsComparatorEEEEJSI_SK_iN3cub18CUB_300001_SM_100013GridEvenShareIiEENSR_9GridQueueIjEESO_EEEvDpT0_)
        /*00b0*/ 	.word	0x00000000


	//----- nvinfo : EIATTR_REGCOUNT
	.align		4
.L_74:
        /*00b4*/ 	.byte	0x04, 0x2f
        /*00b6*/ 	.short	(.L_76 - .L_75)
	.align		4
.L_75:
        /*00b8*/ 	.word	index@(_ZN6thrust24THRUST_300001_SM_1000_NS8cuda_cub4core6detail13_kernel_agentINS1_8__reduce10DrainAgentIiEEJN3cub18CUB_300001_SM_10009GridQueueIjEEiEEEvDpT0_)
        /*00bc*/ 	.word	0x00000008


	//----- nvinfo : EIATTR_FRAME_SIZE
	.align		4
.L_76:
        /*00c0*/ 	.byte	0x04, 0x11
        /*00c2*/ 	.short	(.L_78 - .L_77)
	.align		4
.L_77:
        /*00c4*/ 	.word	index@(_ZN6thrust24THRUST_300001_SM_1000_NS8cuda_cub4core6detail13_kernel_agentINS1_8__reduce10DrainAgentIiEEJN3cub18CUB_300001_SM_10009GridQueueIjEEiEEEvDpT0_)
        /*00c8*/ 	.word	0x00000000


	//----- nvinfo : EIATTR_REGCOUNT
	.align		4
.L_78:
        /*00cc*/ 	.byte	0x04, 0x2f
        /*00ce*/ 	.short	(.L_80 - .L_79)
	.align		4
.L_79:
        /*00d0*/ 	.word	index@(_ZN6thrust24THRUST_300001_SM_1000_NS8cuda_cub4core6detail13_kernel_agentINS1_8__reduce11ReduceAgentIPN4cuda3std3__45tupleIJdlEEESC_SB_iNS1_9__extrema9arg_max_fIdl19doubleAbsComparatorEEEEJSC_SC_iSG_EEEvDpT0_)
        /*00d4*/ 	.word	0x00000020


	//----- nvinfo : EIATTR_FRAME_SIZE
	.align		4
.L_80:
        /*00d8*/ 	.byte	0x04, 0x11
        /*00da*/ 	.short	(.L_82 - .L_81)
	.align		4
.L_81:
        /*00dc*/ 	.word	index@(_ZN6thrust24THRUST_300001_SM_1000_NS8cuda_cub4core6detail13_kernel_agentINS1_8__reduce11ReduceAgentIPN4cuda3std3__45tupleIJdlEEESC_SB_iNS1_9__extrema9arg_max_fIdl19doubleAbsComparatorEEEEJSC_SC_iSG_EEEvDpT0_)
        /*00e0*/ 	.word	0x00000000


	//----- nvinfo : EIATTR_REGCOUNT
	.align		4
.L_82:
        /*00e4*/ 	.byte	0x04, 0x2f
        /*00e6*/ 	.short	(.L_84 - .L_83)
	.align		4
.L_83:
        /*00e8*/ 	.word	index@(_ZN6thrust24THRUST_300001_SM_1000_NS8cuda_cub4core6detail13_kernel_agentINS1_8__reduce11ReduceAgentINS0_12zip_iteratorIN4cuda3std3__45tupleIJNS0_10device_ptrIdEENS0_17counting_iteratorIlNS0_11use_defaultESF_SF_EEEEEEEPNSB_IJdlEEESJ_lNS1_9__extrema9arg_max_fIdl19doubleAbsComparatorEEEEJSI_SK_lSO_EEEvDpT0_)
        /*00ec*/ 	.word	0x00000020


	//----- nvinfo : EIATTR_FRAME_SIZE
	.align		4
.L_84:
        /*00f0*/ 	.byte	0x04, 0x11
        /*00f2*/ 	.short	(.L_86 - .L_85)
	.align		4
.L_85:
        /*00f4*/ 	.word	index@(_ZN6thrust24THRUST_300001_SM_1000_NS8cuda_cub4core6detail13_kernel_agentINS1_8__reduce11ReduceAgentINS0_12zip_iteratorIN4cuda3std3__45tupleIJNS0_10device_ptrIdEENS0_17counting_iteratorIlNS0_11use_defaultESF_SF_EEEEEEEPNSB_IJdlEEESJ_lNS1_9__extrema9arg_max_fIdl19doubleAbsComparatorEEEEJSI_SK_lSO_EEEvDpT0_)
        /*00f8*/ 	.word	0x00000000


	//----- nvinfo : EIATTR_REGCOUNT
	.align		4
.L_86:
        /*00fc*/ 	.byte	0x04, 0x2f
        /*00fe*/ 	.short	(.L_88 - .L_87)
	.align		4
.L_87:
        /*0100*/ 	.word	index@(_ZN6thrust24THRUST_300001_SM_1000_NS8cuda_cub4core6detail13_kernel_agentINS1_8__reduce11ReduceAgentINS0_12zip_iteratorIN4cuda3std3__45tupleIJNS0_10device_ptrIdEENS0_17counting_iteratorIlNS0_11use_defaultESF_SF_EEEEEEEPNSB_IJdlEEESJ_lNS1_9__extrema9arg_max_fIdl19doubleAbsComparatorEEEEJSI_SK_lN3cub18CUB_300001_SM_100013GridEvenShareIlEENSR_9GridQueueIyEESO_EEEvDpT0_)
        /*0104*/ 	.word	0x00000020


	//----- nvinfo : EIATTR_FRAME_SIZE
	.align		4
.L_88:
        /*0108*/ 	.byte	0x04, 0x11
        /*010a*/ 	.short	(.L_90 - .L_89)
	.align		4
.L_89:
        /*010c*/ 	.word	index@(_ZN6thrust24THRUST_300001_SM_1000_NS8cuda_cub4core6detail13_kernel_agentINS1_8__reduce11ReduceAgentINS0_12zip_iteratorIN4cuda3std3__45tupleIJNS0_10device_ptrIdEENS0_17counting_iteratorIlNS0_11use_defaultESF_SF_EEEEEEEPNSB_IJdlEEESJ_lNS1_9__extrema9arg_max_fIdl19doubleAbsComparatorEEEEJSI_SK_lN3cub18CUB_300001_SM_100013GridEvenShareIlEENSR_9GridQueueIyEESO_EEEvDpT0_)
        /*0110*/ 	.word	0x00000000


	//----- nvinfo : EIATTR_REGCOUNT
	.align		4
.L_90:
        /*0114*/ 	.byte	0x04, 0x2f
        /*0116*/ 	.short	(.L_92 - .L_91)
	.align		4
.L_91:
        /*0118*/ 	.word	index@(_ZN6thrust24THRUST_300001_SM_1000_NS8cuda_cub4core6detail13_kernel_agentINS1_8__reduce10DrainAgentIlEEJN3cub18CUB_300001_SM_10009GridQueueIyEElEEEvDpT0_)
        /*011c*/ 	.word	0x00000008


	//----- nvinfo : EIATTR_FRAME_SIZE
	.align		4
.L_92:
        /*0120*/ 	.byte	0x04, 0x11
        /*0122*/ 	.short	(.L_94 - .L_93)
	.align		4
.L_93:
        /*0124*/ 	.word	index@(_ZN6thrust24THRUST_300001_SM_1000_NS8cuda_cub4core6detail13_kernel_agentINS1_8__reduce10DrainAgentIlEEJN3cub18CUB_300001_SM_10009GridQueueIyEElEEEvDpT0_)
        /*0128*/ 	.word	0x00000000


	//----- nvinfo : EIATTR_REGCOUNT
	.align		4
.L_94:
        /*012c*/ 	.byte	0x04, 0x2f
        /*012e*/ 	.short	(.L_96 - .L_95)
	.align		4
.L_95:
        /*0130*/ 	.word	index@(_ZN6thrust24THRUST_300001_SM_1000_NS8cuda_cub4core6detail13_kernel_agentINS1_8__reduce11ReduceAgentIPN4cuda3std3__45tupleIJdlEEESC_SB_lNS1_9__extrema9arg_max_fIdl19doubleAbsComparatorEEEEJSC_SC_iSG_EEEvDpT0_)
        /*0134*/ 	.word	0x00000020


	//----- nvinfo : EIATTR_FRAME_SIZE
	.align		4
.L_96:
        /*0138*/ 	.byte	0x04, 0x11
        /*013a*/ 	.short	(.L_98 - .L_97)
	.align		4
.L_97:
        /*013c*/ 	.word	index@(_ZN6thrust24THRUST_300001_SM_1000_NS8cuda_cub4core6detail13_kernel_agentINS1_8__reduce11ReduceAgentIPN4cuda3std3__45tupleIJdlEEESC_SB_lNS1_9__extrema9arg_max_fIdl19doubleAbsComparatorEEEEJSC_SC_iSG_EEEvDpT0_)
        /*0140*/ 	.word	0x00000000


	//----- nvinfo : EIATTR_REGCOUNT
	.align		4
.L_98:
        /*0144*/ 	.byte	0x04, 0x2f
        /*0146*/ 	.short	(.L_100 - .L_99)
	.align		4
.L_99:
        /*0148*/ 	.word	index@(_ZN3cub18CUB_300001_SM_10006detail11EmptyKernelIvEEvv)
        /*014c*/ 	.word	0x00000004


	//----- nvinfo : EIATTR_FRAME_SIZE
	.align		4
.L_100:
        /*0150*/ 	.byte	0x04, 0x11
        /*0152*/ 	.short	(.L_102 - .L_101)
	.align		4
.L_101:
        /*0154*/ 	.word	index@(_ZN3cub18CUB_300001_SM_10006detail11EmptyKernelIvEEvv)
        /*0158*/ 	.word	0x00000000


	//----- nvinfo : EIATTR_MIN_STACK_SIZE
	.align		4
.L_102:
        /*015c*/ 	.byte	0x04, 0x12
        /*015e*/ 	.short	(.L_104 - .L_103)
	.align		4
.L_103:
        /*0160*/ 	.word	index@(_ZN3cub18CUB_300001_SM_10006detail11EmptyKernelIvEEvv)
        /*0164*/ 	.word	0x00000000


	//----- nvinfo : EIATTR_MIN_STACK_SIZE
	.align		4
.L_104:
        /*0168*/ 	.byte	0x04, 0x12
        /*016a*/ 	.short	(.L_106 - .L_105)
	.align		4
.L_105:
        /*016c*/ 	.word	index@(_ZN6thrust24THRUST_300001_SM_1000_NS8cuda_cub4core6detail13_kernel_agentINS1_8__reduce11ReduceAgentIPN4cuda3std3__45tupleIJdlEEESC_SB_lNS1_9__extrema9arg_max_fIdl19doubleAbsComparatorEEEEJSC_SC_iSG_EEEvDpT0_)
        /*0170*/ 	.word	0x00000000


	//----- nvinfo : EIATTR_MIN_STACK_SIZE
	.align		4
.L_106:
        /*0174*/ 	.byte	0x04, 0x12
        /*0176*/ 	.short	(.L_108 - .L_107)
	.align		4
.L_107:
        /*0178*/ 	.word	index@(_ZN6thrust24THRUST_300001_SM_1000_NS8cuda_cub4core6detail13_kernel_agentINS1_8__reduce10DrainAgentIlEEJN3cub18CUB_300001_SM_10009GridQueueIyEElEEEvDpT0_)
        /*017c*/ 	.word	0x00000000


	//----- nvinfo : EIATTR_MIN_STACK_SIZE
	.align		4
.L_108:
        /*0180*/ 	.byte	0x04, 0x12
        /*0182*/ 	.short	(.L_110 - .L_109)
	.align		4
.L_109:
        /*0184*/ 	.word	index@(_ZN6thrust24THRUST_300001_SM_1000_NS8cuda_cub4core6detail13_kernel_agentINS1_8__reduce11ReduceAgentINS0_12zip_iteratorIN4cuda3std3__45tupleIJNS0_10device_ptrIdEENS0_17counting_iteratorIlNS0_11use_defaultESF_SF_EEEEEEEPNSB_IJdlEEESJ_lNS1_9__extrema9arg_max_fIdl19doubleAbsComparatorEEEEJSI_SK_lN3cub18CUB_300001_SM_100013GridEvenShareIlEENSR_9GridQueueIyEESO_EEEvDpT0_)
        /*0188*/ 	.word	0x00000000


	//----- nvinfo : EIATTR_MIN_STACK_SIZE
	.align		4
.L_110:
        /*018c*/ 	.byte	0x04, 0x12
        /*018e*/ 	.short	(.L_112 - .L_111)
	.align		4
.L_111:
        /*0190*/ 	.word	index@(_ZN6thrust24THRUST_300001_SM_1000_NS8cuda_cub4core6detail13_kernel_agentINS1_8__reduce11ReduceAgentINS0_12zip_iteratorIN4cuda3std3__45tupleIJNS0_10device_ptrIdEENS0_17counting_iteratorIlNS0_11use_defaultESF_SF_EEEEEEEPNSB_IJdlEEESJ_lNS1_9__extrema9arg_max_fIdl19doubleAbsComparatorEEEEJSI_SK_lSO_EEEvDpT0_)
        /*0194*/ 	.word	0x00000000


	//----- nvinfo : EIATTR_MIN_STACK_SIZE
	.align		4
.L_112:
        /*0198*/ 	.byte	0x04, 0x12
        /*019a*/ 	.short	(.L_114 - .L_113)
	.align		4
.L_113:
        /*019c*/ 	.word	index@(_ZN6thrust24THRUST_300001_SM_1000_NS8cuda_cub4core6detail13_kernel_agentINS1_8__reduce11ReduceAgentIPN4cuda3std3__45tupleIJdlEEESC_SB_iNS1_9__extrema9arg_max_fIdl19doubleAbsComparatorEEEEJSC_SC_iSG_EEEvDpT0_)
        /*01a0*/ 	.word	0x00000000


	//----- nvinfo : EIATTR_MIN_STACK_SIZE
	.align		4
.L_114:
        /*01a4*/ 	.byte	0x04, 0x12
        /*01a6*/ 	.short	(.L_116 - .L_115)
	.align		4
.L_115:
        /*01a8*/ 	.word	index@(_ZN6thrust24THRUST_300001_SM_1000_NS8cuda_cub4core6detail13_kernel_agentINS1_8__reduce10DrainAgentIiEEJN3cub18CUB_300001_SM_10009GridQueueIjEEiEEEvDpT0_)
        /*01ac*/ 	.word	0x00000000


	//----- nvinfo : EIATTR_MIN_STACK_SIZE
	.align		4
.L_116:
        /*01b0*/ 	.byte	0x04, 0x12
        /*01b2*/ 	.short	(.L_118 - .L_117)
	.align		4
.L_117:
        /*01b4*/ 	.word	index@(_ZN6thrust24THRUST_300001_SM_1000_NS8cuda_cub4core6detail13_kernel_agentINS1_8__reduce11ReduceAgentINS0_12zip_iteratorIN4cuda3std3__45tupleIJNS0_10device_ptrIdEENS0_17counting_iteratorIlNS0_11use_defaultESF_SF_EEEEEEEPNSB_IJdlEEESJ_iNS1_9__extrema9arg_max_fIdl19doubleAbsComparatorEEEEJSI_SK_iN3cub18CUB_300001_SM_100013GridEvenShareIiEENSR_9GridQueueIjEESO_EEEvDpT0_)
        /*01b8*/ 	.word	0x00000000


	//----- nvinfo : EIATTR_MIN_STACK_SIZE
	.align		4
.L_118:
        /*01bc*/ 	.byte	0x04, 0x12
        /*01be*/ 	.short	(.L_120 - .L_119)
	.align		4
.L_119:
        /*01c0*/ 	.word	index@(_ZN6thrust24THRUST_300001_SM_1000_NS8cuda_cub4core6detail13_kernel_agentINS1_8__reduce11ReduceAgentINS0_12zip_iteratorIN4cuda3std3__45tupleIJNS0_10device_ptrIdEENS0_17counting_iteratorIlNS0_11use_defaultESF_SF_EEEEEEEPNSB_IJdlEEESJ_iNS1_9__extrema9arg_max_fIdl19doubleAbsComparatorEEEEJSI_SK_iSO_EEEvDpT0_)
        /*01c4*/ 	.word	0x00000000


	//----- nvinfo : EIATTR_MIN_STACK_SIZE
	.align		4
.L_120:
        /*01c8*/ 	.byte	0x04, 0x12
        /*01ca*/ 	.short	(.L_122 - .L_121)
	.align		4
.L_121:
        /*01cc*/ 	.word	index@(_Z17normalizeDiagonalPdi)
        /*01d0*/ 	.word	0x00000000


	//----- nvinfo : EIATTR_MIN_STACK_SIZE
	.align		4
.L_122:
        /*01d4*/ 	.byte	0x04, 0x12
        /*01d6*/ 	.short	(.L_124 - .L_123)
	.align		4
.L_123:
        /*01d8*/ 	.word	index@(_Z16nullifyRowsAbovePdii)
        /*01dc*/ 	.word	0x00000000


	//----- nvinfo : EIATTR_MIN_STACK_SIZE
	.align		4
.L_124:
        /*01e0*/ 	.byte	0x04, 0x12
        /*01e2*/ 	.short	(.L_126 - .L_125)
	.align		4
.L_125:
        /*01e4*/ 	.word	index@(_Z16nullifyRowsBelowPdii)
        /*01e8*/ 	.word	0x00000000


	//----- nvinfo : EIATTR_MIN_STACK_SIZE
	.align		4
.L_126:
        /*01ec*/ 	.byte	0x04, 0x12
        /*01ee*/ 	.short	(.L_128 - .L_127)
	.align		4
.L_127:
        /*01f0*/ 	.word	index@(_Z8swapRowsPdiiii)
        /*01f4*/ 	.word	0x00000000
.L_128:


//--------------------- .nv.compat                --------------------------
	.section	.nv.compat,"",@"SHT_CUDA_COMPAT_INFO"
	.align	4
        /*0000*/ 	.byte	0x02, 0x09, 0x00, 0x00, 0x02, 0x02, 0x01, 0x00, 0x02, 0x05, 0x05, 0x00, 0x03, 0x07, 0x01, 0x01
        /*0010*/ 	.byte	0x02, 0x03, 0x00, 0x00, 0x02, 0x06, 0x01, 0x00, 0x04, 0x0b, 0x08, 0x00, 0x01, 0x00, 0x00, 0x00
        /*0020*/ 	.byte	0x00, 0x00, 0x00, 0x00


//--------------------- .nv.info._ZN3cub18CUB_300001_SM_10006detail11EmptyKernelIvEEvv --------------------------
	.section	.nv.info._ZN3cub18CUB_300001_SM_10006detail11EmptyKernelIvEEvv,"",@"SHT_CUDA_INFO"
	.sectionflags	@""
	.align	4


	//----- nvinfo : EIATTR_CUDA_API_VERSION
	.align		4
        /*0000*/ 	.byte	0x04, 0x37
        /*0002*/ 	.short	(.L_130 - .L_129)
.L_129:
        /*0004*/ 	.word	0x00000082


	//----- nvinfo : EIATTR_SPARSE_MMA_MASK
	.align		4
.L_130:
        /*0008*/ 	.byte	0x03, 0x50
        /*000a*/ 	.short	0x0000


	//----- nvinfo : EIATTR_MAXREG_COUNT
	.align		4
        /*000c*/ 	.byte	0x03, 0x1b
        /*000e*/ 	.short	0x00ff


	//----- nvinfo : EIATTR_MERCURY_ISA_VERSION
	.align		4
        /*0010*/ 	.byte	0x03, 0x5f
        /*0012*/ 	.short	0x0101


	//----- nvinfo : EIATTR_VRC_CTA_INIT_COUNT
	.align		4
        /*0014*/ 	.byte	0x02, 0x4a
	.zero		1
	.zero		1


	//----- nvinfo : EIATTR_EXIT_INSTR_OFFSETS
	.align		4
        /*0018*/ 	.byte	0x04, 0x1c
        /*001a*/ 	.short	(.L_132 - .L_131)


	//   ....[0]....
.L_131:
        /*001c*/ 	.word	0x00000010


	//----- nvinfo : EIATTR_SW_WAR
	.align		4
.L_132:
        /*0020*/ 	.byte	0x04, 0x36
        /*0022*/ 	.short	(.L_134 - .L_133)
.L_133:
        /*0024*/ 	.word	0x00000008
.L_134:


//--------------------- .nv.info._ZN6thrust24THRUST_300001_SM_1000_NS8cuda_cub4core6detail13_kernel_agentINS1_8__reduce11ReduceAgentIPN4cuda3std3__45tupleIJdlEEESC_SB_lNS1_9__extrema9arg_max_fIdl19doubleAbsComparatorEEEEJSC_SC_iSG_EEEvDpT0_ --------------------------
	.section	.nv.info._ZN6thrust24THRUST_300001_SM_1000_NS8cuda_cub4core6detail13_kernel_agentINS1_8__reduce11ReduceAgentIPN4cuda3std3__45tupleIJdlEEESC_SB_lNS1_9__extrema9arg_max_fIdl19doubleAbsComparatorEEEEJSC_SC_iSG_EEEvDpT0_,"",@"SHT_CUDA_INFO"
	.sectionflags	@""
	.align	4


	//----- nvinfo : EIATTR_CUDA_API_VERSION
	.align		4
        /*0000*/ 	.byte	0x04, 0x37
        /*0002*/ 	.short	(.L_136 - .L_135)
.L_135:
        /*0004*/ 	.word	0x00000082


	//----- nvinfo : EIATTR_KPARAM_INFO
	.align		4
.L_136:
        /*0008*/ 	.byte	0x04, 0x17
        /*000a*/ 	.short	(.L_138 - .L_137)
.L_137:
        /*000c*/ 	.word	0x00000000
        /*0010*/ 	.short	0x0003
        /*0012*/ 	.short	0x0014
        /*0014*/ 	.byte	0x00, 0xf0, 0x05, 0x00


	//----- nvinfo : EIATTR_KPARAM_INFO
	.align		4
.L_138:
        /*0018*/ 	.byte	0x04, 0x17
        /*001a*/ 	.short	(.L_140 - .L_139)
.L_139:
        /*001c*/ 	.word	0x00000000
        /*0020*/ 	.short	0x0002
        /*0022*/ 	.short	0x0010
        /*0024*/ 	.byte	0x00, 0xf0, 0x11, 0x00


	//----- nvinfo : EIATTR_KPARAM_INFO
	.align		4
.L_140:
        /*0028*/ 	.byte	0x04, 0x17
        /*002a*/ 	.short	(.L_142 - .L_141)
.L_141:
        /*002c*/ 	.word	0x00000000
        /*0030*/ 	.short	0x0001
        /*0032*/ 	.short	0x0008
        /*0034*/ 	.byte	0x00, 0xf5, 0x21, 0x00


	//----- nvinfo : EIATTR_KPARAM_INFO
	.align		4
.L_142:
        /*0038*/ 	.byte	0x04, 0x17
        /*003a*/ 	.short	(.L_144 - .L_143)
.L_143:
        /*003c*/ 	.word	0x00000000
        /*0040*/ 	.short	0x0000
        /*0042*/ 	.short	0x0000
        /*0044*/ 	.byte	0x00, 0xf5, 0x21, 0x00


	//----- nvinfo : EIATTR_SPARSE_MMA_MASK
	.align		4
.L_144:
        /*0048*/ 	.byte	0x03, 0x50
        /*004a*/ 	.short	0x0000


	//----- nvinfo : EIATTR_MAXREG_COUNT
	.align		4
        /*004c*/ 	.byte	0x03, 0x1b
        /*004e*/ 	.short	0x00ff


	//----- nvinfo : EIATTR_NUM_BARRIERS
	.align		4
        /*0050*/ 	.byte	0x02, 0x4c
        /*0052*/ 	.byte	0x01
	.zero		1


	//----- nvinfo : EIATTR_MERCURY_ISA_VERSION
	.align		4
        /*0054*/ 	.byte	0x03, 0x5f
        /*0056*/ 	.short	0x0101


	//----- nvinfo : EIATTR_COOP_GROUP_MASK_REGIDS
	.align		4
        /*0058*/ 	.byte	0x04, 0x29
        /*005a*/ 	.short	(.L_146 - .L_145)


	//   ....[0]....
.L_145:
        /*005c*/ 	.word	0xffffffff


	//   ....[1]....
        /*0060*/ 	.word	0xffffffff


	//   ....[2]....
        /*0064*/ 	.word	0xffffffff


	//   ....[3]....
        /*0068*/ 	.word	0xffffffff


	//   ....[4]....
        /*006c*/ 	.word	0xffffffff


	//   ....[5]....
        /*0070*/ 	.word	0xffffffff


	//   ....[6]....
        /*0074*/ 	.word	0xffffffff


	//   ....[7]....
        /*0078*/ 	.word	0xffffffff


	//   ....[8]....
        /*007c*/ 	.word	0xffffffff


	//   ....[9]....
        /*0080*/ 	.word	0xffffffff


	//   ....[10]....
        /*0084*/ 	.word	0xffffffff


	//   ....[11]....
        /*0088*/ 	.word	0xffffffff


	//   ....[12]....
        /*008c*/ 	.word	0xffffffff


	//   ....[13]....
        /*0090*/ 	.word	0xffffffff


	//   ....[14]....
        /*0094*/ 	.word	0xffffffff


	//   ....[15]....
        /*0098*/ 	.word	0xffffffff


	//   ....[16]....
        /*009c*/ 	.word	0xffffffff


	//   ....[17]....
        /*00a0*/ 	.word	0xffffffff


	//   ....[18]....
        /*00a4*/ 	.word	0xffffffff


	//   ....[19]....
        /*00a8*/ 	.word	0xffffffff


	//   ....[20]....
        /*00ac*/ 	.word	0xffffffff


	//   ....[21]....
        /*00b0*/ 	.word	0xffffffff


	//   ....[22]....
        /*00b4*/ 	.word	0xffffffff


	//   ....[23]....
        /*00b8*/ 	.word	0xffffffff


	//   ....[24]....
        /*00bc*/ 	.word	0xffffffff


	//   ....[25]....
        /*00c0*/ 	.word	0xffffffff


	//   ....[26]....
        /*00c4*/ 	.word	0xffffffff


	//   ....[27]....
        /*00c8*/ 	.word	0xffffffff


	//   ....[28]....
        /*00cc*/ 	.word	0xffffffff


	//   ....[29]....
        /*00d0*/ 	.word	0xffffffff


	//   ....[30]....
        /*00d4*/ 	.word	0xffffffff


	//   ....[31]....
        /*00d8*/ 	.word	0xffffffff


	//   ....[32]....
        /*00dc*/ 	.word	0xffffffff


	//   ....[33]....
        /*00e0*/ 	.word	0xffffffff


	//   ....[34]....
        /*00e4*/ 	.word	0xffffffff


	//   ....[35]....
        /*00e8*/ 	.word	0xffffffff


	//   ....[36]....
        /*00ec*/ 	.word	0xffffffff


	//   ....[37]....
        /*00f0*/ 	.word	0xffffffff


	//   ....[38]....
        /*00f4*/ 	.word	0xffffffff


	//   ....[39]....
        /*00f8*/ 	.word	0xffffffff


	//   ....[40]....
        /*00fc*/ 	.word	0xffffffff


	//   ....[41]....
        /*0100*/ 	.word	0xffffffff


	//   ....[42]....
        /*0104*/ 	.word	0xffffffff


	//   ....[43]....
        /*0108*/ 	.word	0xffffffff


	//   ....[44]....
        /*010c*/ 	.word	0xffffffff


	//   ....[45]....
        /*0110*/ 	.word	0xffffffff


	//   ....[46]....
        /*0114*/ 	.word	0xffffffff


	//   ....[47]....
        /*0118*/ 	.word	0xffffffff


	//   ....[48]....
        /*011c*/ 	.word	0xffffffff


	//   ....[49]....
        /*0120*/ 	.word	0xffffffff


	//   ....[50]....
        /*0124*/ 	.word	0xffffffff


	//   ....[51]....
        /*0128*/ 	.word	0xffffffff


	//   ....[52]....
        /*012c*/ 	.word	0xffffffff


	//   ....[53]....
        /*0130*/ 	.word	0xffffffff


	//   ....[54]....
        /*0134*/ 	.word	0xffffffff


	//   ....[55]....
        /*0138*/ 	.word	0xffffffff


	//   ....[56]....
        /*013c*/ 	.word	0xffffffff


	//   ....[57]....
        /*0140*/ 	.word	0xffffffff


	//   ....[58]....
        /*0144*/ 	.word	0xffffffff


	//   ....[59]....
        /*0148*/ 	.word	0xffffffff


	//----- nvinfo : EIATTR_COOP_GROUP_INSTR_OFFSETS
	.align		4
.L_146:
        /*014c*/ 	.byte	0x04, 0x28
        /*014e*/ 	.short	(.L_148 - .L_147)


	//   ....[0]....
.L_147:
        /*0150*/ 	.word	0x00000b70


	//   ....[1]....
        /*0154*/ 	.word	0x00000ba0


	//   ....[2]....
        /*0158*/ 	.word	0x00000bc0


	//   ....[3]....
        /*015c*/ 	.word	0x00000bd0


	//   ....[4]....
        /*0160*/ 	.word	0x00000d60


	//   ....[5]....
        /*0164*/ 	.word	0x00000d90


	//   ....[6]....
        /*0168*/ 	.word	0x00000dc0


	//   ....[7]....
        /*016c*/ 	.word	0x00000de0


	//   ....[8]....
        /*0170*/ 	.word	0x00000f60


	//   ....[9]....
        /*0174*/ 	.word	0x00000f90


	//   ....[10]....
        /*0178*/ 	.word	0x00000fc0


	//   ....[11]....
        /*017c*/ 	.word	0x00000fe0


	//   ....[12]....
        /*0180*/ 	.word	0x00001160


	//   ....[13]....
        /*0184*/ 	.word	0x00001190


	//   ....[14]....
        /*0188*/ 	.word	0x000011c0


	//   ....[15]....
        /*018c*/ 	.word	0x000011e0


	//   ....[16]....
        /*0190*/ 	.word	0x00001360


	//   ....[17]....
        /*0194*/ 	.word	0x00001390


	//   ....[18]....
        /*0198*/ 	.word	0x000013c0


	//   ....[19]....
        /*019c*/ 	.word	0x000013e0


	//   ....[20]....
        /*01a0*/ 	.word	0x00002140


	//   ....[21]....
        /*01a4*/ 	.word	0x00002150


	//   ....[22]....
        /*01a8*/ 	.word	0x00002160


	//   ....[23]....
        /*01ac*/ 	.word	0x00002180


	//   ....[24]....
        /*01b0*/ 	.word	0x00002300


	//   ....[25]....
        /*01b4*/ 	.word	0x00002340


	//   ....[26]....
        /*01b8*/ 	.word	0x00002370


	//   ....[27]....
        /*01bc*/ 	.word	0x00002390


	//   ....[28]....
        /*01c0*/ 	.word	0x00002510


	//   ....[29]....
        /*01c4*/ 	.word	0x00002550


	//   ....[30]....
        /*01c8*/ 	.word	0x00002580


	//   ....[31]....
        /*01cc*/ 	.word	0x000025a0


	//   ....[32]....
        /*01d0*/ 	.word	0x00002720


	//   ....[33]....
        /*01d4*/ 	.word	0x00002760


	//   ....[34]....
        /*01d8*/ 	.word	0x00002790


	//   ....[35]....
        /*01dc*/ 	.word	0x000027b0


	//   ....[36]....
        /*01e0*/ 	.word	0x00002930


	//   ....[37]....
        /*01e4*/ 	.word	0x00002970


	//   ....[38]....
        /*01e8*/ 	.word	0x000029a0


	//   ....[39]....
        /*01ec*/ 	.word	0x000029c0


	//   ....[40]....
        /*01f0*/ 	.word	0x00005760


	//   ....[41]....
        /*01f4*/ 	.word	0x00005790


	//   ....[42]....
        /*01f8*/ 	.word	0x000057b0


	//   ....[43]....
        /*01fc*/ 	.word	0x000057c0


	//   ....[44]....
        /*0200*/ 	.word	0x00005950


	//   ....[45]....
        /*0204*/ 	.word	0x00005980


	//   ....[46]....
        /*0208*/ 	.word	0x000059b0


	//   ....[47]....
        /*020c*/ 	.word	0x000059d0


	//   ....[48]....
        /*0210*/ 	.word	0x00005b50


	//   ....[49]....
        /*0214*/ 	.word	0x00005b80


	//   ....[50]....
        /*0218*/ 	.word	0x00005bb0


	//   ....[51]....
        /*021c*/ 	.word	0x00005bd0


	//   ....[52]....
        /*0220*/ 	.word	0x00005d50


	//   ....[53]....
        /*0224*/ 	.word	0x00005d80


	//   ....[54]....
        /*0228*/ 	.word	0x00005db0


	//   ....[55]....
        /*022c*/ 	.word	0x00005dd0


	//   ....[56]....
        /*0230*/ 	.word	0x00005f50


	//   ....[57]....
        /*0234*/ 	.word	0x00005f80


	//   ....[58]....
        /*0238*/ 	.word	0x00005fb0


	//   ....[59]....
        /*023c*/ 	.word	0x00005fd0


	//----- nvinfo : EIATTR_VRC_CTA_INIT_COUNT
	.align		4
.L_148:
        /*0240*/ 	.byte	0x02, 0x4a
	.zero		1
	.zero		1


	//----- nvinfo : EIATTR_EXIT_INSTR_OFFSETS
	.align		4
        /*0244*/ 	.byte	0x04, 0x1c
        /*0246*/ 	.short	(.L_150 - .L_149)


	//   ....[0]....
.L_149:
        /*0248*/ 	.word	0x00000030


	//   ....[1]....
        /*024c*/ 	.word	0x00006c70


	//   ....[2]....
        /*0250*/ 	.word	0x00006cb0


	//----- nvinfo : EIATTR_MAX_THREADS
	.align		4
.L_150:
        /*0254*/ 	.byte	0x04, 0x05
        /*0256*/ 	.short	(.L_152 - .L_151)
.L_151:
        /*0258*/ 	.word	0x00000100
        /*025c*/ 	.word	0x00000001
        /*0260*/ 	.word	0x00000001


	//----- nvinfo : EIATTR_CRS_STACK_SIZE
	.align		4
.L_152:
        /*0264*/ 	.byte	0x04, 0x1e
        /*0266*/ 	.short	(.L_154 - .L_153)
.L_153:
        /*0268*/ 	.word	0x00000000


	//----- nvinfo : EIATTR_CBANK_PARAM_SIZE
	.align		4
.L_154:
        /*026c*/ 	.byte	0x03, 0x19
        /*026e*/ 	.short	0x0015


	//----- nvinfo : EIATTR_PARAM_CBANK
	.align		4
        /*0270*/ 	.byte	0x04, 0x0a
        /*0272*/ 	.short	(.L_156 - .L_155)
	.align		4
.L_155:
        /*0274*/ 	.word	index@(.nv.constant0._ZN6thrust24THRUST_300001_SM_1000_NS8cuda_cub4core6detail13_kernel_agentINS1_8__reduce11ReduceAgentIPN4cuda3std3__45tupleIJdlEEESC_SB_lNS1_9__extrema9arg_max_fIdl19doubleAbsComparatorEEEEJSC_SC_iSG_EEEvDpT0_)
        /*0278*/ 	.short	0x0380
        /*027a*/ 	.short	0x0015


	//----- nvinfo : EIATTR_SW_WAR
	.align		4
.L_156:
        /*027c*/ 	.byte	0x04, 0x36
        /*027e*/ 	.short	(.L_158 - .L_157)
.L_157:
        /*0280*/ 	.word	0x00000008
.L_158:


//--------------------- .nv.info._ZN6thrust24THRUST_300001_SM_1000_NS8cuda_cub4core6detail13_kernel_agentINS1_8__reduce10DrainAgentIlEEJN3cub18CUB_300001_SM_10009GridQueueIyEElEEEvDpT0_ --------------------------
	.section	.nv.info._ZN6thrust24THRUST_300001_SM_1000_NS8cuda_cub4core6detail13_kernel_agentINS1_8__reduce10DrainAgentIlEEJN3cub18CUB_300001_SM_10009GridQueueIyEElEEEvDpT0_,"",@"SHT_CUDA_INFO"
	.sectionflags	@""
	.align	4


	//----- nvinfo : EIATTR_CUDA_API_VERSION
	.align		4
        /*0000*/ 	.byte	0x04, 0x37
        /*0002*/ 	.short	(.L_160 - .L_159)
.L_159:
        /*0004*/ 	.word	0x00000082


	//----- nvinfo : EIATTR_KPARAM_INFO
	.align		4
.L_160:
        /*0008*/ 	.byte	0x04, 0x17
        /*000a*/ 	.short	(.L_162 - .L_161)
.L_161:
        /*000c*/ 	.word	0x00000000
        /*0010*/ 	.short	0x0001
        /*0012*/ 	.short	0x0008
        /*0014*/ 	.byte	0x00, 0xf0, 0x21, 0x00


	//----- nvinfo : EIATTR_KPARAM_INFO
	.align		4
.L_162:
        /*0018*/ 	.byte	0x04, 0x17
        /*001a*/ 	.short	(.L_164 - .L_163)
.L_163:
        /*001c*/ 	.word	0x00000000
        /*0020*/ 	.short	0x0000
        /*0022*/ 	.short	0x0000
        /*0024*/ 	.byte	0x00, 0xf0, 0x21, 0x00


	//----- nvinfo : EIATTR_SPARSE_MMA_MASK
	.align		4
.L_164:
        /*0028*/ 	.byte	0x03, 0x50
        /*002a*/ 	.short	0x0000


	//----- nvinfo : EIATTR_MAXREG_COUNT
	.align		4
        /*002c*/ 	.byte	0x03, 0x1b
        /*002e*/ 	.short	0x00ff


	//----- nvinfo : EIATTR_MERCURY_ISA_VERSION
	.align		4
        /*0030*/ 	.byte	0x03, 0x5f
        /*0032*/ 	.short	0x0101


	//----- nvinfo : EIATTR_VRC_CTA_INIT_COUNT
	.align		4
        /*0034*/ 	.byte	0x02, 0x4a
	.zero		1
	.zero		1


	//----- nvinfo : EIATTR_EXIT_INSTR_OFFSETS
	.align		4
        /*0038*/ 	.byte	0x04, 0x1c
        /*003a*/ 	.short	(.L_166 - .L_165)


	//   ....[0]....
.L_165:
        /*003c*/ 	.word	0x00000060


	//----- nvinfo : EIATTR_MAX_THREADS
	.align		4
.L_166:
        /*0040*/ 	.byte	0x04, 0x05
        /*0042*/ 	.short	(.L_168 - .L_167)
.L_167:
        /*0044*/ 	.word	0x00000001
        /*0048*/ 	.word	0x00000001
        /*004c*/ 	.word	0x00000001


	//----- nvinfo : EIATTR_CBANK_PARAM_SIZE
	.align		4
.L_168:
        /*0050*/ 	.byte	0x03, 0x19
        /*0052*/ 	.short	0x0010


	//----- nvinfo : EIATTR_PARAM_CBANK
	.align		4
        /*0054*/ 	.byte	0x04, 0x0a
        /*0056*/ 	.short	(.L_170 - .L_169)
	.align		4
.L_169:
        /*0058*/ 	.word	index@(.nv.constant0._ZN6thrust24THRUST_300001_SM_1000_NS8cuda_cub4core6detail13_kernel_agentINS1_8__reduce10DrainAgentIlEEJN3cub18CUB_300001_SM_10009GridQueueIyEElEEEvDpT0_)
        /*005c*/ 	.short	0x0380
        /*005e*/ 	.short	0x0010


	//----- nvinfo : EIATTR_SW_WAR
	.align		4
.L_170:
        /*0060*/ 	.byte	0x04, 0x36
        /*0062*/ 	.short	(.L_172 - .L_171)
.L_171:
        /*0064*/ 	.word	0x00000008
.L_172:


//--------------------- .nv.info._ZN6thrust24THRUST_300001_SM_1000_NS8cuda_cub4core6detail13_kernel_agentINS1_8__reduce11ReduceAgentINS0_12zip_iteratorIN4cuda3std3__45tupleIJNS0_10device_ptrIdEENS0_17counting_iteratorIlNS0_11use_defaultESF_SF_EEEEEEEPNSB_IJdlEEESJ_lNS1_9__extrema9arg_max_fIdl19doubleAbsComparatorEEEEJSI_SK_lN3cub18CUB_300001_SM_100013GridEvenShareIlEENSR_9GridQueueIyEESO_EEEvDpT0_ --------------------------
	.section	.nv.info._ZN6thrust24THRUST_300001_SM_1000_NS8cuda_cub4core6detail13_kernel_agentINS1_8__reduce11ReduceAgentINS0_12zip_iteratorIN4cuda3std3__45tupleIJNS0_10device_ptrIdEENS0_17counting_iteratorIlNS0_11use_defaultESF_SF_EEEEEEEPNSB_IJdlEEESJ_lNS1_9__extrema9arg_max_fIdl19doubleAbsComparatorEEEEJSI_SK_lN3cub18CUB_300001_SM_100013GridEvenShareIlEENSR_9GridQueueIyEESO_EEEvDpT0_,"",@"SHT_CUDA_INFO"
	.sectionflags	@""
	.align	4


	//----- nvinfo : EIATTR_CUDA_API_VERSION
	.align		4
        /*0000*/ 	.byte	0x04, 0x37
        /*0002*/ 	.short	(.L_174 - .L_173)
.L_173:
        /*0004*/ 	.word	0x00000082


	//----- nvinfo : EIATTR_KPARAM_INFO
	.align		4
.L_174:
        /*0008*/ 	.byte	0x04, 0x17
        /*000a*/ 	.short	(.L_176 - .L_175)
.L_175:
        /*000c*/ 	.word	0x00000000
        /*0010*/ 	.short	0x0005
        /*0012*/ 	.short	0x0070
        /*0014*/ 	.byte	0x00, 0xf0, 0x05, 0x00


	//----- nvinfo : EIATTR_KPARAM_INFO
	.align		4
.L_176:
        /*0018*/ 	.byte	0x04, 0x17
        /*001a*/ 	.short	(.L_178 - .L_177)
.L_177:
        /*001c*/ 	.word	0x00000000
        /*0020*/ 	.short	0x0004
        /*0022*/ 	.short	0x0068
        /*0024*/ 	.byte	0x00, 0xf0, 0x21, 0x00


	//----- nvinfo : EIATTR_KPARAM_INFO
	.align		4
.L_178:
        /*0028*/ 	.byte	0x04, 0x17
        /*002a*/ 	.short	(.L_180 - .L_179)
.L_179:
        /*002c*/ 	.word	0x00000000
        /*0030*/ 	.short	0x0003
        /*0032*/ 	.short	0x0020
        /*0034*/ 	.byte	0x00, 0xf0, 0x21, 0x01


	//----- nvinfo : EIATTR_KPARAM_INFO
	.align		4
.L_180:
        /*0038*/ 	.byte	0x04, 0x17
        /*003a*/ 	.short	(.L_182 - .L_181)
.L_181:
        /*003c*/ 	.word	0x00000000
        /*0040*/ 	.short	0x0002
        /*0042*/ 	.short	0x0018
        /*0044*/ 	.byte	0x00, 0xf0, 0x21, 0x00


	//----- nvinfo : EIATTR_KPARAM_INFO
	.align		4
.L_182:
        /*0048*/ 	.byte	0x04, 0x17
        /*004a*/ 	.short	(.L_184 - .L_183)
.L_183:
        /*004c*/ 	.word	0x00000000
        /*0050*/ 	.short	0x0001
        /*0052*/ 	.short	0x0010
        /*0054*/ 	.byte	0x00, 0xf5, 0x21, 0x00


	//----- nvinfo : EIATTR_KPARAM_INFO
	.align		4
.L_184:
        /*0058*/ 	.byte	0x04, 0x17
        /*005a*/ 	.short	(.L_186 - .L_185)
.L_185:
        /*005c*/ 	.word	0x00000000
        /*0060*/ 	.short	0x0000
        /*0062*/ 	.short	0x0000
        /*0064*/ 	.byte	0x00, 0xf0, 0x41, 0x00


	//----- nvinfo : EIATTR_SPARSE_MMA_MASK
	.align		4
.L_186:
        /*0068*/ 	.byte	0x03, 0x50
        /*006a*/ 	.short	0x0000


	//----- nvinfo : EIATTR_MAXREG_COUNT
	.align		4
        /*006c*/ 	.byte	0x03, 0x1b
        /*006e*/ 	.short	0x00ff


	//----- nvinfo : EIATTR_NUM_BARRIERS
	.align		4
        /*0070*/ 	.byte	0x02, 0x4c
        /*0072*/ 	.byte	0x01
	.zero		1


	//----- nvinfo : EIATTR_MERCURY_ISA_VERSION
	.align		4
        /*0074*/ 	.byte	0x03, 0x5f
        /*0076*/ 	.short	0x0101


	//----- nvinfo : EIATTR_COOP_GROUP_MASK_REGIDS
	.align		4
        /*0078*/ 	.byte	0x04, 0x29
        /*007a*/ 	.short	(.L_188 - .L_187)


	//   ....[0]....
.L_187:
        /*007c*/ 	.word	0xffffffff


	//   ....[1]....
        /*0080*/ 	.word	0xffffffff


	//   ....[2]....
        /*0084*/ 	.word	0xffffffff


	//   ....[3]....
        /*0088*/ 	.word	0xffffffff


	//   ....[4]....
        /*008c*/ 	.word	0xffffffff


	//   ....[5]....
        /*0090*/ 	.word	0xffffffff


	//   ....[6]....
        /*0094*/ 	.word	0xffffffff


	//   ....[7]....
        /*0098*/ 	.word	0xffffffff


	//   ....[8]....
        /*009c*/ 	.word	0xffffffff


	//   ....[9]....
        /*00a0*/ 	.word	0xffffffff


	//   ....[10]....
        /*00a4*/ 	.word	0xffffffff


	//   ....[11]....
        /*00a8*/ 	.word	0xffffffff


	//   ....[12]....
        /*00ac*/ 	.word	0xffffffff


	//   ....[13]....
        /*00b0*/ 	.word	0xffffffff


	//   ....[14]....
        /*00b4*/ 	.word	0xffffffff


	//   ....[15]....
        /*00b8*/ 	.word	0xffffffff


	//   ....[16]....
        /*00bc*/ 	.word	0xffffffff


	//   ....[17]....
        /*00c0*/ 	.word	0xffffffff


	//   ....[18]....
        /*00c4*/ 	.word	0xffffffff


	//   ....[19]....
        /*00c8*/ 	.word	0xffffffff


	//   ....[20]....
        /*00cc*/ 	.word	0xffffffff


	//   ....[21]....
        /*00d0*/ 	.word	0xffffffff


	//   ....[22]....
        /*00d4*/ 	.word	0xffffffff


	//   ....[23]....
        /*00d8*/ 	.word	0xffffffff


	//   ....[24]....
        /*00dc*/ 	.word	0xffffffff


	//   ....[25]....
        /*00e0*/ 	.word	0xffffffff


	//   ....[26]....
        /*00e4*/ 	.word	0xffffffff


	//   ....[27]....
        /*00e8*/ 	.word	0xffffffff


	//   ....[28]....
        /*00ec*/ 	.word	0xffffffff


	//   ....[29]....
        /*00f0*/ 	.word	0xffffffff


	//   ....[30]....
        /*00f4*/ 	.word	0xffffffff


	//   ....[31]....
        /*00f8*/ 	.word	0xffffffff


	//   ....[32]....
        /*00fc*/ 	.word	0xffffffff


	//   ....[33]....
        /*0100*/ 	.word	0xffffffff


	//   ....[34]....
        /*0104*/ 	.word	0xffffffff


	//   ....[35]....
        /*0108*/ 	.word	0xffffffff


	//   ....[36]....
        /*010c*/ 	.word	0xffffffff


	//   ....[37]....
        /*0110*/ 	.word	0xffffffff


	//   ....[38]....
        /*0114*/ 	.word	0xffffffff


	//   ....[39]....
        /*0118*/ 	.word	0xffffffff


	//   ....[40]....
        /*011c*/ 	.word	0xffffffff


	//   ....[41]....
        /*0120*/ 	.word	0xffffffff


	//   ....[42]....
        /*0124*/ 	.word	0xffffffff


	//   ....[43]....
        /*0128*/ 	.word	0xffffffff


	//   ....[44]....
        /*012c*/ 	.word	0xffffffff


	//   ....[45]....
        /*0130*/ 	.word	0xffffffff


	//   ....[46]....
        /*0134*/ 	.word	0xffffffff


	//   ....[47]....
        /*0138*/ 	.word	0xffffffff


	//   ....[48]....
        /*013c*/ 	.word	0xffffffff


	//   ....[49]....
        /*0140*/ 	.word	0xffffffff


	//   ....[50]....
        /*0144*/ 	.word	0xffffffff


	//   ....[51]....
        /*0148*/ 	.word	0xffffffff


	//   ....[52]....
        /*014c*/ 	.word	0xffffffff


	//   ....[53]....
        /*0150*/ 	.word	0xffffffff


	//   ....[54]....
        /*0154*/ 	.word	0xffffffff


	//   ....[55]....
        /*0158*/ 	.word	0xffffffff


	//   ....[56]....
        /*015c*/ 	.word	0xffffffff


	//   ....[57]....
        /*0160*/ 	.word	0xffffffff


	//   ....[58]....
        /*0164*/ 	.word	0xffffffff


	//   ....[59]....
        /*0168*/ 	.word	0xffffffff


	//----- nvinfo : EIATTR_COOP_GROUP_INSTR_OFFSETS
	.align		4
.L_188:
        /*016c*/ 	.byte	0x04, 0x28
        /*016e*/ 	.short	(.L_190 - .L_189)


	//   ....[0]....
.L_189:
        /*0170*/ 	.word	0x00000d70


	//   ....[1]....
        /*0174*/ 	.word	0x00000da0


	//   ....[2]....
        /*0178*/ 	.word	0x00000dc0


	//   ....[3]....
        /*017c*/ 	.word	0x00000dd0


	//   ....[4]....
        /*0180*/ 	.word	0x00000f60


	//   ....[5]....
        /*0184*/ 	.word	0x00000f90


	//   ....[6]....
        /*0188*/ 	.word	0x00000fc0


	//   ....[7]....
        /*018c*/ 	.word	0x00000fe0


	//   ....[8]....
        /*0190*/ 	.word	0x00001160


	//   ....[9]....
        /*0194*/ 	.word	0x00001190


	//   ....[10]....
        /*0198*/ 	.word	0x000011c0


	//   ....[11]....
        /*019c*/ 	.word	0x000011e0


	//   ....[12]....
        /*01a0*/ 	.word	0x00001360


	//   ....[13]....
        /*01a4*/ 	.word	0x00001390


	//   ....[14]....
        /*01a8*/ 	.word	0x000013c0


	//   ....[15]....
        /*01ac*/ 	.word	0x000013e0


	//   ....[16]....
        /*01b0*/ 	.word	0x00001560


	//   ....[17]....
        /*01b4*/ 	.word	0x00001590


	//   ....[18]....
        /*01b8*/ 	.word	0x000015c0


	//   ....[19]....
        /*01bc*/ 	.word	0x000015e0


	//   ....[20]....
        /*01c0*/ 	.word	0x00002340


	//   ....[21]....
        /*01c4*/ 	.word	0x00002350


	//   ....[22]....
        /*01c8*/ 	.word	0x00002360


	//   ....[23]....
        /*01cc*/ 	.word	0x00002380


	//   ....[24]....
        /*01d0*/ 	.word	0x00002500


	//   ....[25]....
        /*01d4*/ 	.word	0x00002540


	//   ....[26]....
        /*01d8*/ 	.word	0x00002570


	//   ....[27]....
        /*01dc*/ 	.word	0x00002590


	//   ....[28]....
        /*01e0*/ 	.word	0x00002710


	//   ....[29]....
        /*01e4*/ 	.word	0x00002750


	//   ....[30]....
        /*01e8*/ 	.word	0x00002780


	//   ....[31]....
        /*01ec*/ 	.word	0x000027a0


	//   ....[32]....
        /*01f0*/ 	.word	0x00002920


	//   ....[33]....
        /*01f4*/ 	.word	0x00002960


	//   ....[34]....
        /*01f8*/ 	.word	0x00002990


	//   ....[35]....
        /*01fc*/ 	.word	0x000029b0


	//   ....[36]....
        /*0200*/ 	.word	0x00002b30


	//   ....[37]....
        /*0204*/ 	.word	0x00002b70


	//   ....[38]....
        /*0208*/ 	.word	0x00002ba0


	//   ....[39]....
        /*020c*/ 	.word	0x00002bc0


	//   ....[40]....
        /*0210*/ 	.word	0x000053c0


	//   ....[41]....
        /*0214*/ 	.word	0x000053f0


	//   ....[42]....
        /*0218*/ 	.word	0x00005410


	//   ....[43]....
        /*021c*/ 	.word	0x00005420


	//   ....[44]....
        /*0220*/ 	.word	0x000055b0


	//   ....[45]....
        /*0224*/ 	.word	0x000055e0


	//   ....[46]....
        /*0228*/ 	.word	0x00005610


	//   ....[47]....
        /*022c*/ 	.word	0x00005630


	//   ....[48]....
        /*0230*/ 	.word	0x000057b0


	//   ....[49]....
        /*0234*/ 	.word	0x000057e0


	//   ....[50]....
        /*0238*/ 	.word	0x00005810


	//   ....[51]....
        /*023c*/ 	.word	0x00005830


	//   ....[52]....
        /*0240*/ 	.word	0x000059b0


	//   ....[53]....
        /*0244*/ 	.word	0x000059e0


	//   ....[54]....
        /*0248*/ 	.word	0x00005a10


	//   ....[55]....
        /*024c*/ 	.word	0x00005a30


	//   ....[56]....
        /*0250*/ 	.word	0x00005bb0


	//   ....[57]....
        /*0254*/ 	.word	0x00005be0


	//   ....[58]....
        /*0258*/ 	.word	0x00005c10


	//   ....[59]....
        /*025c*/ 	.word	0x00005c30


	//----- nvinfo : EIATTR_VRC_CTA_INIT_COUNT
	.align		4
.L_190:
        /*0260*/ 	.byte	0x02, 0x4a
	.zero		1
	.zero		1


	//----- nvinfo : EIATTR_EXIT_INSTR_OFFSETS
	.align		4
        /*0264*/ 	.byte	0x04, 0x1c
        /*0266*/ 	.short	(.L_192 - .L_191)


	//   ....[0]....
.L_191:
        /*0268*/ 	.word	0x000068d0


	//   ....[1]....
        /*026c*/ 	.word	0x00006920


	//----- nvinfo : EIATTR_MAX_THREADS
	.align		4
.L_192:
        /*0270*/ 	.byte	0x04, 0x05
        /*0272*/ 	.short	(.L_194 - .L_193)
.L_193:
        /*0274*/ 	.word	0x00000100
        /*0278*/ 	.word	0x00000001
        /*027c*/ 	.word	0x00000001


	//----- nvinfo : EIATTR_CRS_STACK_SIZE
	.align		4
.L_194:
        /*0280*/ 	.byte	0x04, 0x1e
        /*0282*/ 	.short	(.L_196 - .L_195)
.L_195:
        /*0284*/ 	.word	0x00000000


	//----- nvinfo : EIATTR_CBANK_PARAM_SIZE
	.align		4
.L_196:
        /*0288*/ 	.byte	0x03, 0x19
        /*028a*/ 	.short	0x0071


	//----- nvinfo : EIATTR_PARAM_CBANK
	.align		4
        /*028c*/ 	.byte	0x04, 0x0a
        /*028e*/ 	.short	(.L_198 - .L_197)
	.align		4
.L_197:
        /*0290*/ 	.word	index@(.nv.constant0._ZN6thrust24THRUST_300001_SM_1000_NS8cuda_cub4core6detail13_kernel_agentINS1_8__reduce11ReduceAgentINS0_12zip_iteratorIN4cuda3std3__45tupleIJNS0_10device_ptrIdEENS0_17counting_iteratorIlNS0_11use_defaultESF_SF_EEEEEEEPNSB_IJdlEEESJ_lNS1_9__extrema9arg_max_fIdl19doubleAbsComparatorEEEEJSI_SK_lN3cub18CUB_300001_SM_100013GridEvenShareIlEENSR_9GridQueueIyEESO_EEEvDpT0_)
        /*0294*/ 	.short	0x0380
        /*0296*/ 	.short	0x0071


	//----- nvinfo : EIATTR_SW_WAR
	.align		4
.L_198:
        /*0298*/ 	.byte	0x04, 0x36
        /*029a*/ 	.short	(.L_200 - .L_199)
.L_199:
        /*029c*/ 	.word	0x00000008
.L_200:


//--------------------- .nv.info._ZN6thrust24THRUST_300001_SM_1000_NS8cuda_cub4core6detail13_kernel_agentINS1_8__reduce11ReduceAgentINS0_12zip_iteratorIN4cuda3std3__45tupleIJNS0_10device_ptrIdEENS0_17counting_iteratorIlNS0_11use_defaultESF_SF_EEEEEEEPNSB_IJdlEEESJ_lNS1_9__extrema9arg_max_fIdl19doubleAbsComparatorEEEEJSI_SK_lSO_EEEvDpT0_ --------------------------
	.section	.nv.info._ZN6thrust24THRUST_300001_SM_1000_NS8cuda_cub4core6detail13_kernel_agentINS1_8__reduce11ReduceAgentINS0_12zip_iteratorIN4cuda3std3__45tupleIJNS0_10device_ptrIdEENS0_17counting_iteratorIlNS0_11use_defaultESF_SF_EEEEEEEPNSB_IJdlEEESJ_lNS1_9__extrema9arg_max_fIdl19doubleAbsComparatorEEEEJSI_SK_lSO_EEEvDpT0_,"",@"SHT_CUDA_INFO"
	.sectionflags	@""
	.align	4


	//----- nvinfo : EIATTR_CUDA_API_VERSION
	.align		4
        /*0000*/ 	.byte	0x04, 0x37
        /*0002*/ 	.short	(.L_202 - .L_201)
.L_201:
        /*0004*/ 	.word	0x00000082


	//----- nvinfo : EIATTR_KPARAM_INFO
	.align		4
.L_202:
        /*0008*/ 	.byte	0x04, 0x17
        /*000a*/ 	.short	(.L_204 - .L_203)
.L_203:
        /*000c*/ 	.word	0x00000000
        /*0010*/ 	.short	0x0003
        /*0012*/ 	.short	0x0020
        /*0014*/ 	.byte	0x00, 0xf0, 0x05, 0x00


	//----- nvinfo : EIATTR_KPARAM_INFO
	.align		4
.L_204:
        /*0018*/ 	.byte	0x04, 0x17
        /*001a*/ 	.short	(.L_206 - .L_205)
.L_205:
        /*001c*/ 	.word	0x00000000
        /*0020*/ 	.short	0x0002
        /*0022*/ 	.short	0x0018
        /*0024*/ 	.byte	0x00, 0xf0, 0x21, 0x00


	//----- nvinfo : EIATTR_KPARAM_INFO
	.align		4
.L_206:
        /*0028*/ 	.byte	0x04, 0x17
        /*002a*/ 	.short	(.L_208 - .L_207)
.L_207:
        /*002c*/ 	.word	0x00000000
        /*0030*/ 	.short	0x0001
        /*0032*/ 	.short	0x0010
        /*0034*/ 	.byte	0x00, 0xf5, 0x21, 0x00


	//----- nvinfo : EIATTR_KPARAM_INFO
	.align		4
.L_208:
        /*0038*/ 	.byte	0x04, 0x17
        /*003a*/ 	.short	(.L_210 - .L_209)
.L_209:
        /*003c*/ 	.word	0x00000000
        /*0040*/ 	.short	0x0000
        /*0042*/ 	.short	0x0000
        /*0044*/ 	.byte	0x00, 0xf0, 0x41, 0x00


	//----- nvinfo : EIATTR_SPARSE_MMA_MASK
	.align		4
.L_210:
        /*0048*/ 	.byte	0x03, 0x50
        /*004a*/ 	.short	0x0000


	//----- nvinfo : EIATTR_MAXREG_COUNT
	.align		4
        /*004c*/ 	.byte	0x03, 0x1b
        /*004e*/ 	.short	0x00ff


	//----- nvinfo : EIATTR_NUM_BARRIERS
	.align		4
        /*0050*/ 	.byte	0x02, 0x4c
        /*0052*/ 	.byte	0x01
	.zero		1


	//----- nvinfo : EIATTR_MERCURY_ISA_VERSION
	.align		4
        /*0054*/ 	.byte	0x03, 0x5f
        /*0056*/ 	.short	0x0101


	//----- nvinfo : EIATTR_COOP_GROUP_MASK_REGIDS
	.align		4
        /*0058*/ 	.byte	0x04, 0x29
        /*005a*/ 	.short	(.L_212 - .L_211)


	//   ....[0]....
.L_211:
        /*005c*/ 	.word	0xffffffff


	//   ....[1]....
        /*0060*/ 	.word	0xffffffff


	//   ....[2]....
        /*0064*/ 	.word	0xffffffff


	//   ....[3]....
        /*0068*/ 	.word	0xffffffff


	//   ....[4]....
        /*006c*/ 	.word	0xffffffff


	//   ....[5]....
        /*0070*/ 	.word	0xffffffff


	//   ....[6]....
        /*0074*/ 	.word	0xffffffff


	//   ....[7]....
        /*0078*/ 	.word	0xffffffff


	//   ....[8]....
        /*007c*/ 	.word	0xffffffff


	//   ....[9]....
        /*0080*/ 	.word	0xffffffff


	//   ....[10]....
        /*0084*/ 	.word	0xffffffff


	//   ....[11]....
        /*0088*/ 	.word	0xffffffff


	//   ....[12]....
        /*008c*/ 	.word	0xffffffff


	//   ....[13]....
        /*0090*/ 	.word	0xffffffff


	//   ....[14]....
        /*0094*/ 	.word	0xffffffff


	//   ....[15]....
        /*0098*/ 	.word	0xffffffff


	//   ....[16]....
        /*009c*/ 	.word	0xffffffff


	//   ....[17]....
        /*00a0*/ 	.word	0xffffffff


	//   ....[18]....
        /*00a4*/ 	.word	0xffffffff


	//   ....[19]....
        /*00a8*/ 	.word	0xffffffff


	//   ....[20]....
        /*00ac*/ 	.word	0xffffffff


	//   ....[21]....
        /*00b0*/ 	.word	0xffffffff


	//   ....[22]....
        /*00b4*/ 	.word	0xffffffff


	//   ....[23]....
        /*00b8*/ 	.word	0xffffffff


	//   ....[24]....
        /*00bc*/ 	.word	0xffffffff


	//   ....[25]....
        /*00c0*/ 	.word	0xffffffff


	//   ....[26]....
        /*00c4*/ 	.word	0xffffffff


	//   ....[27]....
        /*00c8*/ 	.word	0xffffffff


	//   ....[28]....
        /*00cc*/ 	.word	0xffffffff


	//   ....[29]....
        /*00d0*/ 	.word	0xffffffff


	//   ....[30]....
        /*00d4*/ 	.word	0xffffffff


	//   ....[31]....
        /*00d8*/ 	.word	0xffffffff


	//   ....[32]....
        /*00dc*/ 	.word	0xffffffff


	//   ....[33]....
        /*00e0*/ 	.word	0xffffffff


	//   ....[34]....
        /*00e4*/ 	.word	0xffffffff


	//   ....[35]....
        /*00e8*/ 	.word	0xffffffff


	//   ....[36]....
        /*00ec*/ 	.word	0xffffffff


	//   ....[37]....
        /*00f0*/ 	.word	0xffffffff


	//   ....[38]....
        /*00f4*/ 	.word	0xffffffff


	//   ....[39]....
        /*00f8*/ 	.word	0xffffffff


	//   ....[40]....
        /*00fc*/ 	.word	0xffffffff


	//   ....[41]....
        /*0100*/ 	.word	0xffffffff


	//   ....[42]....
        /*0104*/ 	.word	0xffffffff


	//   ....[43]....
        /*0108*/ 	.word	0xffffffff


	//   ....[44]....
        /*010c*/ 	.word	0xffffffff


	//   ....[45]....
        /*0110*/ 	.word	0xffffffff


	//   ....[46]....
        /*0114*/ 	.word	0xffffffff


	//   ....[47]....
        /*0118*/ 	.word	0xffffffff


	//   ....[48]....
        /*011c*/ 	.word	0xffffffff


	//   ....[49]....
        /*0120*/ 	.word	0xffffffff


	//   ....[50]....
        /*0124*/ 	.word	0xffffffff


	//   ....[51]....
        /*0128*/ 	.word	0xffffffff


	//   ....[52]....
        /*012c*/ 	.word	0xffffffff


	//   ....[53]....
        /*0130*/ 	.word	0xffffffff


	//   ....[54]....
        /*0134*/ 	.word	0xffffffff


	//   ....[55]....
        /*0138*/ 	.word	0xffffffff


	//   ....[56]....
        /*013c*/ 	.word	0xffffffff


	//   ....[57]....
        /*0140*/ 	.word	0xffffffff


	//   ....[58]....
        /*0144*/ 	.word	0xffffffff


	//   ....[59]....
        /*0148*/ 	.word	0xffffffff


	//----- nvinfo : EIATTR_COOP_GROUP_INSTR_OFFSETS
	.align		4
.L_212:
        /*014c*/ 	.byte	0x04, 0x28
        /*014e*/ 	.short	(.L_214 - .L_213)


	//   ....[0]....
.L_213:
        /*0150*/ 	.word	0x00000cb0


	//   ....[1]....
        /*0154*/ 	.word	0x00000ce0


	//   ....[2]....
        /*0158*/ 	.word	0x00000d00


	//   ....[3]....
        /*015c*/ 	.word	0x00000d10


	//   ....[4]....
        /*0160*/ 	.word	0x00000ea0


	//   ....[5]....
        /*0164*/ 	.word	0x00000ed0


	//   ....[6]....
        /*0168*/ 	.word	0x00000f00


	//   ....[7]....
        /*016c*/ 	.word	0x00000f20


	//   ....[8]....
        /*0170*/ 	.word	0x000010a0


	//   ....[9]....
        /*0174*/ 	.word	0x000010d0


	//   ....[10]....
        /*0178*/ 	.word	0x00001100


	//   ....[11]....
        /*017c*/ 	.word	0x00001120


	//   ....[12]....
        /*0180*/ 	.word	0x000012a0


	//   ....[13]....
        /*0184*/ 	.word	0x000012d0


	//   ....[14]....
        /*0188*/ 	.word	0x00001300


	//   ....[15]....
        /*018c*/ 	.word	0x00001320


	//   ....[16]....
        /*0190*/ 	.word	0x000014a0


	//   ....[17]....
        /*0194*/ 	.word	0x000014e0


	//   ....[18]....
        /*0198*/ 	.word	0x00001510


	//   ....[19]....
        /*019c*/ 	.word	0x00001520


	//   ....[20]....
        /*01a0*/ 	.word	0x00002280


	//   ....[21]....
        /*01a4*/ 	.word	0x00002290


	//   ....[22]....
        /*01a8*/ 	.word	0x000022a0


	//   ....[23]....
        /*01ac*/ 	.word	0x000022c0


	//   ....[24]....
        /*01b0*/ 	.word	0x00002440


	//   ....[25]....
        /*01b4*/ 	.word	0x00002480


	//   ....[26]....
        /*01b8*/ 	.word	0x000024b0


	//   ....[27]....
        /*01bc*/ 	.word	0x000024d0


	//   ....[28]....
        /*01c0*/ 	.word	0x00002650


	//   ....[29]....
        /*01c4*/ 	.word	0x00002690


	//   ....[30]....
        /*01c8*/ 	.word	0x000026c0


	//   ....[31]....
        /*01cc*/ 	.word	0x000026e0


	//   ....[32]....
        /*01d0*/ 	.word	0x00002860


	//   ....[33]....
        /*01d4*/ 	.word	0x000028a0


	//   ....[34]....
        /*01d8*/ 	.word	0x000028d0


	//   ....[35]....
        /*01dc*/ 	.word	0x000028f0


	//   ....[36]....
        /*01e0*/ 	.word	0x00002a70


	//   ....[37]....
        /*01e4*/ 	.word	0x00002ab0


	//   ....[38]....
        /*01e8*/ 	.word	0x00002ae0


	//   ....[39]....
        /*01ec*/ 	.word	0x00002b00


	//   ....[40]....
        /*01f0*/ 	.word	0x00004f40


	//   ....[41]....
        /*01f4*/ 	.word	0x00004f70


	//   ....[42]....
        /*01f8*/ 	.word	0x00004f90


	//   ....[43]....
        /*01fc*/ 	.word	0x00004fa0


	//   ....[44]....
        /*0200*/ 	.word	0x00005130


	//   ....[45]....
        /*0204*/ 	.word	0x00005160


	//   ....[46]....
        /*0208*/ 	.word	0x00005190


	//   ....[47]....
        /*020c*/ 	.word	0x000051b0


	//   ....[48]....
        /*0210*/ 	.word	0x00005330


	//   ....[49]....
        /*0214*/ 	.word	0x00005360


	//   ....[50]....
        /*0218*/ 	.word	0x00005390


	//   ....[51]....
        /*021c*/ 	.word	0x000053b0


	//   ....[52]....
        /*0220*/ 	.word	0x00005530


	//   ....[53]....
        /*0224*/ 	.word	0x00005560


	//   ....[54]....
        /*0228*/ 	.word	0x00005590


	//   ....[55]....
        /*022c*/ 	.word	0x000055b0


	//   ....[56]....
        /*0230*/ 	.word	0x00005730


	//   ....[57]....
        /*0234*/ 	.word	0x00005760


	//   ....[58]....
        /*0238*/ 	.word	0x00005790


	//   ....[59]....
        /*023c*/ 	.word	0x000057b0


	//----- nvinfo : EIATTR_VRC_CTA_INIT_COUNT
	.align		4
.L_214:
        /*0240*/ 	.byte	0x02, 0x4a
	.zero		1
	.zero		1


	//----- nvinfo : EIATTR_EXIT_INSTR_OFFSETS
	.align		4
        /*0244*/ 	.byte	0x04, 0x1c
        /*0246*/ 	.short	(.L_216 - .L_215)


	//   ....[0]....
.L_215:
        /*0248*/ 	.word	0x00000040


	//   ....[1]....
        /*024c*/ 	.word	0x00006450


	//   ....[2]....
        /*0250*/ 	.word	0x00006490


	//----- nvinfo : EIATTR_MAX_THREADS
	.align		4
.L_216:
        /*0254*/ 	.byte	0x04, 0x05
        /*0256*/ 	.short	(.L_218 - .L_217)
.L_217:
        /*0258*/ 	.word	0x00000100
        /*025c*/ 	.word	0x00000001
        /*0260*/ 	.word	0x00000001


	//----- nvinfo : EIATTR_CRS_STACK_SIZE
	.align		4
.L_218:
        /*0264*/ 	.byte	0x04, 0x1e
        /*0266*/ 	.short	(.L_220 - .L_219)
.L_219:
        /*0268*/ 	.word	0x00000000


	//----- nvinfo : EIATTR_CBANK_PARAM_SIZE
	.align		4
.L_220:
        /*026c*/ 	.byte	0x03, 0x19
        /*026e*/ 	.short	0x0021


	//----- nvinfo : EIATTR_PARAM_CBANK
	.align		4
        /*0270*/ 	.byte	0x04, 0x0a
        /*0272*/ 	.short	(.L_222 - .L_221)
	.align		4
.L_221:
        /*0274*/ 	.word	index@(.nv.constant0._ZN6thrust24THRUST_300001_SM_1000_NS8cuda_cub4core6detail13_kernel_agentINS1_8__reduce11ReduceAgentINS0_12zip_iteratorIN4cuda3std3__45tupleIJNS0_10device_ptrIdEENS0_17counting_iteratorIlNS0_11use_defaultESF_SF_EEEEEEEPNSB_IJdlEEESJ_lNS1_9__extrema9arg_max_fIdl19doubleAbsComparatorEEEEJSI_SK_lSO_EEEvDpT0_)
        /*0278*/ 	.short	0x0380
        /*027a*/ 	.short	0x0021


	//----- nvinfo : EIATTR_SW_WAR
	.align		4
.L_222:
        /*027c*/ 	.byte	0x04, 0x36
        /*027e*/ 	.short	(.L_224 - .L_223)
.L_223:
        /*0280*/ 	.word	0x00000008
.L_224:


//--------------------- .nv.info._ZN6thrust24THRUST_300001_SM_1000_NS8cuda_cub4core6detail13_kernel_agentINS1_8__reduce11ReduceAgentIPN4cuda3std3__45tupleIJdlEEESC_SB_iNS1_9__extrema9arg_max_fIdl19doubleAbsComparatorEEEEJSC_SC_iSG_EEEvDpT0_ --------------------------
	.section	.nv.info._ZN6thrust24THRUST_300001_SM_1000_NS8cuda_cub4core6detail13_kernel_agentINS1_8__reduce11ReduceAgentIPN4cuda3std3__45tupleIJdlEEESC_SB_iNS1_9__extrema9arg_max_fIdl19doubleAbsComparatorEEEEJSC_SC_iSG_EEEvDpT0_,"",@"SHT_CUDA_INFO"
	.sectionflags	@""
	.align	4


	//----- nvinfo : EIATTR_CUDA_API_VERSION
	.align		4
        /*0000*/ 	.byte	0x04, 0x37
        /*0002*/ 	.short	(.L_226 - .L_225)
.L_225:
        /*0004*/ 	.word	0x00000082


	//----- nvinfo : EIATTR_KPARAM_INFO
	.align		4
.L_226:
        /*0008*/ 	.byte	0x04, 0x17
        /*000a*/ 	.short	(.L_228 - .L_227)
.L_227:
        /*000c*/ 	.word	0x00000000
        /*0010*/ 	.short	0x0003
        /*0012*/ 	.short	0x0014
        /*0014*/ 	.byte	0x00, 0xf0, 0x05, 0x00


	//----- nvinfo : EIATTR_KPARAM_INFO
	.align		4
.L_228:
        /*0018*/ 	.byte	0x04, 0x17
        /*001a*/ 	.short	(.L_230 - .L_229)
.L_229:
        /*001c*/ 	.word	0x00000000
        /*0020*/ 	.short	0x0002
        /*0022*/ 	.short	0x0010
        /*0024*/ 	.byte	0x00, 0xf0, 0x11, 0x00


	//----- nvinfo : EIATTR_KPARAM_INFO
	.align		4
.L_230:
        /*0028*/ 	.byte	0x04, 0x17
        /*002a*/ 	.short	(.L_232 - .L_231)
.L_231:
        /*002c*/ 	.word	0x00000000
        /*0030*/ 	.short	0x0001
        /*0032*/ 	.short	0x0008
        /*0034*/ 	.byte	0x00, 0xf5, 0x21, 0x00


	//----- nvinfo : EIATTR_KPARAM_INFO
	.align		4
.L_232:
        /*0038*/ 	.byte	0x04, 0x17
        /*003a*/ 	.short	(.L_234 - .L_233)
.L_233:
        /*003c*/ 	.word	0x00000000
        /*0040*/ 	.short	0x0000
        /*0042*/ 	.short	0x0000
        /*0044*/ 	.byte	0x00, 0xf5, 0x21, 0x00


	//----- nvinfo : EIATTR_SPARSE_MMA_MASK
	.align		4
.L_234:
        /*0048*/ 	.byte	0x03, 0x50
        /*004a*/ 	.short	0x0000


	//----- nvinfo : EIATTR_MAXREG_COUNT
	.align		4
        /*004c*/ 	.byte	0x03, 0x1b
        /*004e*/ 	.short	0x00ff


	//----- nvinfo : EIATTR_NUM_BARRIERS
	.align		4
        /*0050*/ 	.byte	0x02, 0x4c
        /*0052*/ 	.byte	0x01
	.zero		1


	//----- nvinfo : EIATTR_MERCURY_ISA_VERSION
	.align		4
        /*0054*/ 	.byte	0x03, 0x5f
        /*0056*/ 	.short	0x0101


	//----- nvinfo : EIATTR_COOP_GROUP_MASK_REGIDS
	.align		4
        /*0058*/ 	.byte	0x04, 0x29
        /*005a*/ 	.short	(.L_236 - .L_235)


	//   ....[0]....
.L_235:
        /*005c*/ 	.word	0xffffffff


	//   ....[1]....
        /*0060*/ 	.word	0xffffffff


	//   ....[2]....
        /*0064*/ 	.word	0xffffffff


	//   ....[3]....
        /*0068*/ 	.word	0xffffffff


	//   ....[4]....
        /*006c*/ 	.word	0xffffffff


	//   ....[5]....
        /*0070*/ 	.word	0xffffffff


	//   ....[6]....
        /*0074*/ 	.word	0xffffffff


	//   ....[7]....
        /*0078*/ 	.word	0xffffffff


	//   ....[8]....
        /*007c*/ 	.word	0xffffffff


	//   ....[9]....
        /*0080*/ 	.word	0xffffffff


	//   ....[10]....
        /*0084*/ 	.word	0xffffffff


	//   ....[11]....
        /*0088*/ 	.word	0xffffffff


	//   ....[12]....
        /*008c*/ 	.word	0xffffffff


	//   ....[13]....
        /*0090*/ 	.word	0xffffffff


	//   ....[14]....
        /*0094*/ 	.word	0xffffffff


	//   ....[15]....
        /*0098*/ 	.word	0xffffffff


	//   ....[16]....
        /*009c*/ 	.word	0xffffffff


	//   ....[17]....
        /*00a0*/ 	.word	0xffffffff


	//   ....[18]....
        /*00a4*/ 	.word	0xffffffff


	//   ....[19]....
        /*00a8*/ 	.word	0xffffffff


	//   ....[20]....
        /*00ac*/ 	.word	0xffffffff


	//   ....[21]....
        /*00b0*/ 	.word	0xffffffff


	//   ....[22]....
        /*00b4*/ 	.word	0xffffffff


	//   ....[23]....
        /*00b8*/ 	.word	0xffffffff


	//   ....[24]....
        /*00bc*/ 	.word	0xffffffff


	//   ....[25]....
        /*00c0*/ 	.word	0xffffffff


	//   ....[26]....
        /*00c4*/ 	.word	0xffffffff


	//   ....[27]....
        /*00c8*/ 	.word	0xffffffff


	//   ....[28]....
        /*00cc*/ 	.word	0xffffffff


	//   ....[29]....
        /*00d0*/ 	.word	0xffffffff


	//   ....[30]....
        /*00d4*/ 	.word	0xffffffff


	//   ....[31]....
        /*00d8*/ 	.word	0xffffffff


	//   ....[32]....
        /*00dc*/ 	.word	0xffffffff


	//   ....[33]....
        /*00e0*/ 	.word	0xffffffff


	//   ....[34]....
        /*00e4*/ 	.word	0xffffffff


	//   ....[35]....
        /*00e8*/ 	.word	0xffffffff


	//   ....[36]....
        /*00ec*/ 	.word	0xffffffff


	//   ....[37]....
        /*00f0*/ 	.word	0xffffffff


	//   ....[38]....
        /*00f4*/ 	.word	0xffffffff


	//   ....[39]....
        /*00f8*/ 	.word	0xffffffff


	//   ....[40]....
        /*00fc*/ 	.word	0xffffffff


	//   ....[41]....
        /*0100*/ 	.word	0xffffffff


	//   ....[42]....
        /*0104*/ 	.word	0xffffffff


	//   ....[43]....
        /*0108*/ 	.word	0xffffffff


	//   ....[44]....
        /*010c*/ 	.word	0xffffffff


	//   ....[45]....
        /*0110*/ 	.word	0xffffffff


	//   ....[46]....
        /*0114*/ 	.word	0xffffffff


	//   ....[47]....
        /*0118*/ 	.word	0xffffffff


	//   ....[48]....
        /*011c*/ 	.word	0xffffffff


	//   ....[49]....
        /*0120*/ 	.word	0xffffffff


	//   ....[50]....
        /*0124*/ 	.word	0xffffffff


	//   ....[51]....
        /*0128*/ 	.word	0xffffffff


	//   ....[52]....
        /*012c*/ 	.word	0xffffffff


	//   ....[53]....
        /*0130*/ 	.word	0xffffffff


	//   ....[54]....
        /*0134*/ 	.word	0xffffffff


	//   ....[55]....
        /*0138*/ 	.word	0xffffffff


	//   ....[56]....
        /*013c*/ 	.word	0xffffffff


	//   ....[57]....
        /*0140*/ 	.word	0xffffffff


	//   ....[58]....
        /*0144*/ 	.word	0xffffffff


	//   ....[59]....
        /*0148*/ 	.word	0xffffffff


	//----- nvinfo : EIATTR_COOP_GROUP_INSTR_OFFSETS
	.align		4
.L_236:
        /*014c*/ 	.byte	0x04, 0x28
        /*014e*/ 	.short	(.L_238 - .L_237)


	//   ....[0]....
.L_237:
        /*0150*/ 	.word	0x00000b70


	//   ....[1]....
        /*0154*/ 	.word	0x00000ba0


	//   ....[2]....
        /*0158*/ 	.word	0x00000bc0


	//   ....[3]....
        /*015c*/ 	.word	0x00000bd0


	//   ....[4]....
        /*0160*/ 	.word	0x00000d60


	//   ....[5]....
        /*0164*/ 	.word	0x00000d90


	//   ....[6]....
        /*0168*/ 	.word	0x00000dc0


	//   ....[7]....
        /*016c*/ 	.word	0x00000de0


	//   ....[8]....
        /*0170*/ 	.word	0x00000f60


	//   ....[9]....
        /*0174*/ 	.word	0x00000f90


	//   ....[10]....
        /*0178*/ 	.word	0x00000fc0


	//   ....[11]....
        /*017c*/ 	.word	0x00000fe0


	//   ....[12]....
        /*0180*/ 	.word	0x00001160


	//   ....[13]....
        /*0184*/ 	.word	0x00001190


	//   ....[14]....
        /*0188*/ 	.word	0x000011c0


	//   ....[15]....
        /*018c*/ 	.word	0x000011e0


	//   ....[16]....
        /*0190*/ 	.word	0x00001360


	//   ....[17]....
        /*0194*/ 	.word	0x000013a0


	//   ....[18]....
        /*0198*/ 	.word	0x000013d0


	//   ....[19]....
        /*019c*/ 	.word	0x000013e0


	//   ....[20]....
        /*01a0*/ 	.word	0x00002140


	//   ....[21]....
        /*01a4*/ 	.word	0x00002150


	//   ....[22]....
        /*01a8*/ 	.word	0x00002160


	//   ....[23]....
        /*01ac*/ 	.word	0x00002180


	//   ....[24]....
        /*01b0*/ 	.word	0x00002300


	//   ....[25]....
        /*01b4*/ 	.word	0x00002340


	//   ....[26]....
        /*01b8*/ 	.word	0x00002370


	//   ....[27]....
        /*01bc*/ 	.word	0x00002390


	//   ....[28]....
        /*01c0*/ 	.word	0x00002510


	//   ....[29]....
        /*01c4*/ 	.word	0x00002550


	//   ....[30]....
        /*01c8*/ 	.word	0x00002580


	//   ....[31]....
        /*01cc*/ 	.word	0x000025a0


	//   ....[32]....
        /*01d0*/ 	.word	0x00002720


	//   ....[33]....
        /*01d4*/ 	.word	0x00002760


	//   ....[34]....
        /*01d8*/ 	.word	0x00002790


	//   ....[35]....
        /*01dc*/ 	.word	0x000027b0


	//   ....[36]....
        /*01e0*/ 	.word	0x00002930


	//   ....[37]....
        /*01e4*/ 	.word	0x00002970


	//   ....[38]....
        /*01e8*/ 	.word	0x000029b0


	//   ....[39]....
        /*01ec*/ 	.word	0x000029c0


	//   ....[40]....
        /*01f0*/ 	.word	0x00004d80


	//   ....[41]....
        /*01f4*/ 	.word	0x00004db0


	//   ....[42]....
        /*01f8*/ 	.word	0x00004dd0


	//   ....[43]....
        /*01fc*/ 	.word	0x00004de0


	//   ....[44]....
        /*0200*/ 	.word	0x00004f70


	//   ....[45]....
        /*0204*/ 	.word	0x00004fa0


	//   ....[46]....
        /*0208*/ 	.word	0x00004fd0


	//   ....[47]....
        /*020c*/ 	.word	0x00004ff0


	//   ....[48]....
        /*0210*/ 	.word	0x00005170


	//   ....[49]....
        /*0214*/ 	.word	0x000051a0


	//   ....[50]....
        /*0218*/ 	.word	0x000051d0


	//   ....[51]....
        /*021c*/ 	.word	0x000051f0


	//   ....[52]....
        /*0220*/ 	.word	0x00005370


	//   ....[53]....
        /*0224*/ 	.word	0x000053a0


	//   ....[54]....
        /*0228*/ 	.word	0x000053d0


	//   ....[55]....
        /*022c*/ 	.word	0x000053f0


	//   ....[56]....
        /*0230*/ 	.word	0x00005570


	//   ....[57]....
        /*0234*/ 	.word	0x000055a0


	//   ....[58]....
        /*0238*/ 	.word	0x000055d0


	//   ....[59]....
        /*023c*/ 	.word	0x000055f0


	//----- nvinfo : EIATTR_VRC_CTA_INIT_COUNT
	.align		4
.L_238:
        /*0240*/ 	.byte	0x02, 0x4a
	.zero		1
	.zero		1


	//----- nvinfo : EIATTR_EXIT_INSTR_OFFSETS
	.align		4
        /*0244*/ 	.byte	0x04, 0x1c
        /*0246*/ 	.short	(.L_240 - .L_239)


	//   ....[0]....
.L_239:
        /*0248*/ 	.word	0x00000030


	//   ....[1]....
        /*024c*/ 	.word	0x00006290


	//   ....[2]....
        /*0250*/ 	.word	0x000062d0


	//----- nvinfo : EIATTR_MAX_THREADS
	.align		4
.L_240:
        /*0254*/ 	.byte	0x04, 0x05
        /*0256*/ 	.short	(.L_242 - .L_241)
.L_241:
        /*0258*/ 	.word	0x00000100
        /*025c*/ 	.word	0x00000001
        /*0260*/ 	.word	0x00000001


	//----- nvinfo : EIATTR_CRS_STACK_SIZE
	.align		4
.L_242:
        /*0264*/ 	.byte	0x04, 0x1e
        /*0266*/ 	.short	(.L_244 - .L_243)
.L_243:
        /*0268*/ 	.word	0x00000000


	//----- nvinfo : EIATTR_CBANK_PARAM_SIZE
	.align		4
.L_244:
        /*026c*/ 	.byte	0x03, 0x19
        /*026e*/ 	.short	0x0015


	//----- nvinfo : EIATTR_PARAM_CBANK
	.align		4
        /*0270*/ 	.byte	0x04, 0x0a
        /*0272*/ 	.short	(.L_246 - .L_245)
	.align		4
.L_245:
        /*0274*/ 	.word	index@(.nv.constant0._ZN6thrust24THRUST_300001_SM_1000_NS8cuda_cub4core6detail13_kernel_agentINS1_8__reduce11ReduceAgentIPN4cuda3std3__45tupleIJdlEEESC_SB_iNS1_9__extrema9arg_max_fIdl19doubleAbsComparatorEEEEJSC_SC_iSG_EEEvDpT0_)
        /*0278*/ 	.short	0x0380
        /*027a*/ 	.short	0x0015


	//----- nvinfo : EIATTR_SW_WAR
	.align		4
.L_246:
        /*027c*/ 	.byte	0x04, 0x36
        /*027e*/ 	.short	(.L_248 - .L_247)
.L_247:
        /*0280*/ 	.word	0x00000008
.L_248:


//--------------------- .nv.info._ZN6thrust24THRUST_300001_SM_1000_NS8cuda_cub4core6detail13_kernel_agentINS1_8__reduce10DrainAgentIiEEJN3cub18CUB_300001_SM_10009GridQueueIjEEiEEEvDpT0_ --------------------------
	.section	.nv.info._ZN6thrust24THRUST_300001_SM_1000_NS8cuda_cub4core6detail13_kernel_agentINS1_8__reduce10DrainAgentIiEEJN3cub18CUB_300001_SM_10009GridQueueIjEEiEEEvDpT0_,"",@"SHT_CUDA_INFO"
	.sectionflags	@""
	.align	4


	//----- nvinfo : EIATTR_CUDA_API_VERSION
	.align		4
        /*0000*/ 	.byte	0x04, 0x37
        /*0002*/ 	.short	(.L_250 - .L_249)
.L_249:
        /*0004*/ 	.word	0x00000082


	//----- nvinfo : EIATTR_KPARAM_INFO
	.align		4
.L_250:
        /*0008*/ 	.byte	0x04, 0x17
        /*000a*/ 	.short	(.L_252 - .L_251)
.L_251:
        /*000c*/ 	.word	0x00000000
        /*0010*/ 	.short	0x0001
        /*0012*/ 	.short	0x0008
        /*0014*/ 	.byte	0x00, 0xf0, 0x11, 0x00


	//----- nvinfo : EIATTR_KPARAM_INFO
	.align		4
.L_252:
        /*0018*/ 	.byte	0x04, 0x17
        /*001a*/ 	.short	(.L_254 - .L_253)
.L_253:
        /*001c*/ 	.word	0x00000000
        /*0020*/ 	.short	0x0000
        /*0022*/ 	.short	0x0000
        /*0024*/ 	.byte	0x00, 0xf0, 0x21, 0x00


	//----- nvinfo : EIATTR_SPARSE_MMA_MASK
	.align		4
.L_254:
        /*0028*/ 	.byte	0x03, 0x50
        /*002a*/ 	.short	0x0000


	//----- nvinfo : EIATTR_MAXREG_COUNT
	.align		4
        /*002c*/ 	.byte	0x03, 0x1b
        /*002e*/ 	.short	0x00ff


	//----- nvinfo : EIATTR_MERCURY_ISA_VERSION
	.align		4
        /*0030*/ 	.byte	0x03, 0x5f
        /*0032*/ 	.short	0x0101


	//----- nvinfo : EIATTR_VRC_CTA_INIT_COUNT
	.align		4
        /*0034*/ 	.byte	0x02, 0x4a
	.zero		1
	.zero		1


	//----- nvinfo : EIATTR_EXIT_INSTR_OFFSETS
	.align		4
        /*0038*/ 	.byte	0x04, 0x1c
        /*003a*/ 	.short	(.L_256 - .L_255)


	//   ....[0]....
.L_255:
        /*003c*/ 	.word	0x00000060


	//----- nvinfo : EIATTR_MAX_THREADS
	.align		4
.L_256:
        /*0040*/ 	.byte	0x04, 0x05
        /*0042*/ 	.short	(.L_258 - .L_257)
.L_257:
        /*0044*/ 	.word	0x00000001
        /*0048*/ 	.word	0x00000001
        /*004c*/ 	.word	0x00000001


	//----- nvinfo : EIATTR_CBANK_PARAM_SIZE
	.align		4
.L_258:
        /*0050*/ 	.byte	0x03, 0x19
        /*0052*/ 	.short	0x000c


	//----- nvinfo : EIATTR_PARAM_CBANK
	.align		4
        /*0054*/ 	.byte	0x04, 0x0a
        /*0056*/ 	.short	(.L_260 - .L_259)
	.align		4
.L_259:
        /*0058*/ 	.word	index@(.nv.constant0._ZN6thrust24THRUST_300001_SM_1000_NS8cuda_cub4core6detail13_kernel_agentINS1_8__reduce10DrainAgentIiEEJN3cub18CUB_300001_SM_10009GridQueueIjEEiEEEvDpT0_)
        /*005c*/ 	.short	0x0380
        /*005e*/ 	.short	0x000c


	//----- nvinfo : EIATTR_SW_WAR
	.align		4
.L_260:
        /*0060*/ 	.byte	0x04, 0x36
        /*0062*/ 	.short	(.L_262 - .L_261)
.L_261:
        /*0064*/ 	.word	0x00000008
.L_262:


//--------------------- .nv.info._ZN6thrust24THRUST_300001_SM_1000_NS8cuda_cub4core6detail13_kernel_agentINS1_8__reduce11ReduceAgentINS0_12zip_iteratorIN4cuda3std3__45tupleIJNS0_10device_ptrIdEENS0_17counting_iteratorIlNS0_11use_defaultESF_SF_EEEEEEEPNSB_IJdlEEESJ_iNS1_9__extrema9arg_max_fIdl19doubleAbsComparatorEEEEJSI_SK_iN3cub18CUB_300001_SM_100013GridEvenShareIiEENSR_9GridQueueIjEESO_EEEvDpT0_ --------------------------
	.section	.nv.info._ZN6thrust24THRUST_300001_SM_1000_NS8cuda_cub4core6detail13_kernel_agentINS1_8__reduce11ReduceAgentINS0_12zip_iteratorIN4cuda3std3__45tupleIJNS0_10device_ptrIdEENS0_17counting_iteratorIlNS0_11use_defaultESF_SF_EEEEEEEPNSB_IJdlEEESJ_iNS1_9__extrema9arg_max_fIdl19doubleAbsComparatorEEEEJSI_SK_iN3cub18CUB_300001_SM_100013GridEvenShareIiEENSR_9GridQueueIjEESO_EEEvDpT0_,"",@"SHT_CUDA_INFO"
	.sectionflags	@""
	.align	4


	//----- nvinfo : EIATTR_CUDA_API_VERSION
	.align		4
        /*0000*/ 	.byte	0x04, 0x37
        /*0002*/ 	.short	(.L_264 - .L_263)
.L_263:
        /*0004*/ 	.word	0x00000082


	//----- nvinfo : EIATTR_KPARAM_INFO
	.align		4
.L_264:
        /*0008*/ 	.byte	0x04, 0x17
        /*000a*/ 	.short	(.L_266 - .L_265)
.L_265:
        /*000c*/ 	.word	0x00000000
        /*0010*/ 	.short	0x0005
        /*0012*/ 	.short	0x0050
        /*0014*/ 	.byte	0x00, 0xf0, 0x05, 0x00


	//----- nvinfo : EIATTR_KPARAM_INFO
	.align		4
.L_266:
        /*0018*/ 	.byte	0x04, 0x17
        /*001a*/ 	.short	(.L_268 - .L_267)
.L_267:
        /*001c*/ 	.word	0x00000000
        /*0020*/ 	.short	0x0004
        /*0022*/ 	.short	0x0048
        /*0024*/ 	.byte	0x00, 0xf0, 0x21, 0x00


	//----- nvinfo : EIATTR_KPARAM_INFO
	.align		4
.L_268:
        /*0028*/ 	.byte	0x04, 0x17
        /*002a*/ 	.short	(.L_270 - .L_269)
.L_269:
        /*002c*/ 	.word	0x00000000
        /*0030*/ 	.short	0x0003
        /*0032*/ 	.short	0x001c
        /*0034*/ 	.byte	0x00, 0xf0, 0xa1, 0x00


	//----- nvinfo : EIATTR_KPARAM_INFO
	.align		4
.L_270:
        /*0038*/ 	.byte	0x04, 0x17
        /*003a*/ 	.short	(.L_272 - .L_271)
.L_271:
        /*003c*/ 	.word	0x00000000
        /*0040*/ 	.short	0x0002
        /*0042*/ 	.short	0x0018
        /*0044*/ 	.byte	0x00, 0xf0, 0x11, 0x00


	//----- nvinfo : EIATTR_KPARAM_INFO
	.align		4
.L_272:
        /*0048*/ 	.byte	0x04, 0x17
        /*004a*/ 	.short	(.L_274 - .L_273)
.L_273:
        /*004c*/ 	.word	0x00000000
        /*0050*/ 	.short	0x0001
        /*0052*/ 	.short	0x0010
        /*0054*/ 	.byte	0x00, 0xf5, 0x21, 0x00


	//----- nvinfo : EIATTR_KPARAM_INFO
	.align		4
.L_274:
        /*0058*/ 	.byte	0x04, 0x17
        /*005a*/ 	.short	(.L_276 - .L_275)
.L_275:
        /*005c*/ 	.word	0x00000000
        /*0060*/ 	.short	0x0000
        /*0062*/ 	.short	0x0000
        /*0064*/ 	.byte	0x00, 0xf0, 0x41, 0x00


	//----- nvinfo : EIATTR_SPARSE_MMA_MASK
	.align		4
.L_276:
        /*0068*/ 	.byte	0x03, 0x50
        /*006a*/ 	.short	0x0000


	//----- nvinfo : EIATTR_MAXREG_COUNT
	.align		4
        /*006c*/ 	.byte	0x03, 0x1b
        /*006e*/ 	.short	0x00ff


	//----- nvinfo : EIATTR_NUM_BARRIERS
	.align		4
        /*0070*/ 	.byte	0x02, 0x4c
        /*0072*/ 	.byte	0x01
	.zero		1


	//----- nvinfo : EIATTR_MERCURY_ISA_VERSION
	.align		4
        /*0074*/ 	.byte	0x03, 0x5f
        /*0076*/ 	.short	0x0101


	//----- nvinfo : EIATTR_COOP_GROUP_MASK_REGIDS
	.align		4
        /*0078*/ 	.byte	0x04, 0x29
        /*007a*/ 	.short	(.L_278 - .L_277)


	//   ....[0]....
.L_277:
        /*007c*/ 	.word	0xffffffff


	//   ....[1]....
        /*0080*/ 	.word	0xffffffff


	//   ....[2]....
        /*0084*/ 	.word	0xffffffff


	//   ....[3]....
        /*0088*/ 	.word	0xffffffff


	//   ....[4]....
        /*008c*/ 	.word	0xffffffff


	//   ....[5]....
        /*0090*/ 	.word	0xffffffff


	//   ....[6]....
        /*0094*/ 	.word	0xffffffff


	//   ....[7]....
        /*0098*/ 	.word	0xffffffff


	//   ....[8]....
        /*009c*/ 	.word	0xffffffff


	//   ....[9]....
        /*00a0*/ 	.word	0xffffffff


	//   ....[10]....
        /*00a4*/ 	.word	0xffffffff


	//   ....[11]....
        /*00a8*/ 	.word	0xffffffff


	//   ....[12]....
        /*00ac*/ 	.word	0xffffffff


	//   ....[13]....
        /*00b0*/ 	.word	0xffffffff


	//   ....[14]....
        /*00b4*/ 	.word	0xffffffff


	//   ....[15]....
        /*00b8*/ 	.word	0xffffffff


	//   ....[16]....
        /*00bc*/ 	.word	0xffffffff


	//   ....[17]....
        /*00c0*/ 	.word	0xffffffff


	//   ....[18]....
        /*00c4*/ 	.word	0xffffffff


	//   ....[19]....
        /*00c8*/ 	.word	0xffffffff


	//   ....[20]....
        /*00cc*/ 	.word	0xffffffff


	//   ....[21]....
        /*00d0*/ 	.word	0xffffffff


	//   ....[22]....
        /*00d4*/ 	.word	0xffffffff


	//   ....[23]....
        /*00d8*/ 	.word	0xffffffff


	//   ....[24]....
        /*00dc*/ 	.word	0xffffffff


	//   ....[25]....
        /*00e0*/ 	.word	0xffffffff


	//   ....[26]....
        /*00e4*/ 	.word	0xffffffff


	//   ....[27]....
        /*00e8*/ 	.word	0xffffffff


	//   ....[28]....
        /*00ec*/ 	.word	0xffffffff


	//   ....[29]....
        /*00f0*/ 	.word	0xffffffff


	//   ....[30]....
        /*00f4*/ 	.word	0xffffffff


	//   ....[31]....
        /*00f8*/ 	.word	0xffffffff


	//   ....[32]....
        /*00fc*/ 	.word	0xffffffff


	//   ....[33]....
        /*0100*/ 	.word	0xffffffff


	//   ....[34]....
        /*0104*/ 	.word	0xffffffff


	//   ....[35]....
        /*0108*/ 	.word	0xffffffff


	//   ....[36]....
        /*010c*/ 	.word	0xffffffff


	//   ....[37]....
        /*0110*/ 	.word	0xffffffff


	//   ....[38]....
        /*0114*/ 	.word	0xffffffff


	//   ....[39]....
        /*0118*/ 	.word	0xffffffff


	//   ....[40]....
        /*011c*/ 	.word	0xffffffff


	//   ....[41]....
        /*0120*/ 	.word	0xffffffff


	//   ....[42]....
        /*0124*/ 	.word	0xffffffff


	//   ....[43]....
        /*0128*/ 	.word	0xffffffff


	//   ....[44]....
        /*012c*/ 	.word	0xffffffff


	//   ....[45]....
        /*0130*/ 	.word	0xffffffff


	//   ....[46]....
        /*0134*/ 	.word	0xffffffff


	//   ....[47]....
        /*0138*/ 	.word	0xffffffff


	//   ....[48]....
        /*013c*/ 	.word	0xffffffff


	//   ....[49]....
        /*0140*/ 	.word	0xffffffff


	//   ....[50]....
        /*0144*/ 	.word	0xffffffff


	//   ....[51]....
        /*0148*/ 	.word	0xffffffff


	//   ....[52]....
        /*014c*/ 	.word	0xffffffff


	//   ....[53]....
        /*0150*/ 	.word	0xffffffff


	//   ....[54]....
        /*0154*/ 	.word	0xffffffff


	//   ....[55]....
        /*0158*/ 	.word	0xffffffff


	//   ....[56]....
        /*015c*/ 	.word	0xffffffff


	//   ....[57]....
        /*0160*/ 	.word	0xffffffff


	//   ....[58]....
        /*0164*/ 	.word	0xffffffff


	//   ....[59]....
        /*0168*/ 	.word	0xffffffff


	//----- nvinfo : EIATTR_COOP_GROUP_INSTR_OFFSETS
	.align		4
.L_278:
        /*016c*/ 	.byte	0x04, 0x28
        /*016e*/ 	.short	(.L_280 - .L_279)


	//   ....[0]....
.L_279:
        /*0170*/ 	.word	0x00000cd0


	//   ....[1]....
        /*0174*/ 	.word	0x00000d00


	//   ....[2]....
        /*0178*/ 	.word	0x00000d20


	//   ....[3]....
        /*017c*/ 	.word	0x00000d30


	//   ....[4]....
        /*0180*/ 	.word	0x00000ec0


	//   ....[5]....
        /*0184*/ 	.word	0x00000ef0


	//   ....[6]....
        /*0188*/ 	.word	0x00000f20


	//   ....[7]....
        /*018c*/ 	.word	0x00000f40


	//   ....[8]....
        /*0190*/ 	.word	0x000010c0


	//   ....[9]....
        /*0194*/ 	.word	0x00001100


	//   ....[10]....
        /*0198*/ 	.word	0x00001130


	//   ....[11]....
        /*019c*/ 	.word	0x00001140


	//   ....[12]....
        /*01a0*/ 	.word	0x000012c0


	//   ....[13]....
        /*01a4*/ 	.word	0x000012f0


	//   ....[14]....
        /*01a8*/ 	.word	0x00001320


	//   ....[15]....
        /*01ac*/ 	.word	0x00001340


	//   ....[16]....
        /*01b0*/ 	.word	0x000014c0


	//   ....[17]....
        /*01b4*/ 	.word	0x000014f0


	//   ....[18]....
        /*01b8*/ 	.word	0x00001520


	//   ....[19]....
        /*01bc*/ 	.word	0x00001540


	//   ....[20]....
        /*01c0*/ 	.word	0x000022b0


	//   ....[21]....
        /*01c4*/ 	.word	0x000022c0


	//   ....[22]....
        /*01c8*/ 	.word	0x000022d0


	//   ....[23]....
        /*01cc*/ 	.word	0x000022f0


	//   ....[24]....
        /*01d0*/ 	.word	0x00002470


	//   ....[25]....
        /*01d4*/ 	.word	0x000024b0


	//   ....[26]....
        /*01d8*/ 	.word	0x000024e0


	//   ....[27]....
        /*01dc*/ 	.word	0x00002500


	//   ....[28]....
        /*01e0*/ 	.word	0x00002680


	//   ....[29]....
        /*01e4*/ 	.word	0x000026c0


	//   ....[30]....
        /*01e8*/ 	.word	0x000026f0


	//   ....[31]....
        /*01ec*/ 	.word	0x00002710


	//   ....[32]....
        /*01f0*/ 	.word	0x00002890


	//   ....[33]....
        /*01f4*/ 	.word	0x000028d0


	//   ....[34]....
        /*01f8*/ 	.word	0x00002900


	//   ....[35]....
        /*01fc*/ 	.word	0x00002920


	//   ....[36]....
        /*0200*/ 	.word	0x00002aa0


	//   ....[37]....
        /*0204*/ 	.word	0x00002ae0


	//   ....[38]....
        /*0208*/ 	.word	0x00002b10


	//   ....[39]....
        /*020c*/ 	.word	0x00002b30


	//   ....[40]....
        /*0210*/ 	.word	0x000051f0


	//   ....[41]....
        /*0214*/ 	.word	0x00005220


	//   ....[42]....
        /*0218*/ 	.word	0x00005240


	//   ....[43]....
        /*021c*/ 	.word	0x00005250


	//   ....[44]....
        /*0220*/ 	.word	0x000053e0


	//   ....[45]....
        /*0224*/ 	.word	0x00005410


	//   ....[46]....
        /*0228*/ 	.word	0x00005440


	//   ....[47]....
        /*022c*/ 	.word	0x00005460


	//   ....[48]....
        /*0230*/ 	.word	0x000055e0


	//   ....[49]....
        /*0234*/ 	.word	0x00005610


	//   ....[50]....
        /*0238*/ 	.word	0x00005640


	//   ....[51]....
        /*023c*/ 	.word	0x00005660


	//   ....[52]....
        /*0240*/ 	.word	0x000057e0


	//   ....[53]....
        /*0244*/ 	.word	0x00005810


	//   ....[54]....
        /*0248*/ 	.word	0x00005840


	//   ....[55]....
        /*024c*/ 	.word	0x00005860


	//   ....[56]....
        /*0250*/ 	.word	0x000059e0


	//   ....[57]....
        /*0254*/ 	.word	0x00005a10


	//   ....[58]....
        /*0258*/ 	.word	0x00005a40


	//   ....[59]....
        /*025c*/ 	.word	0x00005a60


	//----- nvinfo : EIATTR_VRC_CTA_INIT_COUNT
	.align		4
.L_280:
        /*0260*/ 	.byte	0x02, 0x4a
	.zero		1
	.zero		1


	//----- nvinfo : EIATTR_EXIT_INSTR_OFFSETS
	.align		4
        /*0264*/ 	.byte	0x04, 0x1c
        /*0266*/ 	.short	(.L_282 - .L_281)


	//   ....[0]....
.L_281:
        /*0268*/ 	.word	0x00006710


	//   ....[1]....
        /*026c*/ 	.word	0x00006770


	//----- nvinfo : EIATTR_MAX_THREADS
	.align		4
.L_282:
        /*0270*/ 	.byte	0x04, 0x05
        /*0272*/ 	.short	(.L_284 - .L_283)
.L_283:
        /*0274*/ 	.word	0x00000100
        /*0278*/ 	.word	0x00000001
        /*027c*/ 	.word	0x00000001


	//----- nvinfo : EIATTR_CRS_STACK_SIZE
	.align		4
.L_284:
        /*0280*/ 	.byte	0x04, 0x1e
        /*0282*/ 	.short	(.L_286 - .L_285)
.L_285:
        /*0284*/ 	.word	0x00000000


	//----- nvinfo : EIATTR_CBANK_PARAM_SIZE
	.align		4
.L_286:
        /*0288*/ 	.byte	0x03, 0x19
        /*028a*/ 	.short	0x0051


	//----- nvinfo : EIATTR_PARAM_CBANK
	.align		4
        /*028c*/ 	.byte	0x04, 0x0a
        /*028e*/ 	.short	(.L_288 - .L_287)
	.align		4
.L_287:
        /*0290*/ 	.word	index@(.nv.constant0._ZN6thrust24THRUST_300001_SM_1000_NS8cuda_cub4core6detail13_kernel_agentINS1_8__reduce11ReduceAgentINS0_12zip_iteratorIN4cuda3std3__45tupleIJNS0_10device_ptrIdEENS0_17counting_iteratorIlNS0_11use_defaultESF_SF_EEEEEEEPNSB_IJdlEEESJ_iNS1_9__extrema9arg_max_fIdl19doubleAbsComparatorEEEEJSI_SK_iN3cub18CUB_300001_SM_100013GridEvenShareIiEENSR_9GridQueueIjEESO_EEEvDpT0_)
        /*0294*/ 	.short	0x0380
        /*0296*/ 	.short	0x0051


	//----- nvinfo : EIATTR_SW_WAR
	.align		4
.L_288:
        /*0298*/ 	.byte	0x04, 0x36
        /*029a*/ 	.short	(.L_290 - .L_289)
.L_289:
        /*029c*/ 	.word	0x00000008
.L_290:


//--------------------- .nv.info._ZN6thrust24THRUST_300001_SM_1000_NS8cuda_cub4core6detail13_kernel_agentINS1_8__reduce11ReduceAgentINS0_12zip_iteratorIN4cuda3std3__45tupleIJNS0_10device_ptrIdEENS0_17counting_iteratorIlNS0_11use_defaultESF_SF_EEEEEEEPNSB_IJdlEEESJ_iNS1_9__extrema9arg_max_fIdl19doubleAbsComparatorEEEEJSI_SK_iSO_EEEvDpT0_ --------------------------
	.section	.nv.info._ZN6thrust24THRUST_300001_SM_1000_NS8cuda_cub4core6detail13_kernel_agentINS1_8__reduce11ReduceAgentINS0_12zip_iteratorIN4cuda3std3__45tupleIJNS0_10device_ptrIdEENS0_17counting_iteratorIlNS0_11use_defaultESF_SF_EEEEEEEPNSB_IJdlEEESJ_iNS1_9__extrema9arg_max_fIdl19doubleAbsComparatorEEEEJSI_SK_iSO_EEEvDpT0_,"",@"SHT_CUDA_INFO"
	.sectionflags	@""
	.align	4


	//----- nvinfo : EIATTR_CUDA_API_VERSION
	.align		4
        /*0000*/ 	.byte	0x04, 0x37
        /*0002*/ 	.short	(.L_292 - .L_291)
.L_291:
        /*0004*/ 	.word	0x00000082


	//----- nvinfo : EIATTR_KPARAM_INFO
	.align		4
.L_292:
        /*0008*/ 	.byte	0x04, 0x17
        /*000a*/ 	.short	(.L_294 - .L_293)
.L_293:
        /*000c*/ 	.word	0x00000000
        /*0010*/ 	.short	0x0003
        /*0012*/ 	.short	0x001c
        /*0014*/ 	.byte	0x00, 0xf0, 0x05, 0x00


	//----- nvinfo : EIATTR_KPARAM_INFO
	.align		4
.L_294:
        /*0018*/ 	.byte	0x04, 0x17
        /*001a*/ 	.short	(.L_296 - .L_295)
.L_295:
        /*001c*/ 	.word	0x00000000
        /*0020*/ 	.short	0x0002
        /*0022*/ 	.short	0x0018
        /*0024*/ 	.byte	0x00, 0xf0, 0x11, 0x00


	//----- nvinfo : EIATTR_KPARAM_INFO
	.align		4
.L_296:
        /*0028*/ 	.byte	0x04, 0x17
        /*002a*/ 	.short	(.L_298 - .L_297)
.L_297:
        /*002c*/ 	.word	0x00000000
        /*0030*/ 	.short	0x0001
        /*0032*/ 	.short	0x0010
        /*0034*/ 	.byte	0x00, 0xf5, 0x21, 0x00


	//----- nvinfo : EIATTR_KPARAM_INFO
	.align		4
.L_298:
        /*0038*/ 	.byte	0x04, 0x17
        /*003a*/ 	.short	(.L_300 - .L_299)
.L_299:
        /*003c*/ 	.word	0x00000000
        /*0040*/ 	.short	0x0000
        /*0042*/ 	.short	0x0000
        /*0044*/ 	.byte	0x00, 0xf0, 0x41, 0x00


	//----- nvinfo : EIATTR_SPARSE_MMA_MASK
	.align		4
.L_300:
        /*0048*/ 	.byte	0x03, 0x50
        /*004a*/ 	.short	0x0000


	//----- nvinfo : EIATTR_MAXREG_COUNT
	.align		4
        /*004c*/ 	.byte	0x03, 0x1b
        /*004e*/ 	.short	0x00ff


	//----- nvinfo : EIATTR_NUM_BARRIERS
	.align		4
        /*0050*/ 	.byte	0x02, 0x4c
        /*0052*/ 	.byte	0x01
	.zero		1


	//----- nvinfo : EIATTR_MERCURY_ISA_VERSION
	.align		4
        /*0054*/ 	.byte	0x03, 0x5f
        /*0056*/ 	.short	0x0101


	//----- nvinfo : EIATTR_COOP_GROUP_MASK_REGIDS
	.align		4
        /*0058*/ 	.byte	0x04, 0x29
        /*005a*/ 	.short	(.L_302 - .L_301)


	//   ....[0]....
.L_301:
        /*005c*/ 	.word	0xffffffff


	//   ....[1]....
        /*0060*/ 	.word	0xffffffff


	//   ....[2]....
        /*0064*/ 	.word	0xffffffff


	//   ....[3]....
        /*0068*/ 	.word	0xffffffff


	//   ....[4]....
        /*006c*/ 	.word	0xffffffff


	//   ....[5]....
        /*0070*/ 	.word	0xffffffff


	//   ....[6]....
        /*0074*/ 	.word	0xffffffff


	//   ....[7]....
        /*0078*/ 	.word	0xffffffff


	//   ....[8]....
        /*007c*/ 	.word	0xffffffff


	//   ....[9]....
        /*0080*/ 	.word	0xffffffff


	//   ....[10]....
        /*0084*/ 	.word	0xffffffff


	//   ....[11]....
        /*0088*/ 	.word	0xffffffff


	//   ....[12]....
        /*008c*/ 	.word	0xffffffff


	//   ....[13]....
        /*0090*/ 	.word	0xffffffff


	//   ....[14]....
        /*0094*/ 	.word	0xffffffff


	//   ....[15]....
        /*0098*/ 	.word	0xffffffff


	//   ....[16]....
        /*009c*/ 	.word	0xffffffff


	//   ....[17]....
        /*00a0*/ 	.word	0xffffffff


	//   ....[18]....
        /*00a4*/ 	.word	0xffffffff


	//   ....[19]....
        /*00a8*/ 	.word	0xffffffff


	//   ....[20]....
        /*00ac*/ 	.word	0xffffffff


	//   ....[21]....
        /*00b0*/ 	.word	0xffffffff


	//   ....[22]....
        /*00b4*/ 	.word	0xffffffff


	//   ....[23]....
        /*00b8*/ 	.word	0xffffffff


	//   ....[24]....
        /*00bc*/ 	.word	0xffffffff


	//   ....[25]....
        /*00c0*/ 	.word	0xffffffff


	//   ....[26]....
        /*00c4*/ 	.word	0xffffffff


	//   ....[27]....
        /*00c8*/ 	.word	0xffffffff


	//   ....[28]....
        /*00cc*/ 	.word	0xffffffff


	//   ....[29]....
        /*00d0*/ 	.word	0xffffffff


	//   ....[30]....
        /*00d4*/ 	.word	0xffffffff


	//   ....[31]....
        /*00d8*/ 	.word	0xffffffff


	//   ....[32]....
        /*00dc*/ 	.word	0xffffffff


	//   ....[33]....
        /*00e0*/ 	.word	0xffffffff


	//   ....[34]....
        /*00e4*/ 	.word	0xffffffff


	//   ....[35]....
        /*00e8*/ 	.word	0xffffffff


	//   ....[36]....
        /*00ec*/ 	.word	0xffffffff


	//   ....[37]....
        /*00f0*/ 	.word	0xffffffff


	//   ....[38]....
        /*00f4*/ 	.word	0xffffffff


	//   ....[39]....
        /*00f8*/ 	.word	0xffffffff


	//   ....[40]....
        /*00fc*/ 	.word	0xffffffff


	//   ....[41]....
        /*0100*/ 	.word	0xffffffff


	//   ....[42]....
        /*0104*/ 	.word	0xffffffff


	//   ....[43]....
        /*0108*/ 	.word	0xffffffff


	//   ....[44]....
        /*010c*/ 	.word	0xffffffff


	//   ....[45]....
        /*0110*/ 	.word	0xffffffff


	//   ....[46]....
        /*0114*/ 	.word	0xffffffff


	//   ....[47]....
        /*0118*/ 	.word	0xffffffff


	//   ....[48]....
        /*011c*/ 	.word	0xffffffff


	//   ....[49]....
        /*0120*/ 	.word	0xffffffff


	//   ....[50]....
        /*0124*/ 	.word	0xffffffff


	//   ....[51]....
        /*0128*/ 	.word	0xffffffff


	//   ....[52]....
        /*012c*/ 	.word	0xffffffff


	//   ....[53]....
        /*0130*/ 	.word	0xffffffff


	//   ....[54]....
        /*0134*/ 	.word	0xffffffff


	//   ....[55]....
        /*0138*/ 	.word	0xffffffff


	//   ....[56]....
        /*013c*/ 	.word	0xffffffff


	//   ....[57]....
        /*0140*/ 	.word	0xffffffff


	//   ....[58]....
        /*0144*/ 	.word	0xffffffff


	//   ....[59]....
        /*0148*/ 	.word	0xffffffff


	//----- nvinfo : EIATTR_COOP_GROUP_INSTR_OFFSETS
	.align		4
.L_302:
        /*014c*/ 	.byte	0x04, 0x28
        /*014e*/ 	.short	(.L_304 - .L_303)


	//   ....[0]....
.L_303:
        /*0150*/ 	.word	0x00000c90


	//   ....[1]....
        /*0154*/ 	.word	0x00000cc0


	//   ....[2]....
        /*0158*/ 	.word	0x00000ce0


	//   ....[3]....
        /*015c*/ 	.word	0x00000cf0


	//   ....[4]....
        /*0160*/ 	.word	0x00000e80


	//   ....[5]....
        /*0164*/ 	.word	0x00000eb0


	//   ....[6]....
        /*0168*/ 	.word	0x00000ee0


	//   ....[7]....
        /*016c*/ 	.word	0x00000f00


	//   ....[8]....
        /*0170*/ 	.word	0x00001080


	//   ....[9]....
        /*0174*/ 	.word	0x000010b0


	//   ....[10]....
        /*0178*/ 	.word	0x000010e0


	//   ....[11]....
        /*017c*/ 	.word	0x00001100


	//   ....[12]....
        /*0180*/ 	.word	0x00001280


	//   ....[13]....
        /*0184*/ 	.word	0x000012b0


	//   ....[14]....
        /*0188*/ 	.word	0x000012e0


	//   ....[15]....
        /*018c*/ 	.word	0x00001300


	//   ....[16]....
        /*0190*/ 	.word	0x00001480


	//   ....[17]....
        /*0194*/ 	.word	0x000014b0


	//   ....[18]....
        /*0198*/ 	.word	0x000014e0


	//   ....[19]....
        /*019c*/ 	.word	0x00001500


	//   ....[20]....
        /*01a0*/ 	.word	0x00002260


	//   ....[21]....
        /*01a4*/ 	.word	0x00002270


	//   ....[22]....
        /*01a8*/ 	.word	0x00002280


	//   ....[23]....
        /*01ac*/ 	.word	0x000022a0


	//   ....[24]....
        /*01b0*/ 	.word	0x00002420


	//   ....[25]....
        /*01b4*/ 	.word	0x00002460


	//   ....[26]....
        /*01b8*/ 	.word	0x00002490


	//   ....[27]....
        /*01bc*/ 	.word	0x000024b0


	//   ....[28]....
        /*01c0*/ 	.word	0x00002630


	//   ....[29]....
        /*01c4*/ 	.word	0x00002670


	//   ....[30]....
        /*01c8*/ 	.word	0x000026a0


	//   ....[31]....
        /*01cc*/ 	.word	0x000026c0


	//   ....[32]....
        /*01d0*/ 	.word	0x00002840


	//   ....[33]....
        /*01d4*/ 	.word	0x00002880


	//   ....[34]....
        /*01d8*/ 	.word	0x000028b0


	//   ....[35]....
        /*01dc*/ 	.word	0x000028d0


	//   ....[36]....
        /*01e0*/ 	.word	0x00002a50


	//   ....[37]....
        /*01e4*/ 	.word	0x00002a90


	//   ....[38]....
        /*01e8*/ 	.word	0x00002ac0


	//   ....[39]....
        /*01ec*/ 	.word	0x00002ae0


	//   ....[40]....
        /*01f0*/ 	.word	0x00004f90


	//   ....[41]....
        /*01f4*/ 	.word	0x00004fc0


	//   ....[42]....
        /*01f8*/ 	.word	0x00004fe0


	//   ....[43]....
        /*01fc*/ 	.word	0x00004ff0


	//   ....[44]....
        /*0200*/ 	.word	0x00005180


	//   ....[45]....
        /*0204*/ 	.word	0x000051b0


	//   ....[46]....
        /*0208*/ 	.word	0x000051e0


	//   ....[47]....
        /*020c*/ 	.word	0x00005200


	//   ....[48]....
        /*0210*/ 	.word	0x00005380


	//   ....[49]....
        /*0214*/ 	.word	0x000053b0


	//   ....[50]....
        /*0218*/ 	.word	0x000053e0


	//   ....[51]....
        /*021c*/ 	.word	0x00005400


	//   ....[52]....
        /*0220*/ 	.word	0x00005580


	//   ....[53]....
        /*0224*/ 	.word	0x000055c0


	//   ....[54]....
        /*0228*/ 	.word	0x000055f0


	//   ....[55]....
        /*022c*/ 	.word	0x00005600


	//   ....[56]....
        /*0230*/ 	.word	0x00005780


	//   ....[57]....
        /*0234*/ 	.word	0x000057b0


	//   ....[58]....
        /*0238*/ 	.word	0x000057e0


	//   ....[59]....
        /*023c*/ 	.word	0x00005800


	//----- nvinfo : EIATTR_VRC_CTA_INIT_COUNT
	.align		4
.L_304:
        /*0240*/ 	.byte	0x02, 0x4a
	.zero		1
	.zero		1


	//----- nvinfo : EIATTR_EXIT_INSTR_OFFSETS
	.align		4
        /*0244*/ 	.byte	0x04, 0x1c
        /*0246*/ 	.short	(.L_306 - .L_305)


	//   ....[0]....
.L_305:
        /*0248*/ 	.word	0x00000030


	//   ....[1]....
        /*024c*/ 	.word	0x000064a0


	//   ....[2]....
        /*0250*/ 	.word	0x000064e0


	//----- nvinfo : EIATTR_MAX_THREADS
	.align		4
.L_306:
        /*0254*/ 	.byte	0x04, 0x05
        /*0256*/ 	.short	(.L_308 - .L_307)
.L_307:
        /*0258*/ 	.word	0x00000100
        /*025c*/ 	.word	0x00000001
        /*0260*/ 	.word	0x00000001


	//----- nvinfo : EIATTR_CRS_STACK_SIZE
	.align		4
.L_308:
        /*0264*/ 	.byte	0x04, 0x1e
        /*0266*/ 	.short	(.L_310 - .L_309)
.L_309:
        /*0268*/ 	.word	0x00000000


	//----- nvinfo : EIATTR_CBANK_PARAM_SIZE
	.align		4
.L_310:
        /*026c*/ 	.byte	0x03, 0x19
        /*026e*/ 	.short	0x001d


	//----- nvinfo : EIATTR_PARAM_CBANK
	.align		4
        /*0270*/ 	.byte	0x04, 0x0a
        /*0272*/ 	.short	(.L_312 - .L_311)
	.align		4
.L_311:
        /*0274*/ 	.word	index@(.nv.constant0._ZN6thrust24THRUST_300001_SM_1000_NS8cuda_cub4core6detail13_kernel_agentINS1_8__reduce11ReduceAgentINS0_12zip_iteratorIN4cuda3std3__45tupleIJNS0_10device_ptrIdEENS0_17counting_iteratorIlNS0_11use_defaultESF_SF_EEEEEEEPNSB_IJdlEEESJ_iNS1_9__extrema9arg_max_fIdl19doubleAbsComparatorEEEEJSI_SK_iSO_EEEvDpT0_)
        /*0278*/ 	.short	0x0380
        /*027a*/ 	.short	0x001d


	//----- nvinfo : EIATTR_SW_WAR
	.align		4
.L_312:
        /*027c*/ 	.byte	0x04, 0x36
        /*027e*/ 	.short	(.L_314 - .L_313)
.L_313:
        /*0280*/ 	.word	0x00000008
.L_314:


//--------------------- .nv.info._Z17normalizeDiagonalPdi --------------------------
	.section	.nv.info._Z17normalizeDiagonalPdi,"",@"SHT_CUDA_INFO"
	.sectionflags	@""
	.align	4


	//----- nvinfo : EIATTR_CUDA_API_VERSION
	.align		4
        /*0000*/ 	.byte	0x04, 0x37
        /*0002*/ 	.short	(.L_316 - .L_315)
.L_315:
        /*0004*/ 	.word	0x00000082


	//----- nvinfo : EIATTR_KPARAM_INFO
	.align		4
.L_316:
        /*0008*/ 	.byte	0x04, 0x17
        /*000a*/ 	.short	(.L_318 - .L_317)
.L_317:
        /*000c*/ 	.word	0x00000000
        /*0010*/ 	.short	0x0001
        /*0012*/ 	.short	0x0008
        /*0014*/ 	.byte	0x00, 0xf0, 0x11, 0x00


	//----- nvinfo : EIATTR_KPARAM_INFO
	.align		4
.L_318:
        /*0018*/ 	.byte	0x04, 0x17
        /*001a*/ 	.short	(.L_320 - .L_319)
.L_319:
        /*001c*/ 	.word	0x00000000
        /*0020*/ 	.short	0x0000
        /*0022*/ 	.short	0x0000
        /*0024*/ 	.byte	0x00, 0xf5, 0x21, 0x00


	//----- nvinfo : EIATTR_SPARSE_MMA_MASK
	.align		4
.L_320:
        /*0028*/ 	.byte	0x03, 0x50
        /*002a*/ 	.short	0x0000


	//----- nvinfo : EIATTR_MAXREG_COUNT
	.align		4
        /*002c*/ 	.byte	0x03, 0x1b
        /*002e*/ 	.short	0x00ff


	//----- nvinfo : EIATTR_MERCURY_ISA_VERSION
	.align		4
        /*0030*/ 	.byte	0x03, 0x5f
        /*0032*/ 	.short	0x0101


	//----- nvinfo : EIATTR_VRC_CTA_INIT_COUNT
	.align		4
        /*0034*/ 	.byte	0x02, 0x4a
	.zero		1
	.zero		1


	//----- nvinfo : EIATTR_EXIT_INSTR_OFFSETS
	.align		4
        /*0038*/ 	.byte	0x04, 0x1c
        /*003a*/ 	.short	(.L_322 - .L_321)


	//   ....[0]....
.L_321:
        /*003c*/ 	.word	0x000000a0


	//   ....[1]....
        /*0040*/ 	.word	0x00001f60


	//----- nvinfo : EIATTR_CRS_STACK_SIZE
	.align		4
.L_322:
        /*0044*/ 	.byte	0x04, 0x1e
        /*0046*/ 	.short	(.L_324 - .L_323)
.L_323:
        /*0048*/ 	.word	0x00000000


	//----- nvinfo : EIATTR_CBANK_PARAM_SIZE
	.align		4
.L_324:
        /*004c*/ 	.byte	0x03, 0x19
        /*004e*/ 	.short	0x000c


	//----- nvinfo : EIATTR_PARAM_CBANK
	.align		4
        /*0050*/ 	.byte	0x04, 0x0a
        /*0052*/ 	.short	(.L_326 - .L_325)
	.align		4
.L_325:
        /*0054*/ 	.word	index@(.nv.constant0._Z17normalizeDiagonalPdi)
        /*0058*/ 	.short	0x0380
        /*005a*/ 	.short	0x000c


	//----- nvinfo : EIATTR_SW_WAR
	.align		4
.L_326:
        /*005c*/ 	.byte	0x04, 0x36
        /*005e*/ 	.short	(.L_328 - .L_327)
.L_327:
        /*0060*/ 	.word	0x00000008
.L_328:


//--------------------- .nv.info._Z16nullifyRowsAbovePdii --------------------------
	.section	.nv.info._Z16nullifyRowsAbovePdii,"",@"SHT_CUDA_INFO"
	.sectionflags	@""
	.align	4


	//----- nvinfo : EIATTR_CUDA_API_VERSION
	.align		4
        /*0000*/ 	.byte	0x04, 0x37
        /*0002*/ 	.short	(.L_330 - .L_329)
.L_329:
        /*0004*/ 	.word	0x00000082


	//----- nvinfo : EIATTR_KPARAM_INFO
	.align		4
.L_330:
        /*0008*/ 	.byte	0x04, 0x17
        /*000a*/ 	.short	(.L_332 - .L_331)
.L_331:
        /*000c*/ 	.word	0x00000000
        /*0010*/ 	.short	0x0002
        /*0012*/ 	.short	0x000c
        /*0014*/ 	.byte	0x00, 0xf0, 0x11, 0x00


	//----- nvinfo : EIATTR_KPARAM_INFO
	.align		4
.L_332:
        /*0018*/ 	.byte	0x04, 0x17
        /*001a*/ 	.short	(.L_334 - .L_333)
.L_333:
        /*001c*/ 	.word	0x00000000
        /*0020*/ 	.short	0x0001
        /*0022*/ 	.short	0x0008
        /*0024*/ 	.byte	0x00, 0xf0, 0x11, 0x00


	//----- nvinfo : EIATTR_KPARAM_INFO
	.align		4
.L_334:
        /*0028*/ 	.byte	0x04, 0x17
        /*002a*/ 	.short	(.L_336 - .L_335)
.L_335:
        /*002c*/ 	.word	0x00000000
        /*0030*/ 	.short	0x0000
        /*0032*/ 	.short	0x0000
        /*0034*/ 	.byte	0x00, 0xf5, 0x21, 0x00


	//----- nvinfo : EIATTR_SPARSE_MMA_MASK
	.align		4
.L_336:
        /*0038*/ 	.byte	0x03, 0x50
        /*003a*/ 	.short	0x0000


	//----- nvinfo : EIATTR_MAXREG_COUNT
	.align		4
        /*003c*/ 	.byte	0x03, 0x1b
        /*003e*/ 	.short	0x00ff


	//----- nvinfo : EIATTR_MERCURY_ISA_VERSION
	.align		4
        /*0040*/ 	.byte	0x03, 0x5f
        /*0042*/ 	.short	0x0101


	//----- nvinfo : EIATTR_VRC_CTA_INIT_COUNT
	.align		4
        /*0044*/ 	.byte	0x02, 0x4a
	.zero		1
	.zero		1


	//----- nvinfo : EIATTR_EXIT_INSTR_OFFSETS
	.align		4
        /*0048*/ 	.byte	0x04, 0x1c
        /*004a*/ 	.short	(.L_338 - .L_337)


	//   ....[0]....
.L_337:
        /*004c*/ 	.word	0x00000070


	//   ....[1]....
        /*0050*/ 	.word	0x000000c0


	//   ....[2]....
        /*0054*/ 	.word	0x00000dc0


	//----- nvinfo : EIATTR_CRS_STACK_SIZE
	.align		4
.L_338:
        /*0058*/ 	.byte	0x04, 0x1e
        /*005a*/ 	.short	(.L_340 - .L_339)
.L_339:
        /*005c*/ 	.word	0x00000000


	//----- nvinfo : EIATTR_CBANK_PARAM_SIZE
	.align		4
.L_340:
        /*0060*/ 	.byte	0x03, 0x19
        /*0062*/ 	.short	0x0010


	//----- nvinfo : EIATTR_PARAM_CBANK
	.align		4
        /*0064*/ 	.byte	0x04, 0x0a
        /*0066*/ 	.short	(.L_342 - .L_341)
	.align		4
.L_341:
        /*0068*/ 	.word	index@(.nv.constant0._Z16nullifyRowsAbovePdii)
        /*006c*/ 	.short	0x0380
        /*006e*/ 	.short	0x0010


	//----- nvinfo : EIATTR_SW_WAR
	.align		4
.L_342:
        /*0070*/ 	.byte	0x04, 0x36
        /*0072*/ 	.short	(.L_344 - .L_343)
.L_343:
        /*0074*/ 	.word	0x00000008
.L_344:


//--------------------- .nv.info._Z16nullifyRowsBelowPdii --------------------------
	.section	.nv.info._Z16nullifyRowsBelowPdii,"",@"SHT_CUDA_INFO"
	.sectionflags	@""
	.align	4


	//----- nvinfo : EIATTR_CUDA_API_VERSION
	.align		4
        /*0000*/ 	.byte	0x04, 0x37
        /*0002*/ 	.short	(.L_346 - .L_345)
.L_345:
        /*0004*/ 	.word	0x00000082


	//----- nvinfo : EIATTR_KPARAM_INFO
	.align		4
.L_346:
        /*0008*/ 	.byte	0x04, 0x17
        /*000a*/ 	.short	(.L_348 - .L_347)
.L_347:
        /*000c*/ 	.word	0x00000000
        /*0010*/ 	.short	0x0002
        /*0012*/ 	.short	0x000c
        /*0014*/ 	.byte	0x00, 0xf0, 0x11, 0x00


	//----- nvinfo : EIATTR_KPARAM_INFO
	.align		4
.L_348:
        /*0018*/ 	.byte	0x04, 0x17
        /*001a*/ 	.short	(.L_350 - .L_349)
.L_349:
        /*001c*/ 	.word	0x00000000
        /*0020*/ 	.short	0x0001
        /*0022*/ 	.short	0x0008
        /*0024*/ 	.byte	0x00, 0xf0, 0x11, 0x00


	//----- nvinfo : EIATTR_KPARAM_INFO
	.align		4
.L_350:
        /*0028*/ 	.byte	0x04, 0x17
        /*002a*/ 	.short	(.L_352 - .L_351)
.L_351:
        /*002c*/ 	.word	0x00000000
        /*0030*/ 	.short	0x0000
        /*0032*/ 	.short	0x0000
        /*0034*/ 	.byte	0x00, 0xf5, 0x21, 0x00


	//----- nvinfo : EIATTR_SPARSE_MMA_MASK
	.align		4
.L_352:
        /*0038*/ 	.byte	0x03, 0x50
        /*003a*/ 	.short	0x0000


	//----- nvinfo : EIATTR_MAXREG_COUNT
	.align		4
        /*003c*/ 	.byte	0x03, 0x1b
        /*003e*/ 	.short	0x00ff


	//----- nvinfo : EIATTR_MERCURY_ISA_VERSION
	.align		4
        /*0040*/ 	.byte	0x03, 0x5f
        /*0042*/ 	.short	0x0101


	//----- nvinfo : EIATTR_VRC_CTA_INIT_COUNT
	.align		4
        /*0044*/ 	.byte	0x02, 0x4a
	.zero		1
	.zero		1


	//----- nvinfo : EIATTR_EXIT_INSTR_OFFSETS
	.align		4
        /*0048*/ 	.byte	0x04, 0x1c
        /*004a*/ 	.short	(.L_354 - .L_353)


	//   ....[0]....
.L_353:
        /*004c*/ 	.word	0x00000080


	//   ....[1]....
        /*0050*/ 	.word	0x000000d0


	//   ....[2]....
        /*0054*/ 	.word	0x00000e80


	//----- nvinfo : EIATTR_CRS_STACK_SIZE
	.align		4
.L_354:
        /*0058*/ 	.byte	0x04, 0x1e
        /*005a*/ 	.short	(.L_356 - .L_355)
.L_355:
        /*005c*/ 	.word	0x00000000


	//----- nvinfo : EIATTR_CBANK_PARAM_SIZE
	.align		4
.L_356:
        /*0060*/ 	.byte	0x03, 0x19
        /*0062*/ 	.short	0x0010


	//----- nvinfo : EIATTR_PARAM_CBANK
	.align		4
        /*0064*/ 	.byte	0x04, 0x0a
        /*0066*/ 	.short	(.L_358 - .L_357)
	.align		4
.L_357:
        /*0068*/ 	.word	index@(.nv.constant0._Z16nullifyRowsBelowPdii)
        /*006c*/ 	.short	0x0380
        /*006e*/ 	.short	0x0010


	//----- nvinfo : EIATTR_SW_WAR
	.align		4
.L_358:
        /*0070*/ 	.byte	0x04, 0x36
        /*0072*/ 	.short	(.L_360 - .L_359)
.L_359:
        /*0074*/ 	.word	0x00000008
.L_360:


//--------------------- .nv.info._Z8swapRowsPdiiii --------------------------
	.section	.nv.info._Z8swapRowsPdiiii,"",@"SHT_CUDA_INFO"
	.sectionflags	@""
	.align	4


	//----- nvinfo : EIATTR_CUDA_API_VERSION
	.align		4
        /*0000*/ 	.byte	0x04, 0x37
        /*0002*/ 	.short	(.L_362 - .L_361)
.L_361:
        /*0004*/ 	.word	0x00000082


	//----- nvinfo : EIATTR_KPARAM_INFO
	.align		4
.L_362:
        /*0008*/ 	.byte	0x04, 0x17
        /*000a*/ 	.short	(.L_364 - .L_363)
.L_363:
        /*000c*/ 	.word	0x00000000
        /*0010*/ 	.short	0x0004
        /*0012*/ 	.short	0x0014
        /*0014*/ 	.byte	0x00, 0xf0, 0x11, 0x00


	//----- nvinfo : EIATTR_KPARAM_INFO
	.align		4
.L_364:
        /*0018*/ 	.byte	0x04, 0x17
        /*001a*/ 	.short	(.L_366 - .L_365)
.L_365:
        /*001c*/ 	.word	0x00000000
        /*0020*/ 	.short	0x0003
        /*0022*/ 	.short	0x0010
        /*0024*/ 	.byte	0x00, 0xf0, 0x11, 0x00


	//----- nvinfo : EIATTR_KPARAM_INFO
	.align		4
.L_366:
        /*0028*/ 	.byte	0x04, 0x17
        /*002a*/ 	.short	(.L_368 - .L_367)
.L_367:
        /*002c*/ 	.word	0x00000000
        /*0030*/ 	.short	0x0002
        /*0032*/ 	.short	0x000c
        /*0034*/ 	.byte	0x00, 0xf0, 0x11, 0x00


	//----- nvinfo : EIATTR_KPARAM_INFO
	.align		4
.L_368:
        /*0038*/ 	.byte	0x04, 0x17
        /*003a*/ 	.short	(.L_370 - .L_369)
.L_369:
        /*003c*/ 	.word	0x00000000
        /*0040*/ 	.short	0x0001
        /*0042*/ 	.short	0x0008
        /*0044*/ 	.byte	0x00, 0xf0, 0x11, 0x00


	//----- nvinfo : EIATTR_KPARAM_INFO
	.align		4
.L_370:
        /*0048*/ 	.byte	0x04, 0x17
        /*004a*/ 	.short	(.L_372 - .L_371)
.L_371:
        /*004c*/ 	.word	0x00000000
        /*0050*/ 	.short	0x0000
        /*0052*/ 	.short	0x0000
        /*0054*/ 	.byte	0x00, 0xf5, 0x21, 0x00


	//----- nvinfo : EIATTR_SPARSE_MMA_MASK
	.align		4
.L_372:
        /*0058*/ 	.byte	0x03, 0x50
        /*005a*/ 	.short	0x0000


	//----- nvinfo : EIATTR_MAXREG_COUNT
	.align		4
        /*005c*/ 	.byte	0x03, 0x1b
        /*005e*/ 	.short	0x00ff


	//----- nvinfo : EIATTR_MERCURY_ISA_VERSION
	.align		4
        /*0060*/ 	.byte	0x03, 0x5f
        /*0062*/ 	.short	0x0101


	//----- nvinfo : EIATTR_VRC_CTA_INIT_COUNT
	.align		4
        /*0064*/ 	.byte	0x02, 0x4a
	.zero		1
	.zero		1


	//----- nvinfo : EIATTR_EXIT_INSTR_OFFSETS
	.align		4
        /*0068*/ 	.byte	0x04, 0x1c
        /*006a*/ 	.short	(.L_374 - .L_373)


	//   ....[0]....
.L_373:
        /*006c*/ 	.word	0x000000a0


	//   ....[1]....
        /*0070*/ 	.word	0x000001c0


	//----- nvinfo : EIATTR_CRS_STACK_SIZE
	.align		4
.L_374:
        /*0074*/ 	.byte	0x04, 0x1e
        /*0076*/ 	.short	(.L_376 - .L_375)
.L_375:
        /*0078*/ 	.word	0x00000000


	//----- nvinfo : EIATTR_CBANK_PARAM_SIZE
	.align		4
.L_376:
        /*007c*/ 	.byte	0x03, 0x19
        /*007e*/ 	.short	0x0018


	//----- nvinfo : EIATTR_PARAM_CBANK
	.align		4
        /*0080*/ 	.byte	0x04, 0x0a
        /*0082*/ 	.short	(.L_378 - .L_377)
	.align		4
.L_377:
        /*0084*/ 	.word	index@(.nv.constant0._Z8swapRowsPdiiii)
        /*0088*/ 	.short	0x0380
        /*008a*/ 	.short	0x0018


	//----- nvinfo : EIATTR_SW_WAR
	.align		4
.L_378:
        /*008c*/ 	.byte	0x04, 0x36
        /*008e*/ 	.short	(.L_380 - .L_379)
.L_379:
        /*0090*/ 	.word	0x00000008
.L_380:


//--------------------- .nv.callgraph             --------------------------
	.section	.nv.callgraph,"",@"SHT_CUDA_CALLGRAPH"
	.align	4
	.sectionentsize	8
	.align		4
        /*0000*/ 	.word	0x00000000
	.align		4
        /*0004*/ 	.word	0xffffffff
	.align		4
        /*0008*/ 	.word	0x00000000
	.align		4
        /*000c*/ 	.word	0xfffffffe
	.align		4
        /*0010*/ 	.word	0x00000000
	.align		4
        /*0014*/ 	.word	0xfffffffd
	.align		4
        /*0018*/ 	.word	0x00000000
	.align		4
        /*001c*/ 	.word	0xfffffffc


//--------------------- .nv.constant4             --------------------------
	.section	.nv.constant4,"a",@progbits
	.align	8
	.align		8
.nv.constant4:
        /*0000*/ 	.dword	_ZN34_INTERNAL_142bb19e_4_k_cu_dc4306364cuda3std3__45__cpo5beginE
	.align		8
        /*0008*/ 	.dword	_ZN34_INTERNAL_142bb19e_4_k_cu_dc4306364cuda3std3__45__cpo3endE
	.align		8
        /*0010*/ 	.dword	_ZN34_INTERNAL_142bb19e_4_k_cu_dc4306364cuda3std3__45__cpo6cbeginE
	.align		8
        /*0018*/ 	.dword	_ZN34_INTERNAL_142bb19e_4_k_cu_dc4306364cuda3std3__45__cpo4cendE
	.align		8
        /*0020*/ 	.dword	_ZN34_INTERNAL_142bb19e_4_k_cu_dc4306364cuda3std3__45__cpo6rbeginE
	.align		8
        /*0028*/ 	.dword	_ZN34_INTERNAL_142bb19e_4_k_cu_dc4306364cuda3std3__45__cpo4rendE
	.align		8
        /*0030*/ 	.dword	_ZN34_INTERNAL_142bb19e_4_k_cu_dc4306364cuda3std3__45__cpo7crbeginE
	.align		8
        /*0038*/ 	.dword	_ZN34_INTERNAL_142bb19e_4_k_cu_dc4306364cuda3std3__45__cpo5crendE
	.align		8
        /*0040*/ 	.dword	_ZN34_INTERNAL_142bb19e_4_k_cu_dc4306364cuda3std3__436_GLOBAL__N__142bb19e_4_k_cu_dc4306366ignoreE
	.align		8
        /*0048*/ 	.dword	_ZN34_INTERNAL_142bb19e_4_k_cu_dc4306364cuda3std3__419piecewise_constructE
	.align		8
        /*0050*/ 	.dword	_ZN34_INTERNAL_142bb19e_4_k_cu_dc4306364cuda3std3__48in_placeE
	.align		8
        /*0058*/ 	.dword	_ZN34_INTERNAL_142bb19e_4_k_cu_dc4306364cuda3std3__420unreachable_sentinelE
	.align		8
        /*0060*/ 	.dword	_ZN34_INTERNAL_142bb19e_4_k_cu_dc4306364cuda3std3__47nulloptE
	.align		8
        /*0068*/ 	.dword	_ZN34_INTERNAL_142bb19e_4_k_cu_dc4306364cuda3std3__48unexpectE
	.align		8
        /*0070*/ 	.dword	_ZN34_INTERNAL_142bb19e_4_k_cu_dc4306364cuda3std6ranges3__45__cpo4swapE
	.align		8
        /*0078*/ 	.dword	_ZN34_INTERNAL_142bb19e_4_k_cu_dc4306364cuda3std6ranges3__45__cpo9iter_moveE
	.align		8
        /*0080*/ 	.dword	_ZN34_INTERNAL_142bb19e_4_k_cu_dc4306364cuda3std6ranges3__45__cpo5beginE
	.align		8
        /*0088*/ 	.dword	_ZN34_INTERNAL_142bb19e_4_k_cu_dc4306364cuda3std6ranges3__45__cpo3endE
	.align		8
        /*0090*/ 	.dword	_ZN34_INTERNAL_142bb19e_4_k_cu_dc4306364cuda3std6ranges3__45__cpo6cbeginE
	.align		8
        /*0098*/ 	.dword	_ZN34_INTERNAL_142bb19e_4_k_cu_dc4306364cuda3std6ranges3__45__cpo4cendE
	.align		8
        /*00a0*/ 	.dword	_ZN34_INTERNAL_142bb19e_4_k_cu_dc4306364cuda3std6ranges3__45__cpo7advanceE
	.align		8
        /*00a8*/ 	.dword	_ZN34_INTERNAL_142bb19e_4_k_cu_dc4306364cuda3std6ranges3__45__cpo9iter_swapE
	.align		8
        /*00b0*/ 	.dword	_ZN34_INTERNAL_142bb19e_4_k_cu_dc4306364cuda3std6ranges3__45__cpo4nextE
	.align		8
        /*00b8*/ 	.dword	_ZN34_INTERNAL_142bb19e_4_k_cu_dc4306364cuda3std6ranges3__45__cpo4prevE
	.align		8
        /*00c0*/ 	.dword	_ZN34_INTERNAL_142bb19e_4_k_cu_dc4306364cuda3std6ranges3__45__cpo4dataE
	.align		8
        /*00c8*/ 	.dword	_ZN34_INTERNAL_142bb19e_4_k_cu_dc4306364cuda3std6ranges3__45__cpo5cdataE
	.align		8
        /*00d0*/ 	.dword	_ZN34_INTERNAL_142bb19e_4_k_cu_dc4306364cuda3std6ranges3__45__cpo4sizeE
	.align		8
        /*00d8*/ 	.dword	_ZN34_INTERNAL_142bb19e_4_k_cu_dc4306364cuda3std6ranges3__45__cpo5ssizeE
	.align		8
        /*00e0*/ 	.dword	_ZN34_INTERNAL_142bb19e_4_k_cu_dc4306364cuda3std6ranges3__45__cpo8distanceE
	.align		8
        /*00e8*/ 	.dword	_ZN34_INTERNAL_142bb19e_4_k_cu_dc4306366thrust24THRUST_300001_SM_1000_NS8cuda_cub3parE
	.align		8
        /*00f0*/ 	.dword	_ZN34_INTERNAL_142bb19e_4_k_cu_dc4306366thrust24THRUST_300001_SM_1000_NS8cuda_cub10par_nosyncE
	.align		8
        /*00f8*/ 	.dword	_ZN34_INTERNAL_142bb19e_4_k_cu_dc4306366thrust24THRUST_300001_SM_1000_NS6system6detail10sequential3seqE
	.align		8
        /*0100*/ 	.dword	_ZN34_INTERNAL_142bb19e_4_k_cu_dc4306366thrust24THRUST_300001_SM_1000_NS6system3cpp3parE
	.align		8
        /*0108*/ 	.dword	_ZN34_INTERNAL_142bb19e_4_k_cu_dc4306366thrust24THRUST_300001_SM_1000_NS12placeholders2_1E
	.align		8
        /*0110*/ 	.dword	_ZN34_INTERNAL_142bb19e_4_k_cu_dc4306366thrust24THRUST_300001_SM_1000_NS12placeholders2_2E
	.align		8
        /*0118*/ 	.dword	_ZN34_INTERNAL_142bb19e_4_k_cu_dc4306366thrust24THRUST_300001_SM_1000_NS12placeholders2_3E
	.align		8
        /*0120*/ 	.dword	_ZN34_INTERNAL_142bb19e_4_k_cu_dc4306366thrust24THRUST_300001_SM_1000_NS12placeholders2_4E
	.align		8
        /*0128*/ 	.dword	_ZN34_INTERNAL_142bb19e_4_k_cu_dc4306366thrust24THRUST_300001_SM_1000_NS12placeholders2_5E
	.align		8
        /*0130*/ 	.dword	_ZN34_INTERNAL_142bb19e_4_k_cu_dc4306366thrust24THRUST_300001_SM_1000_NS12placeholders2_6E
	.align		8
        /*0138*/ 	.dword	_ZN34_INTERNAL_142bb19e_4_k_cu_dc4306366thrust24THRUST_300001_SM_1000_NS12placeholders2_7E
	.align		8
        /*0140*/ 	.dword	_ZN34_INTERNAL_142bb19e_4_k_cu_dc4306366thrust24THRUST_300001_SM_1000_NS12placeholders2_8E
	.align		8
        /*0148*/ 	.dword	_ZN34_INTERNAL_142bb19e_4_k_cu_dc4306366thrust24THRUST_300001_SM_1000_NS12placeholders2_9E
	.align		8
        /*0150*/ 	.dword	_ZN34_INTERNAL_142bb19e_4_k_cu_dc4306366thrust24THRUST_300001_SM_1000_NS12placeholders3_10E
	.align		8
        /*0158*/ 	.dword	_ZN34_INTERNAL_142bb19e_4_k_cu_dc4306366thrust24THRUST_300001_SM_1000_NS3seqE
	.align		8
        /*0160*/ 	.dword	_ZN34_INTERNAL_142bb19e_4_k_cu_dc4306366thrust24THRUST_300001_SM_1000_NS6deviceE


//--------------------- .text._ZN3cub18CUB_300001_SM_10006detail11EmptyKernelIvEEvv --------------------------
	.section	.text._ZN3cub18CUB_300001_SM_10006detail11EmptyKernelIvEEvv,"ax",@progbits
	.align	128
        .global         _ZN3cub18CUB_300001_SM_10006detail11EmptyKernelIvEEvv
        .type           _ZN3cub18CUB_300001_SM_10006detail11EmptyKernelIvEEvv,@function
        .size           _ZN3cub18CUB_300001_SM_10006detail11EmptyKernelIvEEvv,(.L_x_771 - _ZN3cub18CUB_300001_SM_10006detail11EmptyKernelIvEEvv)
        .other          _ZN3cub18CUB_300001_SM_10006detail11EmptyKernelIvEEvv,@"STO_CUDA_ENTRY STV_DEFAULT"
_ZN3cub18CUB_300001_SM_10006detail11EmptyKernelIvEEvv:
.text._ZN3cub18CUB_300001_SM_10006detail11EmptyKernelIvEEvv:
[----:B------:R-:W-:Y:S01]  /*0000*/  LDC R1, c[0x0][0x37c] ;  /* 0x0000df00ff017b82 */ /* 0x000fe20000000800 */
[----:B------:R-:W-:Y:S05]  /*0010*/  EXIT ;  /* 0x000000000000794d */ /* 0x000fea0003800000 */
.L_x_0:
[----:B------:R-:W-:-:S00]  /*0020*/  BRA `(.L_x_0) ;  /* 0xfffffffc00fc7947 */ /* 0x000fc0000383ffff */
[----:B------:R-:W-:-:S00]  /*0030*/  NOP ;  /* 0x0000000000007918 */ /* 0x000fc00000000000 */
        /* <DEDUP_REMOVED lines=12> */
.L_x_771:


//--------------------- .text._ZN6thrust24THRUST_300001_SM_1000_NS8cuda_cub4core6detail13_kernel_agentINS1_8__reduce11ReduceAgentIPN4cuda3std3__45tupleIJdlEEESC_SB_lNS1_9__extrema9arg_max_fIdl19doubleAbsComparatorEEEEJSC_SC_iSG_EEEvDpT0_ --------------------------
	.section	.text._ZN6thrust24THRUST_300001_SM_1000_NS8cuda_cub4core6detail13_kernel_agentINS1_8__reduce11ReduceAgentIPN4cuda3std3__45tupleIJdlEEESC_SB_lNS1_9__extrema9arg_max_fIdl19doubleAbsComparatorEEEEJSC_SC_iSG_EEEvDpT0_,"ax",@progbits
	.align	128
        .global         _ZN6thrust24THRUST_300001_SM_1000_NS8cuda_cub4core6detail13_kernel_agentINS1_8__reduce11ReduceAgentIPN4cuda3std3__45tupleIJdlEEESC_SB_lNS1_9__extrema9arg_max_fIdl19doubleAbsComparatorEEEEJSC_SC_iSG_EEEvDpT0_
        .type           _ZN6thrust24THRUST_300001_SM_1000_NS8cuda_cub4core6detail13_kernel_agentINS1_8__reduce11ReduceAgentIPN4cuda3std3__45tupleIJdlEEESC_SB_lNS1_9__extrema9arg_max_fIdl19doubleAbsComparatorEEEEJSC_SC_iSG_EEEvDpT0_,@function
        .size           _ZN6thrust24THRUST_300001_SM_1000_NS8cuda_cub4core6detail13_kernel_agentINS1_8__reduce11ReduceAgentIPN4cuda3std3__45tupleIJdlEEESC_SB_lNS1_9__extrema9arg_max_fIdl19doubleAbsComparatorEEEEJSC_SC_iSG_EEEvDpT0_,(.L_x_772 - _ZN6thrust24THRUST_300001_SM_1000_NS8cuda_cub4core6detail13_kernel_agentINS1_8__reduce11ReduceAgentIPN4cuda3std3__45tupleIJdlEEESC_SB_lNS1_9__extrema9arg_max_fIdl19doubleAbsComparatorEEEEJSC_SC_iSG_EEEvDpT0_)
        .other          _ZN6thrust24THRUST_300001_SM_1000_NS8cuda_cub4core6detail13_kernel_agentINS1_8__reduce11ReduceAgentIPN4cuda3std3__45tupleIJdlEEESC_SB_lNS1_9__extrema9arg_max_fIdl19doubleAbsComparatorEEEEJSC_SC_iSG_EEEvDpT0_,@"STO_CUDA_ENTRY STV_DEFAULT"
_ZN6thrust24THRUST_300001_SM_1000_NS8cuda_cub4core6detail13_kernel_agentINS1_8__reduce11ReduceAgentIPN4cuda3std3__45tupleIJdlEEESC_SB_lNS1_9__extrema9arg_max_fIdl19doubleAbsComparatorEEEEJSC_SC_iSG_EEEvDpT0_:
.text._ZN6thrust24THRUST_300001_SM_1000_NS8cuda_cub4core6detail13_kernel_agentINS1_8__reduce11ReduceAgentIPN4cuda3std3__45tupleIJdlEEESC_SB_lNS1_9__extrema9arg_max_fIdl19doubleAbsComparatorEEEEJSC_SC_iSG_EEEvDpT0_:
[----:B------:R-:W-:Y:S01]  /*0000*/  LDC R1, c[0x0][0x37c] ;  /* 0x0000df00ff017b82 */ /* 0x000fe20000000800 */
[----:B------:R-:W0:Y:S02]  /*0010*/  LDCU UR8, c[0x0][0x390] ;  /* 0x00007200ff0877ac */ /* 0x000e240008000800 */
[----:B0-----:R-:W-:-:S13]  /*0020*/  ISETP.NE.AND P0, PT, RZ, UR8, PT ;  /* 0x00000008ff007c0c */ /* 0x001fda000bf05270 */
[----:B------:R-:W-:Y:S05]  /*0030*/  @!P0 EXIT ;  /* 0x000000000000894d */ /* 0x000fea0003800000 */
[----:B------:R-:W-:Y:S01]  /*0040*/  UISETP.GT.AND UP0, UPT, UR8, 0x4ff, UPT ;  /* 0x000004ff0800788c */ /* 0x000fe2000bf04270 */
[----:B------:R-:W-:Y:S01]  /*0050*/  BSSY.RECONVERGENT B0, `(.L_x_1) ;  /* 0x00006c1000007945 */ /* 0x000fe20003800200 */
[----:B------:R-:W0:Y:S07]  /*0060*/  LDCU.64 UR10, c[0x0][0x358] ;  /* 0x00006b00ff0a77ac */ /* 0x000e2e0008000a00 */
[----:B------:R-:W-:Y:S05]  /*0070*/  BRA.U UP0, `(.L_x_2) ;  /* 0x0000003900807547 */ /* 0x000fea000b800000 */
[----:B------:R-:W1:Y:S01]  /*0080*/  S2R R0, SR_TID.X ;  /* 0x0000000000007919 */ /* 0x000e620000002100 */
[----:B------:R-:W2:Y:S01]  /*0090*/  LDCU UR4, c[0x0][0x390] ;  /* 0x00007200ff0477ac */ /* 0x000ea20008000800 */
[----:B------:R-:W-:Y:S01]  /*00a0*/  BSSY.RECONVERGENT B1, `(.L_x_3) ;  /* 0x000000b000017945 */ /* 0x000fe20003800200 */
[----:B------:R-:W-:Y:S02]  /*00b0*/  CS2R R14, SRZ ;  /* 0x00000000000e7805 */ /* 0x000fe4000001ff00 */
[----:B------:R-:W-:Y:S02]  /*00c0*/  CS2R R12, SRZ ;  /* 0x00000000000c7805 */ /* 0x000fe4000001ff00 */
[----:B-1----:R-:W-:Y:S01]  /*00d0*/  ISETP.GE.AND P0, PT, R0, UR8, PT ;  /* 0x0000000800007c0c */ /* 0x002fe2000bf06270 */
[----:B------:R-:W-:-:S12]  /*00e0*/  IMAD.MOV.U32 R19, RZ, RZ, R0 ;  /* 0x000000ffff137224 */ /* 0x000fd800078e0000 */
[----:B--2---:R-:W-:Y:S05]  /*00f0*/  @P0 BRA `(.L_x_4) ;  /* 0x0000000000140947 */ /* 0x004fea0003800000 */
[----:B------:R-:W1:Y:S02]  /*0100*/  LDC.64 R2, c[0x0][0x380] ;  /* 0x0000e000ff027b82 */ /* 0x000e640000000a00 */
[----:B-1----:R-:W-:-:S05]  /*0110*/  IMAD.WIDE.U32 R2, R0, 0x10, R2 ;  /* 0x0000001000027825 */ /* 0x002fca00078e0002 */
[----:B0-----:R1:W5:Y:S04]  /*0120*/  LDG.E.64.CONSTANT R14, desc[UR10][R2.64] ;  /* 0x0000000a020e7981 */ /* 0x001368000c1e9b00 */
[----:B------:R1:W5:Y:S01]  /*0130*/  LDG.E.64.CONSTANT R12, desc[UR10][R2.64+0x8] ;  /* 0x0000080a020c7981 */ /* 0x000362000c1e9b00 */
[----:B------:R-:W-:-:S07]  /*0140*/  VIADD R19, R0, 0x100 ;  /* 0x0000010000137836 */ /* 0x000fce0000000000 */
.L_x_4:
[----:B0-----:R-:W-:Y:S05]  /*0150*/  BSYNC.RECONVERGENT B1 ;  /* 0x0000000000017941 */ /* 0x001fea0003800200 */
.L_x_3:
[----:B------:R-:W-:Y:S01]  /*0160*/  ISETP.GE.AND P0, PT, R19, UR8, PT ;  /* 0x0000000813007c0c */ /* 0x000fe2000bf06270 */
[----:B------:R-:W-:-:S12]  /*0170*/  BSSY.RECONVERGENT B1, `(.L_x_5) ;  /* 0x0000099000017945 */ /* 0x000fd80003800200 */
[----:B------:R-:W-:Y:S05]  /*0180*/  @P0 BRA `(.L_x_6) ;  /* 0x00000008005c0947 */ /* 0x000fea0003800000 */
[----:B------:R-:W-:Y:S01]  /*0190*/  LOP3.LUT R4, RZ, R19, RZ, 0x33, !PT ;  /* 0x00000013ff047212 */ /* 0x000fe200078e33ff */
[----:B------:R-:W-:Y:S04]  /*01a0*/  BSSY.RECONVERGENT B2, `(.L_x_7) ;  /* 0x000002e000027945 */ /* 0x000fe80003800200 */
[----:B------:R-:W-:-:S05]  /*01b0*/  VIADD R4, R4, UR8 ;  /* 0x0000000804047c36 */ /* 0x000fca0008000000 */
[----:B-1----:R-:W-:-:S04]  /*01c0*/  LOP3.LUT R2, R4, 0x300, RZ, 0xc0, !PT ;  /* 0x0000030004027812 */ /* 0x002fc800078ec0ff */
[----:B------:R-:W-:-:S13]  /*01d0*/  ISETP.NE.AND P0, PT, R2, 0x300, PT ;  /* 0x000003000200780c */ /* 0x000fda0003f05270 */
[----:B------:R-:W-:Y:S05]  /*01e0*/  @!P0 BRA `(.L_x_8) ;  /* 0x0000000000a48947 */ /* 0x000fea0003800000 */
[----:B------:R-:W0:Y:S01]  /*01f0*/  LDC.64 R2, c[0x0][0x380] ;  /* 0x0000e000ff027b82 */ /* 0x000e220000000a00 */
[----:B------:R-:W-:-:S04]  /*0200*/  LEA.HI R5, R4, 0x1, RZ, 0x18 ;  /* 0x0000000104057811 */ /* 0x000fc800078fc0ff */
[----:B------:R-:W-:-:S05]  /*0210*/  LOP3.LUT R5, R5, 0x3, RZ, 0xc0, !PT ;  /* 0x0000000305057812 */ /* 0x000fca00078ec0ff */
[----:B------:R-:W-:Y:S02]  /*0220*/  IMAD.MOV R5, RZ, RZ, -R5 ;  /* 0x000000ffff057224 */ /* 0x000fe400078e0a05 */
[----:B0-----:R-:W-:-:S04]  /*0230*/  IMAD.WIDE.U32 R2, R19, 0x10, R2 ;  /* 0x0000001013027825 */ /* 0x001fc800078e0002 */
[----:B------:R-:W-:-:S07]  /*0240*/  IMAD.MOV.U32 R16, RZ, RZ, R2 ;  /* 0x000000ffff107224 */ /* 0x000fce00078e0002 */
.L_x_11:
[----:B------:R-:W-:-:S05]  /*0250*/  IMAD.MOV.U32 R2, RZ, RZ, R16 ;  /* 0x000000ffff027224 */ /* 0x000fca00078e0010 */
[----:B------:R-:W2:Y:S04]  /*0260*/  LDG.E.64.CONSTANT R8, desc[UR10][R2.64] ;  /* 0x0000000a02087981 */ /* 0x000ea8000c1e9b00 */
[----:B------:R-:W3:Y:S01]  /*0270*/  LDG.E.64.CONSTANT R10, desc[UR10][R2.64+0x8] ;  /* 0x0000080a020a7981 */ /* 0x000ee2000c1e9b00 */
[----:B------:R-:W-:Y:S01]  /*0280*/  VIADD R5, R5, 0x1 ;  /* 0x0000000105057836 */ /* 0x000fe20000000000 */
[----:B------:R-:W-:Y:S01]  /*0290*/  BSSY.RECONVERGENT B3, `(.L_x_9) ;  /* 0x000001b000037945 */ /* 0x000fe20003800200 */
[----:B-----5:R-:W-:Y:S01]  /*02a0*/  IMAD.MOV.U32 R21, RZ, RZ, R13 ;  /* 0x000000ffff157224 */ /* 0x020fe200078e000d */
[----:B------:R-:W-:Y:S01]  /*02b0*/  IADD3 R16, P3, PT, R2, 0x1000, RZ ;  /* 0x0000100002107810 */ /* 0x000fe20007f7e0ff */
[----:B------:R-:W-:Y:S01]  /*02c0*/  IMAD.MOV.U32 R17, RZ, RZ, R12 ;  /* 0x000000ffff117224 */ /* 0x000fe200078e000c */
[----:B------:R-:W-:Y:S01]  /*02d0*/  ISETP.NE.AND P2, PT, R5, RZ, PT ;  /* 0x000000ff0500720c */ /* 0x000fe20003f45270 */
[----:B------:R-:W-:-:S02]  /*02e0*/  IMAD.MOV.U32 R6, RZ, RZ, R14 ;  /* 0x000000ffff067224 */ /* 0x000fc400078e000e */
[----:B------:R-:W-:Y:S01]  /*02f0*/  IMAD.MOV.U32 R7, RZ, RZ, R15 ;  /* 0x000000ffff077224 */ /* 0x000fe200078e000f */
[----:B--2---:R-:W-:Y:S01]  /*0300*/  DSETP.GEU.AND P0, PT, |R14|, |R8|, PT ;  /* 0x400000080e00722a */ /* 0x004fe20003f0e200 */
[----:B------:R-:W-:Y:S02]  /*0310*/  IMAD.MOV.U32 R14, RZ, RZ, R8 ;  /* 0x000000ffff0e7224 */ /* 0x000fe400078e0008 */
[----:B---3--:R-:W-:Y:S02]  /*0320*/  IMAD.MOV.U32 R12, RZ, RZ, R10 ;  /* 0x000000ffff0c7224 */ /* 0x008fe400078e000a */
[----:B------:R-:W-:Y:S02]  /*0330*/  IMAD.MOV.U32 R13, RZ, RZ, R11 ;  /* 0x000000ffff0d7224 */ /* 0x000fe400078e000b */
[----:B------:R-:W-:-:S07]  /*0340*/  IMAD.MOV.U32 R15, RZ, RZ, R9 ;  /* 0x000000ffff0f7224 */ /* 0x000fce00078e0009 */
[----:B------:R-:W-:Y:S05]  /*0350*/  @!P0 BRA `(.L_x_10) ;  /* 0x0000000000388947 */ /* 0x000fea0003800000 */
[----:B------:R-:W-:Y:S01]  /*0360*/  DSETP.GEU.AND P0, PT, |R8|, |R6|, PT ;  /* 0x400000060800722a */ /* 0x000fe20003f0e200 */
[----:B------:R-:W-:Y:S02]  /*0370*/  IMAD.MOV.U32 R14, RZ, RZ, R6 ;  /* 0x000000ffff0e7224 */ /* 0x000fe400078e0006 */
[----:B------:R-:W-:Y:S02]  /*0380*/  IMAD.MOV.U32 R15, RZ, RZ, R7 ;  /* 0x000000ffff0f7224 */ /* 0x000fe400078e0007 */
[----:B------:R-:W-:Y:S02]  /*0390*/  IMAD.MOV.U32 R12, RZ, RZ, R17 ;  /* 0x000000ffff0c7224 */ /* 0x000fe400078e0011 */
[----:B------:R-:W-:-:S07]  /*03a0*/  IMAD.MOV.U32 R13, RZ, RZ, R21 ;  /* 0x000000ffff0d7224 */ /* 0x000fce00078e0015 */
[----:B------:R-:W-:Y:S05]  /*03b0*/  @!P0 BRA `(.L_x_10) ;  /* 0x0000000000208947 */ /* 0x000fea0003800000 */
[CC--:B------:R-:W-:Y:S02]  /*03c0*/  ISETP.GE.U32.AND P1, PT, R17.reuse, R10.reuse, PT ;  /* 0x0000000a1100720c */ /* 0x0c0fe40003f26070 */
[----:B------:R-:W-:Y:S02]  /*03d0*/  ISETP.LT.U32.AND P0, PT, R17, R10, PT ;  /* 0x0000000a1100720c */ /* 0x000fe40003f01070 */
[CC--:B------:R-:W-:Y:S02]  /*03e0*/  ISETP.GE.AND.EX P1, PT, R21.reuse, R11.reuse, PT, P1 ;  /* 0x0000000b1500720c */ /* 0x0c0fe40003f26310 */
[----:B------:R-:W-:Y:S02]  /*03f0*/  ISETP.LT.AND.EX P0, PT, R21, R11, PT, P0 ;  /* 0x0000000b1500720c */ /* 0x000fe40003f01300 */
[----:B------:R-:W-:Y:S02]  /*0400*/  FSEL R14, R6, R8, !P1 ;  /* 0x00000008060e7208 */ /* 0x000fe40004800000 */
[----:B------:R-:W-:-:S02]  /*0410*/  FSEL R15, R7, R9, !P1 ;  /* 0x00000009070f7208 */ /* 0x000fc40004800000 */
[----:B------:R-:W-:Y:S02]  /*0420*/  SEL R12, R17, R10, P0 ;  /* 0x0000000a110c7207 */ /* 0x000fe40000000000 */
[----:B------:R-:W-:-:S07]  /*0430*/  SEL R13, R21, R11, P0 ;  /* 0x0000000b150d7207 */ /* 0x000fce0000000000 */
.L_x_10:
[----:B------:R-:W-:Y:S05]  /*0440*/  BSYNC.RECONVERGENT B3 ;  /* 0x0000000000037941 */ /* 0x000fea0003800200 */
.L_x_9:
[----:B------:R-:W-:Y:S02]  /*0450*/  IMAD.X R3, RZ, RZ, R3, P3 ;  /* 0x000000ffff037224 */ /* 0x000fe400018e0603 */
[----:B------:R-:W-:Y:S01]  /*0460*/  VIADD R19, R19, 0x100 ;  /* 0x0000010013137836 */ /* 0x000fe20000000000 */
[----:B------:R-:W-:Y:S06]  /*0470*/  @P2 BRA `(.L_x_11) ;  /* 0xfffffffc00742947 */ /* 0x000fec000383ffff */
.L_x_8:
[----:B------:R-:W-:Y:S05]  /*0480*/  BSYNC.RECONVERGENT B2 ;  /* 0x0000000000027941 */ /* 0x000fea0003800200 */
.L_x_7:
[----:B------:R-:W0:Y:S01]  /*0490*/  LDC.64 R8, c[0x0][0x380] ;  /* 0x0000e000ff087b82 */ /* 0x000e220000000a00 */
[----:B------:R-:W-:-:S13]  /*04a0*/  ISETP.GE.U32.AND P0, PT, R4, 0x300, PT ;  /* 0x000003000400780c */ /* 0x000fda0003f06070 */
[----:B------:R-:W-:Y:S05]  /*04b0*/  @!P0 BRA `(.L_x_6) ;  /* 0x0000000400908947 */ /* 0x000fea0003800000 */
.L_x_20:
[----:B0-----:R-:W-:-:S05]  /*04c0*/  IMAD.WIDE R20, R19, 0x10, R8 ;  /* 0x0000001013147825 */ /* 0x001fca00078e0208 */
[----:B------:R-:W2:Y:S04]  /*04d0*/  LDG.E.64.CONSTANT R10, desc[UR10][R20.64] ;  /* 0x0000000a140a7981 */ /* 0x000ea8000c1e9b00 */
[----:B------:R-:W3:Y:S04]  /*04e0*/  LDG.E.64.CONSTANT R16, desc[UR10][R20.64+0x8] ;  /* 0x0000080a14107981 */ /* 0x000ee8000c1e9b00 */
[----:B-----5:R0:W5:Y:S04]  /*04f0*/  LDG.E.64.CONSTANT R6, desc[UR10][R20.64+0x1000] ;  /* 0x0010000a14067981 */ /* 0x020168000c1e9b00 */
[----:B------:R0:W5:Y:S01]  /*0500*/  LDG.E.64.CONSTANT R4, desc[UR10][R20.64+0x1008] ;  /* 0x0010080a14047981 */ /* 0x000162000c1e9b00 */
[----:B------:R-:W-:Y:S01]  /*0510*/  BSSY.RECONVERGENT B2, `(.L_x_12) ;  /* 0x0000015000027945 */ /* 0x000fe20003800200 */
[----:B--2---:R-:W-:Y:S01]  /*0520*/  DSETP.GEU.AND P0, PT, |R14|, |R10|, PT ;  /* 0x4000000a0e00722a */ /* 0x004fe20003f0e200 */
[----:B------:R-:W-:-:S02]  /*0530*/  IMAD.MOV.U32 R2, RZ, RZ, R10 ;  /* 0x000000ffff027224 */ /* 0x000fc400078e000a */
[----:B------:R-:W-:Y:S02]  /*0540*/  IMAD.MOV.U32 R3, RZ, RZ, R11 ;  /* 0x000000ffff037224 */ /* 0x000fe400078e000b */
[----:B---3--:R-:W-:Y:S02]  /*0550*/  IMAD.MOV.U32 R23, RZ, RZ, R16 ;  /* 0x000000ffff177224 */ /* 0x008fe400078e0010 */
[----:B------:R-:W-:-:S07]  /*0560*/  IMAD.MOV.U32 R25, RZ, RZ, R17 ;  /* 0x000000ffff197224 */ /* 0x000fce00078e0011 */
[----:B0-----:R-:W-:Y:S05]  /*0570*/  @!P0 BRA `(.L_x_13) ;  /* 0x0000000000388947 */ /* 0x001fea0003800000 */
[----:B------:R-:W-:Y:S01]  /*0580*/  DSETP.GEU.AND P0, PT, |R10|, |R14|, PT ;  /* 0x4000000e0a00722a */ /* 0x000fe20003f0e200 */
[----:B------:R-:W-:Y:S02]  /*0590*/  IMAD.MOV.U32 R23, RZ, RZ, R12 ;  /* 0x000000ffff177224 */ /* 0x000fe400078e000c */
[----:B------:R-:W-:Y:S02]  /*05a0*/  IMAD.MOV.U32 R25, RZ, RZ, R13 ;  /* 0x000000ffff197224 */ /* 0x000fe400078e000d */
[----:B------:R-:W-:Y:S02]  /*05b0*/  IMAD.MOV.U32 R2, RZ, RZ, R14 ;  /* 0x000000ffff027224 */ /* 0x000fe400078e000e */
[----:B------:R-:W-:-:S07]  /*05c0*/  IMAD.MOV.U32 R3, RZ, RZ, R15 ;  /* 0x000000ffff037224 */ /* 0x000fce00078e000f */
[----:B------:R-:W-:Y:S05]  /*05d0*/  @!P0 BRA `(.L_x_13) ;  /* 0x0000000000208947 */ /* 0x000fea0003800000 */
[CC--:B------:R-:W-:Y:S02]  /*05e0*/  ISETP.LT.U32.AND P1, PT, R12.reuse, R16.reuse, PT ;  /* 0x000000100c00720c */ /* 0x0c0fe40003f21070 */
[CC--:B------:R-:W-:Y:S02]  /*05f0*/  ISETP.GE.U32.AND P0, PT, R12.reuse, R16.reuse, PT ;  /* 0x000000100c00720c */ /* 0x0c0fe40003f06070 */
[CC--:B------:R-:W-:Y:S02]  /*0600*/  ISETP.LT.AND.EX P1, PT, R13.reuse, R17.reuse, PT, P1 ;  /* 0x000000110d00720c */ /* 0x0c0fe40003f21310 */
[CC--:B------:R-:W-:Y:S02]  /*0610*/  ISETP.GE.AND.EX P0, PT, R13.reuse, R17.reuse, PT, P0 ;  /* 0x000000110d00720c */ /* 0x0c0fe40003f06300 */
[----:B------:R-:W-:Y:S02]  /*0620*/  SEL R23, R12, R16, P1 ;  /* 0x000000100c177207 */ /* 0x000fe40000800000 */
[----:B------:R-:W-:-:S02]  /*0630*/  SEL R25, R13, R17, P1 ;  /* 0x000000110d197207 */ /* 0x000fc40000800000 */
[----:B------:R-:W-:Y:S02]  /*0640*/  FSEL R2, R14, R10, !P0 ;  /* 0x0000000a0e027208 */ /* 0x000fe40004000000 */
[----:B------:R-:W-:-:S07]  /*0650*/  FSEL R3, R15, R11, !P0 ;  /* 0x0000000b0f037208 */ /* 0x000fce0004000000 */
.L_x_13:
[----:B------:R-:W-:Y:S05]  /*0660*/  BSYNC.RECONVERGENT B2 ;  /* 0x0000000000027941 */ /* 0x000fea0003800200 */
.L_x_12:
[----:B------:R0:W5:Y:S04]  /*0670*/  LDG.E.64.CONSTANT R14, desc[UR10][R20.64+0x2000] ;  /* 0x0020000a140e7981 */ /* 0x000168000c1e9b00 */
[----:B------:R0:W5:Y:S04]  /*0680*/  LDG.E.64.CONSTANT R12, desc[UR10][R20.64+0x2008] ;  /* 0x0020080a140c7981 */ /* 0x000168000c1e9b00 */
[----:B------:R0:W5:Y:S04]  /*0690*/  LDG.E.64.CONSTANT R10, desc[UR10][R20.64+0x3000] ;  /* 0x0030000a140a7981 */ /* 0x000168000c1e9b00 */
[----:B------:R0:W5:Y:S02]  /*06a0*/  LDG.E.64.CONSTANT R16, desc[UR10][R20.64+0x3008] ;  /* 0x0030080a14107981 */ /* 0x000164000c1e9b00 */
[----:B-----5:R-:W-:Y:S01]  /*06b0*/  DSETP.GEU.AND P0, PT, |R2|, |R6|, PT ;  /* 0x400000060200722a */ /* 0x020fe20003f0e200 */
[----:B------:R-:W-:Y:S01]  /*06c0*/  BSSY.RECONVERGENT B2, `(.L_x_14) ;  /* 0x0000014000027945 */ /* 0x000fe20003800200 */
[----:B------:R-:W-:-:S02]  /*06d0*/  IMAD.MOV.U32 R26, RZ, RZ, R6 ;  /* 0x000000ffff1a7224 */ /* 0x000fc400078e0006 */
[----:B------:R-:W-:Y:S02]  /*06e0*/  IMAD.MOV.U32 R27, RZ, RZ, R7 ;  /* 0x000000ffff1b7224 */ /* 0x000fe400078e0007 */
[----:B------:R-:W-:Y:S02]  /*06f0*/  IMAD.MOV.U32 R29, RZ, RZ, R4 ;  /* 0x000000ffff1d7224 */ /* 0x000fe400078e0004 */
[----:B------:R-:W-:-:S06]  /*0700*/  IMAD.MOV.U32 R18, RZ, RZ, R5 ;  /* 0x000000ffff127224 */ /* 0x000fcc00078e0005 */
[----:B0-----:R-:W-:Y:S05]  /*0710*/  @!P0 BRA `(.L_x_15) ;  /* 0x0000000000388947 */ /* 0x001fea0003800000 */
        /* <DEDUP_REMOVED lines=14> */
.L_x_15:
[----:B------:R-:W-:Y:S05]  /*0800*/  BSYNC.RECONVERGENT B2 ;  /* 0x0000000000027941 */ /* 0x000fea0003800200 */
.L_x_14:
[----:B------:R-:W-:Y:S01]  /*0810*/  DSETP.GEU.AND P0, PT, |R26|, |R14|, PT ;  /* 0x4000000e1a00722a */ /* 0x000fe20003f0e200 */
[----:B------:R-:W-:Y:S01]  /*0820*/  BSSY.RECONVERGENT B2, `(.L_x_16) ;  /* 0x0000014000027945 */ /* 0x000fe20003800200 */
[----:B------:R-:W-:Y:S02]  /*0830*/  IMAD.MOV.U32 R2, RZ, RZ, R14 ;  /* 0x000000ffff027224 */ /* 0x000fe400078e000e */
[----:B------:R-:W-:Y:S02]  /*0840*/  IMAD.MOV.U32 R3, RZ, RZ, R15 ;  /* 0x000000ffff037224 */ /* 0x000fe400078e000f */
[----:B------:R-:W-:Y:S02]  /*0850*/  IMAD.MOV.U32 R5, RZ, RZ, R12 ;  /* 0x000000ffff057224 */ /* 0x000fe400078e000c */
[----:B------:R-:W-:-:S06]  /*0860*/  IMAD.MOV.U32 R7, RZ, RZ, R13 ;  /* 0x000000ffff077224 */ /* 0x000fcc00078e000d */
        /* <DEDUP_REMOVED lines=15> */
.L_x_17:
[----:B------:R-:W-:Y:S05]  /*0960*/  BSYNC.RECONVERGENT B2 ;  /* 0x0000000000027941 */ /* 0x000fea0003800200 */
.L_x_16:
        /* <DEDUP_REMOVED lines=21> */
.L_x_19:
[----:B------:R-:W-:Y:S05]  /*0ac0*/  BSYNC.RECONVERGENT B2 ;  /* 0x0000000000027941 */ /* 0x000fea0003800200 */
.L_x_18:
[----:B------:R-:W-:-:S05]  /*0ad0*/  VIADD R19, R19, 0x400 ;  /* 0x0000040013137836 */ /* 0x000fca0000000000 */
[----:B------:R-:W-:-:S13]  /*0ae0*/  ISETP.GE.AND P0, PT, R19, UR4, PT ;  /* 0x0000000413007c0c */ /* 0x000fda000bf06270 */
[----:B------:R-:W-:Y:S05]  /*0af0*/  @!P0 BRA `(.L_x_20) ;  /* 0xfffffff800708947 */ /* 0x000fea000383ffff */
.L_x_6:
[----:B------:R-:W-:Y:S05]  /*0b00*/  BSYNC.RECONVERGENT B1 ;  /* 0x0000000000017941 */ /* 0x000fea0003800200 */
.L_x_5:
[----:B------:R-:W2:Y:S02]  /*0b10*/  LDCU UR6, c[0x0][0x390] ;  /* 0x00007200ff0677ac */ /* 0x000ea40008000800 */
[----:B--2---:R-:W-:-:S09]  /*0b20*/  UISETP.GE.AND UP0, UPT, UR6, 0x100, UPT ;  /* 0x000001000600788c */ /* 0x004fd2000bf06270 */
[----:B------:R-:W-:Y:S05]  /*0b30*/  BRA.U !UP0, `(.L_x_21) ;  /* 0x0000001508507547 */ /* 0x000fea000b800000 */
[----:B0-----:R-:W0:Y:S01]  /*0b40*/  S2R R9, SR_LANEID ;  /* 0x0000000000097919 */ /* 0x001e220000000000 */
[----:B------:R-:W-:Y:S01]  /*0b50*/  BSSY.RECONVERGENT B1, `(.L_x_22) ;  /* 0x000001f000017945 */ /* 0x000fe20003800200 */
[----:B-----5:R-:W-:Y:S01]  /*0b60*/  IMAD.MOV.U32 R11, RZ, RZ, R12 ;  /* 0x000000ffff0b7224 */ /* 0x020fe200078e000c */
[----:B------:R2:W3:Y:S01]  /*0b70*/  SHFL.DOWN PT, R4, R14, 0x1, 0x1f ;  /* 0x08201f000e047f89 */ /* 0x0004e200000e0000 */
[----:B------:R-:W-:Y:S02]  /*0b80*/  IMAD.MOV.U32 R16, RZ, RZ, R13 ;  /* 0x000000ffff107224 */ /* 0x000fe400078e000d */
[----:B-1----:R-:W-:Y:S01]  /*0b90*/  IMAD.MOV.U32 R2, RZ, RZ, R14 ;  /* 0x000000ffff027224 */ /* 0x002fe200078e000e */
[----:B------:R2:W1:Y:S01]  /*0ba0*/  SHFL.DOWN PT, R5, R15, 0x1, 0x1f ;  /* 0x08201f000f057f89 */ /* 0x00046200000e0000 */
[----:B------:R-:W-:-:S03]  /*0bb0*/  IMAD.MOV.U32 R3, RZ, RZ, R15 ;  /* 0x000000ffff037224 */ /* 0x000fc600078e000f */
[----:B------:R2:W4:Y:S04]  /*0bc0*/  SHFL.DOWN PT, R7, R12, 0x1, 0x1f ;  /* 0x08201f000c077f89 */ /* 0x00052800000e0000 */
[----:B------:R2:W1:Y:S01]  /*0bd0*/  SHFL.DOWN PT, R17, R13, 0x1, 0x1f ;  /* 0x08201f000d117f89 */ /* 0x00046200000e0000 */
[----:B0-----:R-:W-:-:S13]  /*0be0*/  ISETP.GT.AND P0, PT, R9, 0x1e, PT ;  /* 0x0000001e0900780c */ /* 0x001fda0003f04270 */
[----:B-1234-:R-:W-:Y:S05]  /*0bf0*/  @P0 BRA `(.L_x_23) ;  /* 0x0000000000500947 */ /* 0x01efea0003800000 */
[----:B------:R-:W-:Y:S01]  /*0c00*/  DSETP.GEU.AND P0, PT, |R14|, |R4|, PT ;  /* 0x400000040e00722a */ /* 0x000fe20003f0e200 */
[----:B------:R-:W-:Y:S02]  /*0c10*/  IMAD.MOV.U32 R11, RZ, RZ, R7 ;  /* 0x000000ffff0b7224 */ /* 0x000fe400078e0007 */
[----:B------:R-:W-:Y:S02]  /*0c20*/  IMAD.MOV.U32 R16, RZ, RZ, R17 ;  /* 0x000000ffff107224 */ /* 0x000fe400078e0011 */
        /* <DEDUP_REMOVED lines=9> */
[CC--:B------:R-:W-:Y:S02]  /*0cc0*/  ISETP.LT.U32.AND P1, PT, R12.reuse, R7.reuse, PT ;  /* 0x000000070c00720c */ /* 0x0c0fe40003f21070 */
[C---:B------:R-:W-:Y:S02]  /*0cd0*/  ISETP.GE.U32.AND P0, PT, R12.reuse, R7, PT ;  /* 0x000000070c00720c */ /* 0x040fe40003f06070 */
[CC--:B------:R-:W-:Y:S02]  /*0ce0*/  ISETP.LT.AND.EX P1, PT, R13.reuse, R17.reuse, PT, P1 ;  /* 0x000000110d00720c */ /* 0x0c0fe40003f21310 */
[C---:B------:R-:W-:Y:S02]  /*0cf0*/  ISETP.GE.AND.EX P0, PT, R13.reuse, R17, PT, P0 ;  /* 0x000000110d00720c */ /* 0x040fe40003f06300 */
[----:B------:R-:W-:Y:S02]  /*0d00*/  SEL R11, R12, R7, P1 ;  /* 0x000000070c0b7207 */ /* 0x000fe40000800000 */
[----:B------:R-:W-:-:S02]  /*0d10*/  SEL R16, R13, R17, P1 ;  /* 0x000000110d107207 */ /* 0x000fc40000800000 */
[----:B------:R-:W-:Y:S02]  /*0d20*/  FSEL R2, R14, R4, !P0 ;  /* 0x000000040e027208 */ /* 0x000fe40004000000 */
[----:B------:R-:W-:-:S07]  /*0d30*/  FSEL R3, R15, R5, !P0 ;  /* 0x000000050f037208 */ /* 0x000fce0004000000 */
.L_x_23:
[----:B------:R-:W-:Y:S05]  /*0d40*/  BSYNC.RECONVERGENT B1 ;  /* 0x0000000000017941 */ /* 0x000fea0003800200 */
.L_x_22:
[----:B------:R-:W-:Y:S01]  /*0d50*/  ISETP.GT.AND P0, PT, R9, 0x1d, PT ;  /* 0x0000001d0900780c */ /* 0x000fe20003f04270 */
[----:B------:R0:W1:Y:S01]  /*0d60*/  SHFL.DOWN PT, R6, R2, 0x2, 0x1f ;  /* 0x08401f0002067f89 */ /* 0x00006200000e0000 */
[----:B------:R-:W-:Y:S01]  /*0d70*/  BSSY.RECONVERGENT B1, `(.L_x_24) ;  /* 0x000001d000017945 */ /* 0x000fe20003800200 */
[----:B------:R-:W-:Y:S02]  /*0d80*/  IMAD.MOV.U32 R8, RZ, RZ, R11 ;  /* 0x000000ffff087224 */ /* 0x000fe400078e000b */
[----:B------:R0:W2:Y:S01]  /*0d90*/  SHFL.DOWN PT, R7, R3, 0x2, 0x1f ;  /* 0x08401f0003077f89 */ /* 0x0000a200000e0000 */
[----:B------:R-:W-:Y:S02]  /*0da0*/  IMAD.MOV.U32 R10, RZ, RZ, R16 ;  /* 0x000000ffff0a7224 */ /* 0x000fe400078e0010 */
[----:B------:R-:W-:Y:S01]  /*0db0*/  IMAD.MOV.U32 R4, RZ, RZ, R2 ;  /* 0x000000ffff047224 */ /* 0x000fe200078e0002 */
[----:B------:R0:W3:Y:S01]  /*0dc0*/  SHFL.DOWN PT, R12, R11, 0x2, 0x1f ;  /* 0x08401f000b0c7f89 */ /* 0x0000e200000e0000 */
[----:B------:R-:W-:-:S03]  /*0dd0*/  IMAD.MOV.U32 R5, RZ, RZ, R3 ;  /* 0x000000ffff057224 */ /* 0x000fc600078e0003 */
[----:B------:R0:W4:Y:S01]  /*0de0*/  SHFL.DOWN PT, R13, R16, 0x2, 0x1f ;  /* 0x08401f00100d7f89 */ /* 0x00012200000e0000 */
[----:B------:R-:W-:Y:S05]  /*0df0*/  @P0 BRA `(.L_x_25) ;  /* 0x0000000000500947 */ /* 0x000fea0003800000 */
[----:B-12---:R-:W-:Y:S01]  /*0e00*/  DSETP.GEU.AND P0, PT, |R2|, |R6|, PT ;  /* 0x400000060200722a */ /* 0x006fe20003f0e200 */
[----:B---3--:R-:W-:Y:S02]  /*0e10*/  IMAD.MOV.U32 R8, RZ, RZ, R12 ;  /* 0x000000ffff087224 */ /* 0x008fe400078e000c */
[----:B----4-:R-:W-:Y:S02]  /*0e20*/  IMAD.MOV.U32 R10, RZ, RZ, R13 ;  /* 0x000000ffff0a7224 */ /* 0x010fe400078e000d */
        /* <DEDUP_REMOVED lines=17> */
.L_x_25:
[----:B------:R-:W-:Y:S05]  /*0f40*/  BSYNC.RECONVERGENT B1 ;  /* 0x0000000000017941 */ /* 0x000fea0003800200 */
.L_x_24:
[----:B------:R-:W-:Y:S01]  /*0f50*/  ISETP.GT.AND P0, PT, R9, 0x1b, PT ;  /* 0x0000001b0900780c */ /* 0x000fe20003f04270 */
[----:B-1----:R1:W1:Y:S01]  /*0f60*/  SHFL.DOWN PT, R6, R4, 0x4, 0x1f ;  /* 0x08801f0004067f89 */ /* 0x00226200000e0000 */
[----:B------:R-:W-:Y:S01]  /*0f70*/  BSSY.RECONVERGENT B1, `(.L_x_26) ;  /* 0x000001d000017945 */ /* 0x000fe20003800200 */
[----:B0-----:R-:W-:Y:S02]  /*0f80*/  IMAD.MOV.U32 R11, RZ, RZ, R8 ;  /* 0x000000ffff0b7224 */ /* 0x001fe400078e0008 */
[----:B--2---:R0:W2:Y:S01]  /*0f90*/  SHFL.DOWN PT, R7, R5, 0x4, 0x1f ;  /* 0x08801f0005077f89 */ /* 0x0040a200000e0000 */
[----:B---3--:R-:W-:Y:S02]  /*0fa0*/  IMAD.MOV.U32 R12, RZ, RZ, R10 ;  /* 0x000000ffff0c7224 */ /* 0x008fe400078e000a */
[----:B------:R-:W-:Y:S01]  /*0fb0*/  IMAD.MOV.U32 R2, RZ, RZ, R4 ;  /* 0x000000ffff027224 */ /* 0x000fe200078e0004 */
[----:B----4-:R0:W3:Y:S01]  /*0fc0*/  SHFL.DOWN PT, R13, R8, 0x4, 0x1f ;  /* 0x08801f00080d7f89 */ /* 0x0100e200000e0000 */
        /* <DEDUP_REMOVED lines=23> */
.L_x_27:
[----:B------:R-:W-:Y:S05]  /*1140*/  BSYNC.RECONVERGENT B1 ;  /* 0x0000000000017941 */ /* 0x000fea0003800200 */
.L_x_26:
[----:B------:R-:W-:Y:S01]  /*1150*/  ISETP.GT.AND P0, PT, R9, 0x17, PT ;  /* 0x000000170900780c */ /* 0x000fe20003f04270 */
[----:B-1----:R1:W1:Y:S01]  /*1160*/  SHFL.DOWN PT, R6, R2, 0x8, 0x1f ;  /* 0x09001f0002067f89 */ /* 0x00226200000e0000 */
[----:B------:R-:W-:Y:S01]  /*1170*/  BSSY.RECONVERGENT B1, `(.L_x_28) ;  /* 0x000001d000017945 */ /* 0x000fe20003800200 */
[----:B0-----:R-:W-:Y:S02]  /*1180*/  IMAD.MOV.U32 R8, RZ, RZ, R11 ;  /* 0x000000ffff087224 */ /* 0x001fe400078e000b */
[----:B--2---:R0:W2:Y:S01]  /*1190*/  SHFL.DOWN PT, R7, R3, 0x8, 0x1f ;  /* 0x09001f0003077f89 */ /* 0x0040a200000e0000 */
[----:B------:R-:W-:Y:S02]  /*11a0*/  IMAD.MOV.U32 R10, RZ, RZ, R12 ;  /* 0x000000ffff0a7224 */ /* 0x000fe400078e000c */
[----:B------:R-:W-:Y:S01]  /*11b0*/  IMAD.MOV.U32 R4, RZ, RZ, R2 ;  /* 0x000000ffff047224 */ /* 0x000fe200078e0002 */
[----:B------:R0:W0:Y:S01]  /*11c0*/  SHFL.DOWN PT, R14, R11, 0x8, 0x1f ;  /* 0x09001f000b0e7f89 */ /* 0x00002200000e0000 */
[----:B------:R-:W-:-:S03]  /*11d0*/  IMAD.MOV.U32 R5, RZ, RZ, R3 ;  /* 0x000000ffff057224 */ /* 0x000fc600078e0003 */
[----:B---3--:R3:W0:Y:S01]  /*11e0*/  SHFL.DOWN PT, R13, R12, 0x8, 0x1f ;  /* 0x09001f000c0d7f89 */ /* 0x00862200000e0000 */
[----:B------:R-:W-:Y:S05]  /*11f0*/  @P0 BRA `(.L_x_29) ;  /* 0x0000000000500947 */ /* 0x000fea0003800000 */
[----:B-12---:R-:W-:Y:S01]  /*1200*/  DSETP.GEU.AND P0, PT, |R2|, |R6|, PT ;  /* 0x400000060200722a */ /* 0x006fe20003f0e200 */
[----:B0-----:R-:W-:Y:S02]  /*1210*/  IMAD.MOV.U32 R8, RZ, RZ, R14 ;  /* 0x000000ffff087224 */ /* 0x001fe400078e000e */
        /* <DEDUP_REMOVED lines=18> */
.L_x_29:
[----:B------:R-:W-:Y:S05]  /*1340*/  BSYNC.RECONVERGENT B1 ;  /* 0x0000000000017941 */ /* 0x000fea0003800200 */
.L_x_28:
[----:B------:R-:W-:Y:S01]  /*1350*/  ISETP.GT.AND P0, PT, R9, 0xf, PT ;  /* 0x0000000f0900780c */ /* 0x000fe20003f04270 */
[----:B-1----:R1:W1:Y:S01]  /*1360*/  SHFL.DOWN PT, R6, R4, 0x10, 0x1f ;  /* 0x0a001f0004067f89 */ /* 0x00226200000e0000 */
[----:B------:R-:W-:Y:S01]  /*1370*/  BSSY.RECONVERGENT B1, `(.L_x_30) ;  /* 0x000001d000017945 */ /* 0x000fe20003800200 */
[----:B0-----:R-:W-:Y:S02]  /*1380*/  IMAD.MOV.U32 R14, RZ, RZ, R8 ;  /* 0x000000ffff0e7224 */ /* 0x001fe400078e0008 */
[----:B--2---:R0:W2:Y:S01]  /*1390*/  SHFL.DOWN PT, R7, R5, 0x10, 0x1f ;  /* 0x0a001f0005077f89 */ /* 0x0040a200000e0000 */
[----:B----4-:R-:W-:Y:S02]  /*13a0*/  IMAD.MOV.U32 R15, RZ, RZ, R10 ;  /* 0x000000ffff0f7224 */ /* 0x010fe400078e000a */
[----:B------:R-:W-:Y:S01]  /*13b0*/  IMAD.MOV.U32 R2, RZ, RZ, R4 ;  /* 0x000000ffff027224 */ /* 0x000fe200078e0004 */
[----:B------:R0:W4:Y:S01]  /*13c0*/  SHFL.DOWN PT, R11, R8, 0x10, 0x1f ;  /* 0x0a001f00080b7f89 */ /* 0x00012200000e0000 */
[----:B------:R-:W-:-:S03]  /*13d0*/  IMAD.MOV.U32 R3, RZ, RZ, R5 ;  /* 0x000000ffff037224 */ /* 0x000fc600078e0005 */
[----:B------:R0:W0:Y:S01]  /*13e0*/  SHFL.DOWN PT, R13, R10, 0x10, 0x1f ;  /* 0x0a001f000a0d7f89 */ /* 0x00002200000e0000 */
[----:B------:R-:W-:Y:S05]  /*13f0*/  @P0 BRA `(.L_x_31) ;  /* 0x0000000000500947 */ /* 0x000fea0003800000 */
[----:B-12---:R-:W-:Y:S01]  /*1400*/  DSETP.GEU.AND P0, PT, |R4|, |R6|, PT ;  /* 0x400000060400722a */ /* 0x006fe20003f0e200 */
[----:B----4-:R-:W-:Y:S02]  /*1410*/  IMAD.MOV.U32 R14, RZ, RZ, R11 ;  /* 0x000000ffff0e7224 */ /* 0x010fe400078e000b */
[----:B0-----:R-:W-:Y:S02]  /*1420*/  IMAD.MOV.U32 R15, RZ, RZ, R13 ;  /* 0x000000ffff0f7224 */ /* 0x001fe400078e000d */
        /* <DEDUP_REMOVED lines=17> */
.L_x_31:
[----:B------:R-:W-:Y:S05]  /*1540*/  BSYNC.RECONVERGENT B1 ;  /* 0x0000000000017941 */ /* 0x000fea0003800200 */
.L_x_30:
[----:B------:R-:W-:Y:S01]  /*1550*/  ISETP.NE.AND P0, PT, R9, RZ, PT ;  /* 0x000000ff0900720c */ /* 0x000fe20003f05270 */
[----:B------:R-:W-:-:S12]  /*1560*/  BSSY.RECONVERGENT B1, `(.L_x_32) ;  /* 0x000000a000017945 */ /* 0x000fd80003800200 */
[----:B------:R-:W-:Y:S05]  /*1570*/  @P0 BRA `(.L_x_33) ;  /* 0x0000000000200947 */ /* 0x000fea0003800000 */
[----:B-1----:R-:W1:Y:S01]  /*1580*/  S2R R6, SR_CgaCtaId ;  /* 0x0000000000067919 */ /* 0x002e620000008800 */
[----:B0-----:R-:W-:Y:S02]  /*1590*/  MOV R5, 0x400 ;  /* 0x0000040000057802 */ /* 0x001fe40000000f00 */
[----:B------:R-:W-:-:S04]  /*15a0*/  SHF.R.U32.HI R4, RZ, 0x1, R0 ;  /* 0x00000001ff047819 */ /* 0x000fc80000011600 */
[----:B------:R-:W-:Y:S02]  /*15b0*/  LOP3.LUT R4, R4, 0x1f0, RZ, 0xc0, !PT ;  /* 0x000001f004047812 */ /* 0x000fe400078ec0ff */
[----:B-1----:R-:W-:-:S05]  /*15c0*/  LEA R5, R6, R5, 0x18 ;  /* 0x0000000506057211 */ /* 0x002fca00078ec0ff */
[----:B------:R-:W-:-:S05]  /*15d0*/  IMAD.IADD R5, R4, 0x1, R5 ;  /* 0x0000000104057824 */ /* 0x000fca00078e0205 */
[----:B------:R0:W-:Y:S04]  /*15e0*/  STS.64 [R5+0x10], R14 ;  /* 0x0000100e05007388 */ /* 0x0001e80000000a00 */
[----:B------:R0:W-:Y:S02]  /*15f0*/  STS.64 [R5+0x8], R2 ;  /* 0x0000080205007388 */ /* 0x0001e40000000a00 */
.L_x_33:
[----:B------:R-:W-:Y:S05]  /*1600*/  BSYNC.RECONVERGENT B1 ;  /* 0x0000000000017941 */ /* 0x000fea0003800200 */
.L_x_32:
[----:B------:R-:W-:Y:S01]  /*1610*/  BAR.SYNC.DEFER_BLOCKING 0x0 ;  /* 0x0000000000007b1d */ /* 0x000fe20000010000 */
[----:B------:R-:W-:-:S13]  /*1620*/  ISETP.NE.AND P1, PT, R0, RZ, PT ;  /* 0x000000ff0000720c */ /* 0x000fda0003f25270 */
[----:B------:R-:W-:Y:S05]  /*1630*/  @P1 BRA `(.L_x_34) ;  /* 0x0000005400881947 */ /* 0x000fea0003800000 */
[----:B0-----:R-:W0:Y:S01]  /*1640*/  S2R R5, SR_CgaCtaId ;  /* 0x0000000000057919 */ /* 0x001e220000008800 */
[----:B------:R-:W-:Y:S01]  /*1650*/  MOV R0, 0x400 ;  /* 0x0000040000007802 */ /* 0x000fe20000000f00 */
[----:B------:R-:W-:Y:S03]  /*1660*/  BSSY.RECONVERGENT B1, `(.L_x_35) ;  /* 0x000001a000017945 */ /* 0x000fe60003800200 */
[----:B0-----:R-:W-:-:S05]  /*1670*/  LEA R0, R5, R0, 0x18 ;  /* 0x0000000005007211 */ /* 0x001fca00078ec0ff */
[----:B------:R-:W0:Y:S04]  /*1680*/  LDS.64 R16, [R0+0x18] ;  /* 0x0000180000107984 */ /* 0x000e280000000a00 */
[----:B-12---:R-:W1:Y:S04]  /*1690*/  LDS.128 R4, [R0+0x20] ;  /* 0x0000200000047984 */ /* 0x006e680000000c00 */
[----:B---3--:R2:W3:Y:S04]  /*16a0*/  LDS.64 R12, [R0+0x80] ;  /* 0x00008000000c7984 */ /* 0x0084e80000000a00 */
[----:B----4-:R2:W4:Y:S01]  /*16b0*/  LDS.128 R8, [R0+0x30] ;  /* 0x0000300000087984 */ /* 0x0105220000000c00 */
[----:B0-----:R-:W-:Y:S01]  /*16c0*/  DSETP.GEU.AND P0, PT, |R2|, |R16|, PT ;  /* 0x400000100200722a */ /* 0x001fe20003f0e200 */
[----:B------:R-:W-:-:S02]  /*16d0*/  IMAD.MOV.U32 R24, RZ, RZ, R16 ;  /* 0x000000ffff187224 */ /* 0x000fc400078e0010 */
[----:B------:R-:W-:Y:S02]  /*16e0*/  IMAD.MOV.U32 R25, RZ, RZ, R17 ;  /* 0x000000ffff197224 */ /* 0x000fe400078e0011 */
[----:B-1----:R-:W-:Y:S02]  /*16f0*/  IMAD.MOV.U32 R26, RZ, RZ, R4 ;  /* 0x000000ffff1a7224 */ /* 0x002fe400078e0004 */
[----:B------:R-:W-:-:S07]  /*1700*/  IMAD.MOV.U32 R27, RZ, RZ, R5 ;  /* 0x000000ffff1b7224 */ /* 0x000fce00078e0005 */
[----:B--234-:R-:W-:Y:S05]  /*1710*/  @!P0 BRA `(.L_x_36) ;  /* 0x0000000000388947 */ /* 0x01cfea0003800000 */
        /* <DEDUP_REMOVED lines=14> */
.L_x_36:
[----:B------:R-:W-:Y:S05]  /*1800*/  BSYNC.RECONVERGENT B1 ;  /* 0x0000000000017941 */ /* 0x000fea0003800200 */
.L_x_35:
[----:B------:R0:W1:Y:S01]  /*1810*/  LDS.128 R16, [R0+0x40] ;  /* 0x0000400000107984 */ /* 0x0000620000000c00 */
[----:B------:R-:W-:Y:S01]  /*1820*/  DSETP.GEU.AND P0, PT, |R24|, |R6|, PT ;  /* 0x400000061800722a */ /* 0x000fe20003f0e200 */
[----:B------:R-:W-:Y:S01]  /*1830*/  BSSY.RECONVERGENT B1, `(.L_x_37) ;  /* 0x0000015000017945 */ /* 0x000fe20003800200 */
[----:B------:R-:W-:Y:S01]  /*1840*/  IMAD.MOV.U32 R4, RZ, RZ, R6 ;  /* 0x000000ffff047224 */ /* 0x000fe200078e0006 */
[----:B------:R0:W2:Y:S01]  /*1850*/  LDS.128 R20, [R0+0x50] ;  /* 0x0000500000147984 */ /* 0x0000a20000000c00 */
        /* <DEDUP_REMOVED lines=18> */
.L_x_38:
[----:B------:R-:W-:Y:S05]  /*1980*/  BSYNC.RECONVERGENT B1 ;  /* 0x0000000000017941 */ /* 0x000fea0003800200 */
.L_x_37:
[----:B------:R-:W-:Y:S01]  /*1990*/  DSETP.GEU.AND P0, PT, |R4|, |R10|, PT ;  /* 0x4000000a0400722a */ /* 0x000fe20003f0e200 */
[----:B------:R-:W-:Y:S01]  /*19a0*/  BSSY.RECONVERGENT B1, `(.L_x_39) ;  /* 0x0000014000017945 */ /* 0x000fe20003800200 */
[----:B------:R-:W-:Y:S02]  /*19b0*/  IMAD.MOV.U32 R2, RZ, RZ, R10 ;  /* 0x000000ffff027224 */ /* 0x000fe400078e000a */
[----:B------:R-:W-:Y:S02]  /*19c0*/  IMAD.MOV.U32 R3, RZ, RZ, R11 ;  /* 0x000000ffff037224 */ /* 0x000fe400078e000b */
[----:B-1----:R-:W-:Y:S02]  /*19d0*/  IMAD.MOV.U32 R27, RZ, RZ, R16 ;  /* 0x000000ffff1b7224 */ /* 0x002fe400078e0010 */
        /* <DEDUP_REMOVED lines=16> */
.L_x_40:
[----:B------:R-:W-:Y:S05]  /*1ae0*/  BSYNC.RECONVERGENT B1 ;  /* 0x0000000000017941 */ /* 0x000fea0003800200 */
.L_x_39:
[----:B------:R0:W1:Y:S01]  /*1af0*/  LDS.128 R8, [R0+0x60] ;  /* 0x0000600000087984 */ /* 0x0000620000000c00 */
[----:B------:R-:W-:Y:S01]  /*1b00*/  DSETP.GEU.AND P0, PT, |R2|, |R18|, PT ;  /* 0x400000120200722a */ /* 0x000fe20003f0e200 */
[----:B------:R-:W-:Y:S01]  /*1b10*/  BSSY.RECONVERGENT B1, `(.L_x_41) ;  /* 0x0000015000017945 */ /* 0x000fe20003800200 */
[----:B------:R-:W-:Y:S01]  /*1b20*/  IMAD.MOV.U32 R14, RZ, RZ, R18 ;  /* 0x000000ffff0e7224 */ /* 0x000fe200078e0012 */
[----:B------:R0:W3:Y:S01]  /*1b30*/  LDS.128 R4, [R0+0x70] ;  /* 0x0000700000047984 */ /* 0x0000e20000000c00 */
[----:B------:R-:W-:Y:S02]  /*1b40*/  IMAD.MOV.U32 R15, RZ, RZ, R19 ;  /* 0x000000ffff0f7224 */ /* 0x000fe400078e0013 */
[----:B--2---:R-:W-:Y:S02]  /*1b50*/  IMAD.MOV.U32 R17, RZ, RZ, R20 ;  /* 0x000000ffff117224 */ /* 0x004fe400078e0014 */
        /* <DEDUP_REMOVED lines=16> */
.L_x_42:
[----:B------:R-:W-:Y:S05]  /*1c60*/  BSYNC.RECONVERGENT B1 ;  /* 0x0000000000017941 */ /* 0x000fea0003800200 */
.L_x_41:
        /* <DEDUP_REMOVED lines=21> */
.L_x_44:
[----:B------:R-:W-:Y:S05]  /*1dc0*/  BSYNC.RECONVERGENT B1 ;  /* 0x0000000000017941 */ /* 0x000fea0003800200 */
.L_x_43:
[----:B------:R-:W-:Y:S01]  /*1dd0*/  DSETP.GEU.AND P0, PT, |R2|, |R10|, PT ;  /* 0x4000000a0200722a */ /* 0x000fe20003f0e200 */
[----:B------:R-:W-:Y:S01]  /*1de0*/  BSSY.RECONVERGENT B1, `(.L_x_45) ;  /* 0x0000014000017945 */ /* 0x000fe20003800200 */
[----:B------:R-:W-:Y:S02]  /*1df0*/  IMAD.MOV.U32 R8, RZ, RZ, R10 ;  /* 0x000000ffff087224 */ /* 0x000fe400078e000a */
[----:B------:R-:W-:Y:S02]  /*1e00*/  IMAD.MOV.U32 R9, RZ, RZ, R11 ;  /* 0x000000ffff097224 */ /* 0x000fe400078e000b */
[----:B---3--:R-:W-:Y:S02]  /*1e10*/  IMAD.MOV.U32 R17, RZ, RZ, R4 ;  /* 0x000000ffff117224 */ /* 0x008fe400078e0004 */
        /* <DEDUP_REMOVED lines=16> */
.L_x_46:
[----:B------:R-:W-:Y:S05]  /*1f20*/  BSYNC.RECONVERGENT B1 ;  /* 0x0000000000017941 */ /* 0x000fea0003800200 */
.L_x_45:
        /* <DEDUP_REMOVED lines=19> */
[----:B------:R-:W-:Y:S01]  /*2060*/  SEL R15, R0, R13, P2 ;  /* 0x0000000d000f7207 */ /* 0x000fe20001000000 */
[----:B------:R-:W-:Y:S06]  /*2070*/  BRA `(.L_x_34) ;  /* 0x0000004800f87947 */ /* 0x000fec0003800000 */
.L_x_21:
[----:B------:R-:W2:Y:S01]  /*2080*/  S2R R4, SR_LANEID ;  /* 0x0000000000047919 */ /* 0x000ea20000000000 */
[----:B-1----:R-:W-:Y:S01]  /*2090*/  LOP3.LUT R2, R0, 0x3e0, RZ, 0xc0, !PT ;  /* 0x000003e000027812 */ /* 0x002fe200078ec0ff */
[----:B------:R-:W-:Y:S01]  /*20a0*/  BSSY.RECONVERGENT B1, `(.L_x_47) ;  /* 0x0000024000017945 */ /* 0x000fe20003800200 */
[----:B-----5:R-:W-:Y:S02]  /*20b0*/  IMAD.MOV.U32 R16, RZ, RZ, R12 ;  /* 0x000000ffff107224 */ /* 0x020fe400078e000c */
[----:B------:R-:W-:Y:S02]  /*20c0*/  IMAD.MOV.U32 R18, RZ, RZ, R13 ;  /* 0x000000ffff127224 */ /* 0x000fe400078e000d */
[----:B------:R-:W-:Y:S01]  /*20d0*/  VIADD R3, R2, 0x20 ;  /* 0x0000002002037836 */ /* 0x000fe20000000000 */
[----:B------:R-:W-:-:S04]  /*20e0*/  LOP3.LUT R2, RZ, R2, RZ, 0x33, !PT ;  /* 0x00000002ff027212 */ /* 0x000fc800078e33ff */
[----:B------:R-:W-:Y:S01]  /*20f0*/  ISETP.GT.AND P0, PT, R3, UR6, PT ;  /* 0x0000000603007c0c */ /* 0x000fe2000bf04270 */
[----:B------:R-:W-:Y:S02]  /*2100*/  VIADD R2, R2, UR6 ;  /* 0x0000000602027c36 */ /* 0x000fe40008000000 */
[----:B------:R-:W-:-:S03]  /*2110*/  IMAD.MOV.U32 R3, RZ, RZ, R15 ;  /* 0x000000ffff037224 */ /* 0x000fc600078e000f */
[----:B------:R-:W-:Y:S01]  /*2120*/  SEL R5, R2, 0x1f, P0 ;  /* 0x0000001f02057807 */ /* 0x000fe20000000000 */
[----:B------:R-:W-:-:S04]  /*2130*/  IMAD.MOV.U32 R2, RZ, RZ, R14 ;  /* 0x000000ffff027224 */ /* 0x000fc800078e000e */
[----:B------:R1:W3:Y:S04]  /*2140*/  SHFL.DOWN PT, R6, R14, 0x1, R5 ;  /* 0x082000000e067989 */ /* 0x0002e800000e0005 */
[----:B------:R1:W4:Y:S04]  /*2150*/  SHFL.DOWN PT, R7, R15, 0x1, R5 ;  /* 0x082000000f077989 */ /* 0x00032800000e0005 */
[----:B0-----:R1:W0:Y:S01]  /*2160*/  SHFL.DOWN PT, R9, R12, 0x1, R5 ;  /* 0x082000000c097989 */ /* 0x00122200000e0005 */
[----:B--2---:R-:W-:-:S03]  /*2170*/  ISETP.GE.AND P0, PT, R4, R5, PT ;  /* 0x000000050400720c */ /* 0x004fc60003f06270 */
[----:B------:R1:W2:Y:S10]  /*2180*/  SHFL.DOWN PT, R11, R13, 0x1, R5 ;  /* 0x082000000d0b7989 */ /* 0x0002b400000e0005 */
[----:B-1----:R-:W-:Y:S05]  /*2190*/  @P0 BRA `(.L_x_48) ;  /* 0x0000000000500947 */ /* 0x002fea0003800000 */
[----:B---34-:R-:W-:Y:S01]  /*21a0*/  DSETP.GEU.AND P0, PT, |R14|, |R6|, PT ;  /* 0x400000060e00722a */ /* 0x018fe20003f0e200 */
[----:B0-----:R-:W-:Y:S02]  /*21b0*/  IMAD.MOV.U32 R16, RZ, RZ, R9 ;  /* 0x000000ffff107224 */ /* 0x001fe400078e0009 */
[----:B--2---:R-:W-:Y:S02]  /*21c0*/  IMAD.MOV.U32 R18, RZ, RZ, R11 ;  /* 0x000000ffff127224 */ /* 0x004fe400078e000b */
        /* <DEDUP_REMOVED lines=17> */
.L_x_48:
[----:B------:R-:W-:Y:S05]  /*22e0*/  BSYNC.RECONVERGENT B1 ;  /* 0x0000000000017941 */ /* 0x000fea0003800200 */
.L_x_47:
[----:B---3--:R-:W-:Y:S01]  /*22f0*/  VIADD R6, R4, 0x2 ;  /* 0x0000000204067836 */ /* 0x008fe20000000000 */
[----:B------:R1:W3:Y:S01]  /*2300*/  SHFL.DOWN PT, R8, R2, 0x2, R5 ;  /* 0x0840000002087989 */ /* 0x0002e200000e0005 */
[----:B------:R-:W-:Y:S01]  /*2310*/  BSSY.RECONVERGENT B1, `(.L_x_49) ;  /* 0x000001e000017945 */ /* 0x000fe20003800200 */
[----:B------:R-:W-:Y:S02]  /*2320*/  IMAD.MOV.U32 R10, RZ, RZ, R16 ;  /* 0x000000ffff0a7224 */ /* 0x000fe400078e0010 */
[----:B------:R-:W-:Y:S01]  /*2330*/  ISETP.GT.AND P0, PT, R6, R5, PT ;  /* 0x000000050600720c */ /* 0x000fe20003f04270 */
[----:B0-----:R1:W0:Y:S01]  /*2340*/  SHFL.DOWN PT, R9, R3, 0x2, R5 ;  /* 0x0840000003097989 */ /* 0x00122200000e0005 */
[----:B------:R-:W-:Y:S02]  /*2350*/  IMAD.MOV.U32 R12, RZ, RZ, R18 ;  /* 0x000000ffff0c7224 */ /* 0x000fe400078e0012 */
[----:B------:R-:W-:Y:S01]  /*2360*/  IMAD.MOV.U32 R6, RZ, RZ, R2 ;  /* 0x000000ffff067224 */ /* 0x000fe200078e0002 */
[----:B--2---:R1:W2:Y:S01]  /*2370*/  SHFL.DOWN PT, R11, R16, 0x2, R5 ;  /* 0x08400000100b7989 */ /* 0x0042a200000e0005 */
[----:B----4-:R-:W-:-:S03]  /*2380*/  IMAD.MOV.U32 R7, RZ, RZ, R3 ;  /* 0x000000ffff077224 */ /* 0x010fc600078e0003 */
[----:B------:R1:W4:Y:S04]  /*2390*/  SHFL.DOWN PT, R13, R18, 0x2, R5 ;  /* 0x08400000120d7989 */ /* 0x00032800000e0005 */
[----:B------:R-:W-:Y:S05]  /*23a0*/  @P0 BRA `(.L_x_50) ;  /* 0x0000000000500947 */ /* 0x000fea0003800000 */
[----:B0--3--:R-:W-:Y:S01]  /*23b0*/  DSETP.GEU.AND P0, PT, |R2|, |R8|, PT ;  /* 0x400000080200722a */ /* 0x009fe20003f0e200 */
[----:B--2---:R-:W-:Y:S02]  /*23c0*/  IMAD.MOV.U32 R10, RZ, RZ, R11 ;  /* 0x000000ffff0a7224 */ /* 0x004fe400078e000b */
        /* <DEDUP_REMOVED lines=18> */
.L_x_50:
[----:B------:R-:W-:Y:S05]  /*24f0*/  BSYNC.RECONVERGENT B1 ;  /* 0x0000000000017941 */ /* 0x000fea0003800200 */
.L_x_49:
[----:B-1----:R-:W-:Y:S01]  /*2500*/  VIADD R2, R4, 0x4 ;  /* 0x0000000404027836 */ /* 0x002fe20000000000 */
[----:B---3--:R1:W3:Y:S01]  /*2510*/  SHFL.DOWN PT, R8, R6, 0x4, R5 ;  /* 0x0880000006087989 */ /* 0x0082e200000e0005 */
[----:B------:R-:W-:Y:S01]  /*2520*/  BSSY.RECONVERGENT B1, `(.L_x_51) ;  /* 0x000001e000017945 */ /* 0x000fe20003800200 */
[----:B------:R-:W-:Y:S02]  /*2530*/  IMAD.MOV.U32 R14, RZ, RZ, R10 ;  /* 0x000000ffff0e7224 */ /* 0x000fe400078e000a */
[----:B------:R-:W-:Y:S01]  /*2540*/  ISETP.GT.AND P0, PT, R2, R5, PT ;  /* 0x000000050200720c */ /* 0x000fe20003f04270 */
[----:B0-----:R1:W0:Y:S01]  /*2550*/  SHFL.DOWN PT, R9, R7, 0x4, R5 ;  /* 0x0880000007097989 */ /* 0x00122200000e0005 */
[----:B------:R-:W-:Y:S02]  /*2560*/  IMAD.MOV.U32 R16, RZ, RZ, R12 ;  /* 0x000000ffff107224 */ /* 0x000fe400078e000c */
[----:B------:R-:W-:Y:S01]  /*2570*/  IMAD.MOV.U32 R2, RZ, RZ, R6 ;  /* 0x000000ffff027224 */ /* 0x000fe200078e0006 */
[----:B--2---:R1:W2:Y:S01]  /*2580*/  SHFL.DOWN PT, R11, R10, 0x4, R5 ;  /* 0x088000000a0b7989 */ /* 0x0042a200000e0005 */
[----:B------:R-:W-:-:S03]  /*2590*/  IMAD.MOV.U32 R3, RZ, RZ, R7 ;  /* 0x000000ffff037224 */ /* 0x000fc600078e0007 */
[----:B----4-:R1:W4:Y:S04]  /*25a0*/  SHFL.DOWN PT, R13, R12, 0x4, R5 ;  /* 0x088000000c0d7989 */ /* 0x01032800000e0005 */
        /* <DEDUP_REMOVED lines=21> */
.L_x_52:
[----:B------:R-:W-:Y:S05]  /*2700*/  BSYNC.RECONVERGENT B1 ;  /* 0x0000000000017941 */ /* 0x000fea0003800200 */
.L_x_51:
        /* <DEDUP_REMOVED lines=32> */
.L_x_54:
[----:B------:R-:W-:Y:S05]  /*2910*/  BSYNC.RECONVERGENT B1 ;  /* 0x0000000000017941 */ /* 0x000fea0003800200 */
.L_x_53:
        /* <DEDUP_REMOVED lines=32> */
.L_x_56:
[----:B------:R-:W-:Y:S05]  /*2b20*/  BSYNC.RECONVERGENT B1 ;  /* 0x0000000000017941 */ /* 0x000fea0003800200 */
.L_x_55:
[----:B------:R-:W-:Y:S01]  /*2b30*/  ISETP.NE.AND P0, PT, R4, RZ, PT ;  /* 0x000000ff0400720c */ /* 0x000fe20003f05270 */
[----:B------:R-:W-:-:S12]  /*2b40*/  BSSY.RECONVERGENT B1, `(.L_x_57) ;  /* 0x000000a000017945 */ /* 0x000fd80003800200 */
[----:B------:R-:W-:Y:S05]  /*2b50*/  @P0 BRA `(.L_x_58) ;  /* 0x0000000000200947 */ /* 0x000fea0003800000 */
[----:B-1----:R-:W1:Y:S01]  /*2b60*/  S2R R6, SR_CgaCtaId ;  /* 0x0000000000067919 */ /* 0x002e620000008800 */
[----:B------:R-:W-:Y:S02]  /*2b70*/  MOV R5, 0x400 ;  /* 0x0000040000057802 */ /* 0x000fe40000000f00 */
[----:B------:R-:W-:-:S04]  /*2b80*/  SHF.R.U32.HI R4, RZ, 0x1, R0 ;  /* 0x00000001ff047819 */ /* 0x000fc80000011600 */
[----:B------:R-:W-:Y:S02]  /*2b90*/  LOP3.LUT R4, R4, 0x1f0, RZ, 0xc0, !PT ;  /* 0x000001f004047812 */ /* 0x000fe400078ec0ff */
[----:B-1----:R-:W-:-:S05]  /*2ba0*/  LEA R5, R6, R5, 0x18 ;  /* 0x0000000506057211 */ /* 0x002fca00078ec0ff */
[----:B------:R-:W-:-:S05]  /*2bb0*/  IMAD.IADD R5, R4, 0x1, R5 ;  /* 0x0000000104057824 */ /* 0x000fca00078e0205 */
[----:B------:R1:W-:Y:S04]  /*2bc0*/  STS.64 [R5+0x10], R14 ;  /* 0x0000100e05007388 */ /* 0x0003e80000000a00 */
[----:B------:R1:W-:Y:S02]  /*2bd0*/  STS.64 [R5+0x8], R2 ;  /* 0x0000080205007388 */ /* 0x0003e40000000a00 */
.L_x_58:
[----:B------:R-:W-:Y:S05]  /*2be0*/  BSYNC.RECONVERGENT B1 ;  /* 0x0000000000017941 */ /* 0x000fea0003800200 */
.L_x_57:
[----:B------:R-:W-:Y:S01]  /*2bf0*/  BAR.SYNC.DEFER_BLOCKING 0x0 ;  /* 0x0000000000007b1d */ /* 0x000fe20000010000 */
[----:B------:R-:W-:-:S13]  /*2c00*/  ISETP.NE.AND P1, PT, R0, RZ, PT ;  /* 0x000000ff0000720c */ /* 0x000fda0003f25270 */
[----:B------:R-:W-:Y:S05]  /*2c10*/  @P1 BRA `(.L_x_34) ;  /* 0x0000004000101947 */ /* 0x000fea0003800000 */
[----:B------:R-:W-:Y:S01]  /*2c20*/  UISETP.GE.AND UP0, UPT, UR6, 0x21, UPT ;  /* 0x000000210600788c */ /* 0x000fe2000bf06270 */
[----:B--2---:R-:W-:Y:S02]  /*2c30*/  IMAD.MOV.U32 R11, RZ, RZ, R14 ;  /* 0x000000ffff0b7224 */ /* 0x004fe400078e000e */
[----:B---3--:R-:W-:Y:S02]  /*2c40*/  IMAD.MOV.U32 R8, RZ, RZ, R15 ;  /* 0x000000ffff087224 */ /* 0x008fe400078e000f */
[----:B------:R-:W-:Y:S02]  /*2c50*/  IMAD.MOV.U32 R4, RZ, RZ, R2 ;  /* 0x000000ffff047224 */ /* 0x000fe400078e0002 */
[----:B-1----:R-:W-:Y:S02]  /*2c60*/  IMAD.MOV.U32 R5, RZ, RZ, R3 ;  /* 0x000000ffff057224 */ /* 0x002fe400078e0003 */
[----:B------:R-:W-:Y:S05]  /*2c70*/  BRA.U !UP0, `(.L_x_59) ;  /* 0x00000001086c7547 */ /* 0x000fea000b800000 */
[----:B------:R-:W1:Y:S01]  /*2c80*/  S2UR UR5, SR_CgaCtaId ;  /* 0x00000000000579c3 */ /* 0x000e620000008800 */
[----:B------:R-:W-:Y:S01]  /*2c90*/  UMOV UR4, 0x400 ;  /* 0x0000040000047882 */ /* 0x000fe20000000000 */
[----:B------:R-:W-:Y:S01]  /*2ca0*/  BSSY.RECONVERGENT B1, `(.L_x_59) ;  /* 0x0000018000017945 */ /* 0x000fe20003800200 */
[----:B-1----:R-:W-:-:S09]  /*2cb0*/  ULEA UR4, UR5, UR4, 0x18 ;  /* 0x0000000405047291 */ /* 0x002fd2000f8ec0ff */
[----:B------:R-:W1:Y:S04]  /*2cc0*/  LDS.64 R6, [UR4+0x18] ;  /* 0x00001804ff067984 */ /* 0x000e680008000a00 */
[----:B----4-:R-:W2:Y:S01]  /*2cd0*/  LDS.64 R12, [UR4+0x20] ;  /* 0x00002004ff0c7984 */ /* 0x010ea20008000a00 */
[----:B-1----:R-:W-:Y:S01]  /*2ce0*/  DSETP.GEU.AND P0, PT, |R2|, |R6|, PT ;  /* 0x400000060200722a */ /* 0x002fe20003f0e200 */
[----:B------:R-:W-:Y:S02]  /*2cf0*/  IMAD.MOV.U32 R4, RZ, RZ, R6 ;  /* 0x000000ffff047224 */ /* 0x000fe400078e0006 */
[----:B------:R-:W-:Y:S02]  /*2d00*/  IMAD.MOV.U32 R5, RZ, RZ, R7 ;  /* 0x000000ffff057224 */ /* 0x000fe400078e0007 */
[----:B--2---:R-:W-:-:S02]  /*2d10*/  IMAD.MOV.U32 R11, RZ, RZ, R12 ;  /* 0x000000ffff0b7224 */ /* 0x004fc400078e000c */
        /* <DEDUP_REMOVED lines=16> */
.L_x_60:
[----:B------:R-:W-:Y:S05]  /*2e20*/  BSYNC.RECONVERGENT B1 ;  /* 0x0000000000017941 */ /* 0x000fea0003800200 */
.L_x_59:
[----:B------:R-:W-:Y:S01]  /*2e30*/  UISETP.GE.AND UP0, UPT, UR6, 0x41, UPT ;  /* 0x000000410600788c */ /* 0x000fe2000bf06270 */
[----:B0-----:R-:W-:Y:S02]  /*2e40*/  IMAD.MOV.U32 R9, RZ, RZ, R11 ;  /* 0x000000ffff097224 */ /* 0x001fe400078e000b */
[----:B------:R-:W-:Y:S02]  /*2e50*/  IMAD.MOV.U32 R0, RZ, RZ, R8 ;  /* 0x000000ffff007224 */ /* 0x000fe400078e0008 */
[----:B------:R-:W-:Y:S02]  /*2e60*/  IMAD.MOV.U32 R2, RZ, RZ, R4 ;  /* 0x000000ffff027224 */ /* 0x000fe400078e0004 */
[----:B------:R-:W-:Y:S02]  /*2e70*/  IMAD.MOV.U32 R3, RZ, RZ, R5 ;  /* 0x000000ffff037224 */ /* 0x000fe400078e0005 */
[----:B------:R-:W-:Y:S05]  /*2e80*/  BRA.U !UP0, `(.L_x_61) ;  /* 0x00000001086c7547 */ /* 0x000fea000b800000 */
[----:B------:R-:W0:Y:S01]  /*2e90*/  S2UR UR5, SR_CgaCtaId ;  /* 0x00000000000579c3 */ /* 0x000e220000008800 */
[----:B------:R-:W-:Y:S01]  /*2ea0*/  UMOV UR4, 0x400 ;  /* 0x0000040000047882 */ /* 0x000fe20000000000 */
[----:B------:R-:W-:Y:S01]  /*2eb0*/  BSSY.RECONVERGENT B1, `(.L_x_61) ;  /* 0x0000018000017945 */ /* 0x000fe20003800200 */
[----:B0-----:R-:W-:-:S09]  /*2ec0*/  ULEA UR4, UR5, UR4, 0x18 ;  /* 0x0000000405047291 */ /* 0x001fd2000f8ec0ff */
[----:B------:R-:W0:Y:S04]  /*2ed0*/  LDS.64 R6, [UR4+0x28] ;  /* 0x00002804ff067984 */ /* 0x000e280008000a00 */
[----:B----4-:R-:W1:Y:S01]  /*2ee0*/  LDS.64 R12, [UR4+0x30] ;  /* 0x00003004ff0c7984 */ /* 0x010e620008000a00 */
[----:B0-----:R-:W-:Y:S01]  /*2ef0*/  DSETP.GEU.AND P0, PT, |R4|, |R6|, PT ;  /* 0x400000060400722a */ /* 0x001fe20003f0e200 */
[----:B------:R-:W-:Y:S02]  /*2f00*/  IMAD.MOV.U32 R2, RZ, RZ, R6 ;  /* 0x000000ffff027224 */ /* 0x000fe400078e0006 */
[----:B------:R-:W-:Y:S02]  /*2f10*/  IMAD.MOV.U32 R3, RZ, RZ, R7 ;  /* 0x000000ffff037224 */ /* 0x000fe400078e0007 */
[----:B-1----:R-:W-:-:S02]  /*2f20*/  IMAD.MOV.U32 R9, RZ, RZ, R12 ;  /* 0x000000ffff097224 */ /* 0x002fc400078e000c */
        /* <DEDUP_REMOVED lines=16> */
.L_x_62:
[----:B------:R-:W-:Y:S05]  /*3030*/  BSYNC.RECONVERGENT B1 ;  /* 0x0000000000017941 */ /* 0x000fea0003800200 */
.L_x_61:
[----:B------:R-:W-:Y:S01]  /*3040*/  UISETP.GE.AND UP0, UPT, UR6, 0x61, UPT ;  /* 0x000000610600788c */ /* 0x000fe2000bf06270 */
[----:B------:R-:W-:Y:S02]  /*3050*/  IMAD.MOV.U32 R11, RZ, RZ, R9 ;  /* 0x000000ffff0b7224 */ /* 0x000fe400078e0009 */
        /* <DEDUP_REMOVED lines=30> */
.L_x_64:
[----:B------:R-:W-:Y:S05]  /*3240*/  BSYNC.RECONVERGENT B1 ;  /* 0x0000000000017941 */ /* 0x000fea0003800200 */
.L_x_63:
        /* <DEDUP_REMOVED lines=32> */
.L_x_66:
[----:B------:R-:W-:Y:S05]  /*3450*/  BSYNC.RECONVERGENT B1 ;  /* 0x0000000000017941 */ /* 0x000fea0003800200 */
.L_x_65:
        /* <DEDUP_REMOVED lines=32> */
.L_x_68:
[----:B------:R-:W-:Y:S05]  /*3660*/  BSYNC.RECONVERGENT B1 ;  /* 0x0000000000017941 */ /* 0x000fea0003800200 */
.L_x_67:
        /* <DEDUP_REMOVED lines=32> */
.L_x_70:
[----:B------:R-:W-:Y:S05]  /*3870*/  BSYNC.RECONVERGENT B1 ;  /* 0x0000000000017941 */ /* 0x000fea0003800200 */
.L_x_69:
[----:B------:R-:W-:Y:S01]  /*3880*/  UISETP.GE.AND UP0, UPT, UR6, 0xe1, UPT ;  /* 0x000000e10600788c */ /* 0x000fe2000bf06270 */
[----:B------:R-:W-:Y:S02]  /*3890*/  IMAD.MOV.U32 R14, RZ, RZ, R9 ;  /* 0x000000ffff0e7224 */ /* 0x000fe400078e0009 */
[----:B------:R-:W-:Y:S02]  /*38a0*/  IMAD.MOV.U32 R15, RZ, RZ, R0 ;  /* 0x000000ffff0f7224 */ /* 0x000fe400078e0000 */
[----:B------:R-:W-:Y:S02]  /*38b0*/  IMAD.MOV.U32 R2, RZ, RZ, R6 ;  /* 0x000000ffff027224 */ /* 0x000fe400078e0006 */
[----:B------:R-:W-:Y:S02]  /*38c0*/  IMAD.MOV.U32 R3, RZ, RZ, R7 ;  /* 0x000000ffff037224 */ /* 0x000fe400078e0007 */
[----:B------:R-:W-:Y:S05]  /*38d0*/  BRA.U !UP0, `(.L_x_34) ;  /* 0x0000003108e07547 */ /* 0x000fea000b800000 */
[----:B------:R-:W0:Y:S01]  /*38e0*/  S2UR UR5, SR_CgaCtaId ;  /* 0x00000000000579c3 */ /* 0x000e220000008800 */
[----:B------:R-:W-:Y:S02]  /*38f0*/  UMOV UR4, 0x400 ;  /* 0x0000040000047882 */ /* 0x000fe40000000000 */
[----:B0-----:R-:W-:-:S09]  /*3900*/  ULEA UR4, UR5, UR4, 0x18 ;  /* 0x0000000405047291 */ /* 0x001fd2000f8ec0ff */
[----:B------:R-:W0:Y:S04]  /*3910*/  LDS.64 R4, [UR4+0x78] ;  /* 0x00007804ff047984 */ /* 0x000e280008000a00 */
[----:B------:R-:W1:Y:S01]  /*3920*/  LDS.64 R10, [UR4+0x80] ;  /* 0x00008004ff0a7984 */ /* 0x000e620008000a00 */
        /* <DEDUP_REMOVED lines=21> */
.L_x_2:
[----:B------:R-:W1:Y:S01]  /*3a80*/  S2R R0, SR_TID.X ;  /* 0x0000000000007919 */ /* 0x000e620000002100 */
[----:B------:R-:W1:Y:S02]  /*3a90*/  LDC.64 R2, c[0x0][0x380] ;  /* 0x0000e000ff027b82 */ /* 0x000e640000000a00 */
[----:B-1----:R-:W-:-:S05]  /*3aa0*/  IMAD.WIDE.U32 R18, R0, 0x10, R2 ;  /* 0x0000001000127825 */ /* 0x002fca00078e0002 */
[----:B0-----:R-:W2:Y:S04]  /*3ab0*/  LDG.E.64.CONSTANT R20, desc[UR10][R18.64] ;  /* 0x0000000a12147981 */ /* 0x001ea8000c1e9b00 */
[----:B------:R-:W2:Y:S04]  /*3ac0*/  LDG.E.64.CONSTANT R14, desc[UR10][R18.64+0x1000] ;  /* 0x0010000a120e7981 */ /* 0x000ea8000c1e9b00 */
[----:B------:R-:W3:Y:S04]  /*3ad0*/  LDG.E.64.CONSTANT R12, desc[UR10][R18.64+0x8] ;  /* 0x0000080a120c7981 */ /* 0x000ee8000c1e9b00 */
[----:B------:R-:W3:Y:S04]  /*3ae0*/  LDG.E.64.CONSTANT R10, desc[UR10][R18.64+0x1008] ;  /* 0x0010080a120a7981 */ /* 0x000ee8000c1e9b00 */
[----:B------:R-:W4:Y:S04]  /*3af0*/  LDG.E.64.CONSTANT R8, desc[UR10][R18.64+0x2000] ;  /* 0x0020000a12087981 */ /* 0x000f28000c1e9b00 */
[----:B------:R-:W5:Y:S04]  /*3b00*/  LDG.E.64.CONSTANT R6, desc[UR10][R18.64+0x2008] ;  /* 0x0020080a12067981 */ /* 0x000f68000c1e9b00 */
[----:B------:R-:W5:Y:S04]  /*3b10*/  LDG.E.64.CONSTANT R4, desc[UR10][R18.64+0x3000] ;  /* 0x0030000a12047981 */ /* 0x000f68000c1e9b00 */
[----:B------:R-:W5:Y:S04]  /*3b20*/  LDG.E.64.CONSTANT R2, desc[UR10][R18.64+0x3008] ;  /* 0x0030080a12027981 */ /* 0x000f68000c1e9b00 */
[----:B------:R-:W5:Y:S04]  /*3b30*/  LDG.E.64.CONSTANT R16, desc[UR10][R18.64+0x4000] ;  /* 0x0040000a12107981 */ /* 0x000f68000c1e9b00 */
[----:B------:R-:W5:Y:S01]  /*3b40*/  LDG.E.64.CONSTANT R22, desc[UR10][R18.64+0x4008] ;  /* 0x0040080a12167981 */ /* 0x000f62000c1e9b00 */
[----:B------:R-:W-:Y:S01]  /*3b50*/  UISETP.GE.U32.AND UP0, UPT, UR8, 0xa00, UPT ;  /* 0x00000a000800788c */ /* 0x000fe2000bf06070 */
[----:B--2---:R-:W-:-:S14]  /*3b60*/  DSETP.GEU.AND P2, PT, |R20|, |R14|, PT ;  /* 0x4000000e1400722a */ /* 0x004fdc0003f4e200 */
[----:B---3--:R-:W-:-:S04]  /*3b70*/  @P2 ISETP.GE.U32.AND P0, PT, R12, R10, PT ;  /* 0x0000000a0c00220c */ /* 0x008fc80003f06070 */
[----:B------:R-:W-:-:S13]  /*3b80*/  @P2 ISETP.GE.AND.EX P0, PT, R13, R11, PT, P0 ;  /* 0x0000000b0d00220c */ /* 0x000fda0003f06300 */
[----:B------:R-:W-:-:S06]  /*3b90*/  @P2 DSETP.LT.OR P0, PT, |R14|, |R20|, !P0 ;  /* 0x400000140e00222a */ /* 0x000fcc0004701600 */
[----:B------:R-:W-:Y:S02]  /*3ba0*/  @P2 FSEL R20, R20, R14, P0 ;  /* 0x0000000e14142208 */ /* 0x000fe40000000000 */
[----:B------:R-:W-:Y:S02]  /*3bb0*/  @P2 FSEL R21, R21, R15, P0 ;  /* 0x0000000f15152208 */ /* 0x000fe40000000000 */
[----:B------:R-:W-:Y:S01]  /*3bc0*/  @P2 SEL R10, R12, R10, P0 ;  /* 0x0000000a0c0a2207 */ /* 0x000fe20000000000 */
[----:B------:R-:W-:Y:S01]  /*3bd0*/  @P2 IMAD.MOV.U32 R14, RZ, RZ, R20 ;  /* 0x000000ffff0e2224 */ /* 0x000fe200078e0014 */
[----:B------:R-:W-:Y:S01]  /*3be0*/  @P2 SEL R11, R13, R11, P0 ;  /* 0x0000000b0d0b2207 */ /* 0x000fe20000000000 */
[----:B------:R-:W-:-:S06]  /*3bf0*/  @P2 IMAD.MOV.U32 R15, RZ, RZ, R21 ;  /* 0x000000ffff0f2224 */ /* 0x000fcc00078e0015 */
[----:B----4-:R-:W-:-:S14]  /*3c00*/  DSETP.GEU.AND P1, PT, |R14|, |R8|, PT ;  /* 0x400000080e00722a */ /* 0x010fdc0003f2e200 */
[----:B-----5:R-:W-:-:S04]  /*3c10*/  @P1 ISETP.GE.U32.AND P0, PT, R10, R6, PT ;  /* 0x000000060a00120c */ /* 0x020fc80003f06070 */
        /* <DEDUP_REMOVED lines=8> */
[----:B------:R-:W-:-:S14]  /*3ca0*/  DSETP.GEU.AND P2, PT, |R8|, |R4|, PT ;  /* 0x400000040800722a */ /* 0x000fdc0003f4e200 */
[----:B------:R-:W-:-:S04]  /*3cb0*/  @P2 ISETP.GE.U32.AND P0, PT, R6, R2, PT ;  /* 0x000000020600220c */ /* 0x000fc80003f06070 */
        /* <DEDUP_REMOVED lines=15> */
[----:B------:R-:W-:Y:S01]  /*3db0*/  IMAD.MOV.U32 R2, RZ, RZ, RZ ;  /* 0x000000ffff027224 */ /* 0x000fe200078e00ff */
[----:B------:R-:W-:Y:S01]  /*3dc0*/  @P1 SEL R23, R3, R23, P0 ;  /* 0x0000001703171207 */ /* 0x000fe20000000000 */
[----:B------:R-:W-:Y:S02]  /*3dd0*/  IMAD.MOV.U32 R3, RZ, RZ, 0x500 ;  /* 0x00000500ff037424 */ /* 0x000fe400078e00ff */
[----:B------:R-:W-:Y:S02]  /*3de0*/  @P1 IMAD.MOV.U32 R16, RZ, RZ, R4 ;  /* 0x000000ffff101224 */ /* 0x000fe400078e0004 */
[----:B------:R-:W-:Y:S01]  /*3df0*/  @P1 IMAD.MOV.U32 R17, RZ, RZ, R5 ;  /* 0x000000ffff111224 */ /* 0x000fe200078e0005 */
[----:B------:R-:W-:Y:S06]  /*3e00*/  BRA.U !UP0, `(.L_x_71) ;  /* 0x0000000d08987547 */ /* 0x000fec000b800000 */
[----:B------:R-:W-:Y:S01]  /*3e10*/  UIADD3 UR9, UP0, UPT, UR8, -0xa00, URZ ;  /* 0xfffff60008097890 */ /* 0x000fe2000ff1e0ff */
[----:B------:R-:W-:Y:S02]  /*3e20*/  IMAD.MOV.U32 R3, RZ, RZ, 0x500 ;  /* 0x00000500ff037424 */ /* 0x000fe400078e00ff */
[----:B------:R-:W-:Y:S01]  /*3e30*/  IMAD.MOV.U32 R2, RZ, RZ, RZ ;  /* 0x000000ffff027224 */ /* 0x000fe200078e00ff */
[----:B------:R-:W-:Y:S02]  /*3e40*/  ULEA.HI.X.SX32 UR8, UR8, 0xffffffff, 0x1, UP0 ;  /* 0xffffffff08087891 */ /* 0x000fe400080f0eff */
[----:B------:R-:W-:Y:S02]  /*3e50*/  UIMAD.WIDE.U32 UR12, UR9, -0x33333333, URZ ;  /* 0xcccccccd090c78a5 */ /* 0x000fe4000f8e00ff */
[----:B------:R-:W-:Y:S02]  /*3e60*/  UIMAD.WIDE.U32 UR4, UR8, -0x33333333, URZ ;  /* 0xcccccccd080478a5 */ /* 0x000fe4000f8e00ff */
[----:B------:R-:W-:-:S02]  /*3e70*/  UISETP.GE.U32.AND UP1, UPT, UR9, 0x500, UPT ;  /* 0x000005000900788c */ /* 0x000fc4000bf26070 */
[----:B------:R-:W-:Y:S02]  /*3e80*/  UIMAD.WIDE.U32 UR4, UP0, UR9, -0x33333334, UR4 ;  /* 0xcccccccc090478a5 */ /* 0x000fe4000f800004 */
[----:B------:R-:W-:Y:S02]  /*3e90*/  UISETP.GE.U32.AND.EX UP1, UPT, UR8, URZ, UPT, UP1 ;  /* 0x000000ff0800728c */ /* 0x000fe4000bf26110 */
[----:B------:R-:W-:Y:S02]  /*3ea0*/  UIADD3.X UR7, UPT, UPT, URZ, URZ, URZ, UP0, !UPT ;  /* 0x000000ffff077290 */ /* 0x000fe400087fe4ff */
[----:B------:R-:W-:Y:S01]  /*3eb0*/  UIADD3 URZ, UP0, UPT, UR13, UR4, URZ ;  /* 0x000000040dff7290 */ /* 0x000fe2000ff1e0ff */
[----:B------:R-:W-:-:S03]  /*3ec0*/  UMOV UR6, UR5 ;  /* 0x0000000500067c82 */ /* 0x000fc60008000000 */
[----:B------:R-:W-:-:S04]  /*3ed0*/  UIMAD.WIDE.U32.X UR4, UR8, -0x33333334, UR6, UP0 ;  /* 0xcccccccc080478a5 */ /* 0x000fc800080e0406 */
[----:B------:R-:W-:-:S04]  /*3ee0*/  USHF.R.U64 UR6, UR4, 0xa, UR5 ;  /* 0x0000000a04067899 */ /* 0x000fc80008001205 */
[----:B------:R-:W-:-:S04]  /*3ef0*/  ULOP3.LUT UR7, UR6, 0x1, URZ, 0xc0, !UPT ;  /* 0x0000000106077892 */ /* 0x000fc8000f8ec0ff */
[----:B------:R-:W-:-:S04]  /*3f00*/  UISETP.NE.U32.AND UP0, UPT, UR7, 0x1, UPT ;  /* 0x000000010700788c */ /* 0x000fc8000bf05070 */
[----:B------:R-:W-:Y:S01]  /*3f10*/  UISETP.NE.U32.AND.EX UP0, UPT, URZ, URZ, UPT, UP0 ;  /* 0x000000ffff00728c */ /* 0x000fe2000bf05100 */
[----:B------:R-:W-:Y:S10]  /*3f20*/  BRA.U !UP1, `(.L_x_72) ;  /* 0x00000009093c7547 */ /* 0x000ff4000b800000 */
[----:B------:R-:W0:Y:S01]  /*3f30*/  LDCU.64 UR8, c[0x0][0x380] ;  /* 0x00007000ff0877ac */ /* 0x000e220008000a00 */
[----:B------:R-:W-:Y:S02]  /*3f40*/  IMAD.MOV.U32 R3, RZ, RZ, 0x500 ;  /* 0x00000500ff037424 */ /* 0x000fe400078e00ff */
[----:B------:R-:W-:Y:S01]  /*3f50*/  IMAD.MOV.U32 R2, RZ, RZ, RZ ;  /* 0x000000ffff027224 */ /* 0x000fe200078e00ff */
[----:B------:R-:W-:-:S04]  /*3f60*/  UIADD3 UR4, UP1, UPT, UR6, 0x1, URZ ;  /* 0x0000000106047890 */ /* 0x000fc8000ff3e0ff */
[----:B------:R-:W-:Y:S02]  /*3f70*/  ULEA.HI.X UR5, UR5, URZ, URZ, 0x16, UP1 ;  /* 0x000000ff05057291 */ /* 0x000fe400088fb4ff */
[----:B------:R-:W-:Y:S02]  /*3f80*/  ULOP3.LUT UR4, UR4, 0xfffffffe, URZ, 0xc0, !UPT ;  /* 0xfffffffe04047892 */ /* 0x000fe4000f8ec0ff */
[----:B------:R-:W-:Y:S01]  /*3f90*/  ULOP3.LUT UR5, UR5, 0x7fffff, URZ, 0xc0, !UPT ;  /* 0x007fffff05057892 */ /* 0x000fe2000f8ec0ff */
[----:B0-----:R-:W-:-:S04]  /*3fa0*/  LEA R6, P0, R0, UR8, 0x4 ;  /* 0x0000000800067c11 */ /* 0x001fc8000f8020ff */
[----:B------:R-:W-:Y:S02]  /*3fb0*/  IADD3 R6, P1, PT, R6, 0xe008, RZ ;  /* 0x0000e00806067810 */ /* 0x000fe40007f3e0ff */
[----:B------:R-:W-:-:S05]  /*3fc0*/  LEA.HI.X R5, R0, UR9, RZ, 0x4, P0 ;  /* 0x0000000900057c11 */ /* 0x000fca00080f24ff */
[----:B------:R-:W-:-:S07]  /*3fd0*/  IMAD.X R5, RZ, RZ, R5, P1 ;  /* 0x000000ffff057224 */ /* 0x000fce00008e0605 */
.L_x_73:
[----:B------:R-:W-:-:S05]  /*3fe0*/  IMAD.MOV.U32 R4, RZ, RZ, R6 ;  /* 0x000000ffff047224 */ /* 0x000fca00078e0006 */
[----:B------:R-:W2:Y:S04]  /*3ff0*/  LDG.E.64.CONSTANT R12, desc[UR10][R4.64+-0x9008] ;  /* 0xff6ff80a040c7981 */ /* 0x000ea8000c1e9b00 */
[----:B------:R-:W3:Y:S04]  /*4000*/  LDG.E.64.CONSTANT R8, desc[UR10][R4.64+-0x9000] ;  /* 0xff70000a04087981 */ /* 0x000ee8000c1e9b00 */
[----:B------:R-:W4:Y:S04]  /*4010*/  LDG.E.64.CONSTANT R10, desc[UR10][R4.64+-0x8008] ;  /* 0xff7ff80a040a7981 */ /* 0x000f28000c1e9b00 */
[----:B------:R-:W5:Y:S04]  /*4020*/  LDG.E.64.CONSTANT R6, desc[UR10][R4.64+-0x8000] ;  /* 0xff80000a04067981 */ /* 0x000f68000c1e9b00 */
[----:B------:R-:W5:Y:S04]  /*4030*/  LDG.E.64.CONSTANT R26, desc[UR10][R4.64+-0x7008] ;  /* 0xff8ff80a041a7981 */ /* 0x000f68000c1e9b00 */
[----:B------:R-:W5:Y:S04]  /*4040*/  LDG.E.64.CONSTANT R24, desc[UR10][R4.64+-0x7000] ;  /* 0xff90000a04187981 */ /* 0x000f68000c1e9b00 */
[----:B------:R-:W5:Y:S04]  /*4050*/  LDG.E.64.CONSTANT R20, desc[UR10][R4.64+-0x6008] ;  /* 0xff9ff80a04147981 */ /* 0x000f68000c1e9b00 */
[----:B------:R-:W5:Y:S01]  /*4060*/  LDG.E.64.CONSTANT R18, desc[UR10][R4.64+-0x6000] ;  /* 0xffa0000a04127981 */ /* 0x000f62000c1e9b00 */
[----:B--2---:R-:W-:-:S14]  /*4070*/  DSETP.GEU.AND P2, PT, |R16|, |R12|, PT ;  /* 0x4000000c1000722a */ /* 0x004fdc0003f4e200 */
[----:B---3--:R-:W-:-:S04]  /*4080*/  @P2 ISETP.GE.U32.AND P0, PT, R22, R8, PT ;  /* 0x000000081600220c */ /* 0x008fc80003f06070 */
[----:B------:R-:W-:-:S13]  /*4090*/  @P2 ISETP.GE.AND.EX P0, PT, R23, R9, PT, P0 ;  /* 0x000000091700220c */ /* 0x000fda0003f06300 */
[----:B------:R-:W-:-:S06]  /*40a0*/  @P2 DSETP.LT.OR P0, PT, |R12|, |R16|, !P0 ;  /* 0x400000100c00222a */ /* 0x000fcc0004701600 */
[----:B------:R-:W-:Y:S02]  /*40b0*/  @P2 FSEL R17, R17, R13, P0 ;  /* 0x0000000d11112208 */ /* 0x000fe40000000000 */
[----:B------:R-:W-:-:S03]  /*40c0*/  @P2 FSEL R14, R16, R12, P0 ;  /* 0x0000000c100e2208 */ /* 0x000fc60000000000 */
[----:B------:R-:W-:Y:S02]  /*40d0*/  @P2 IMAD.MOV.U32 R13, RZ, RZ, R17 ;  /* 0x000000ffff0d2224 */ /* 0x000fe400078e0011 */
[----:B------:R-:W2:Y:S01]  /*40e0*/  LDG.E.64.CONSTANT R16, desc[UR10][R4.64+-0x5008] ;  /* 0xffaff80a04107981 */ /* 0x000ea2000c1e9b00 */
[----:B------:R-:W-:-:S03]  /*40f0*/  @P2 IMAD.MOV.U32 R12, RZ, RZ, R14 ;  /* 0x000000ffff0c2224 */ /* 0x000fc600078e000e */
[----:B------:R-:W3:Y:S03]  /*4100*/  LDG.E.64.CONSTANT R14, desc[UR10][R4.64+-0x5000] ;  /* 0xffb0000a040e7981 */ /* 0x000ee6000c1e9b00 */
[----:B----4-:R-:W-:Y:S01]  /*4110*/  DSETP.GEU.AND P1, PT, |R12|, |R10|, PT ;  /* 0x4000000a0c00722a */ /* 0x010fe20003f2e200 */
[----:B------:R-:W-:Y:S02]  /*4120*/  @P2 SEL R8, R22, R8, P0 ;  /* 0x0000000816082207 */ /* 0x000fe40000000000 */
[----:B------:R-:W-:Y:S02]  /*4130*/  @P2 SEL R9, R23, R9, P0 ;  /* 0x0000000917092207 */ /* 0x000fe40000000000 */
[----:B------:R-:W4:Y:S09]  /*4140*/  LDG.E.64.CONSTANT R22, desc[UR10][R4.64+-0x4008] ;  /* 0xffbff80a04167981 */ /* 0x000f32000c1e9b00 */
[----:B-----5:R-:W-:-:S04]  /*4150*/  @P1 ISETP.GE.U32.AND P0, PT, R8, R6, PT ;  /* 0x000000060800120c */ /* 0x020fc80003f06070 */
[----:B------:R-:W-:-:S13]  /*4160*/  @P1 ISETP.GE.AND.EX P0, PT, R9, R7, PT, P0 ;  /* 0x000000070900120c */ /* 0x000fda0003f06300 */
[----:B------:R-:W-:-:S06]  /*4170*/  @P1 DSETP.LT.OR P0, PT, |R10|, |R12|, !P0 ;  /* 0x4000000c0a00122a */ /* 0x000fcc0004701600 */
[----:B------:R-:W-:Y:S02]  /*4180*/  @P1 FSEL R12, R12, R10, P0 ;  /* 0x0000000a0c0c1208 */ /* 0x000fe40000000000 */
[----:B------:R-:W-:-:S03]  /*4190*/  @P1 FSEL R13, R13, R11, P0 ;  /* 0x0000000b0d0d1208 */ /* 0x000fc60000000000 */
[----:B------:R-:W-:Y:S02]  /*41a0*/  @P1 IMAD.MOV.U32 R10, RZ, RZ, R12 ;  /* 0x000000ffff0a1224 */ /* 0x000fe400078e000c */
[----:B------:R-:W-:Y:S02]  /*41b0*/  @P1 IMAD.MOV.U32 R11, RZ, RZ, R13 ;  /* 0x000000ffff0b1224 */ /* 0x000fe400078e000d */
[----:B------:R-:W5:Y:S04]  /*41c0*/  LDG.E.64.CONSTANT R12, desc[UR10][R4.64+-0x4000] ;  /* 0xffc0000a040c7981 */ /* 0x000f68000c1e9b00 */
[----:B------:R-:W-:Y:S01]  /*41d0*/  DSETP.GEU.AND P2, PT, |R10|, |R26|, PT ;  /* 0x4000001a0a00722a */ /* 0x000fe20003f4e200 */
[----:B------:R-:W-:Y:S02]  /*41e0*/  @P1 SEL R6, R8, R6, P0 ;  /* 0x0000000608061207 */ /* 0x000fe40000000000 */
[----:B------:R-:W-:-:S11]  /*41f0*/  @P1 SEL R7, R9, R7, P0 ;  /* 0x0000000709071207 */ /* 0x000fd60000000000 */
[----:B------:R-:W-:-:S04]  /*4200*/  @P2 ISETP.GE.U32.AND P0, PT, R6, R24, PT ;  /* 0x000000180600220c */ /* 0x000fc80003f06070 */
[----:B------:R-:W-:-:S13]  /*4210*/  @P2 ISETP.GE.AND.EX P0, PT, R7, R25, PT, P0 ;  /* 0x000000190700220c */ /* 0x000fda0003f06300 */
[----:B------:R-:W-:-:S06]  /*4220*/  @P2 DSETP.LT.OR P0, PT, |R26|, |R10|, !P0 ;  /* 0x4000000a1a00222a */ /* 0x000fcc0004701600 */
[----:B------:R-:W-:Y:S02]  /*4230*/  @P2 FSEL R8, R10, R26, P0 ;  /* 0x0000001a0a082208 */ /* 0x000fe40000000000 */
[----:B------:R-:W-:-:S03]  /*4240*/  @P2 FSEL R11, R11, R27, P0 ;  /* 0x0000001b0b0b2208 */ /* 0x000fc60000000000 */
[----:B------:R-:W-:Y:S02]  /*4250*/  @P2 IMAD.MOV.U32 R26, RZ, RZ, R8 ;  /* 0x000000ffff1a2224 */ /* 0x000fe400078e0008 */
[----:B------:R-:W-:Y:S01]  /*4260*/  @P2 IMAD.MOV.U32 R27, RZ, RZ, R11 ;  /* 0x000000ffff1b2224 */ /* 0x000fe200078e000b */
[----:B------:R-:W5:Y:S04]  /*4270*/  LDG.E.64.CONSTANT R8, desc[UR10][R4.64+-0x3000] ;  /* 0xffd0000a04087981 */ /* 0x000f68000c1e9b00 */
[----:B------:R-:W5:Y:S01]  /*4280*/  LDG.E.64.CONSTANT R10, desc[UR10][R4.64+-0x3008] ;  /* 0xffcff80a040a7981 */ /* 0x000f62000c1e9b00 */
        /* <DEDUP_REMOVED lines=10> */
[----:B------:R-:W5:Y:S01]  /*4330*/  LDG.E.64.CONSTANT R6, desc[UR10][R4.64+-0x2008] ;  /* 0xffdff80a04067981 */ /* 0x000f62000c1e9b00 */
[----:B------:R-:W-:Y:S02]  /*4340*/  @P1 SEL R18, R24, R18, P0 ;  /* 0x0000001218121207 */ /* 0x000fe40000000000 */
[----:B------:R-:W-:Y:S02]  /*4350*/  @P1 SEL R19, R25, R19, P0 ;  /* 0x0000001319131207 */ /* 0x000fe40000000000 */
        /* <DEDUP_REMOVED lines=8> */
[----:B------:R-:W-:Y:S02]  /*43e0*/  @P2 IMAD.MOV.U32 R17, RZ, RZ, R21 ;  /* 0x000000ffff112224 */ /* 0x000fe400078e0015 */
[----:B------:R-:W2:Y:S04]  /*43f0*/  LDG.E.64.CONSTANT R20, desc[UR10][R4.64+-0x1008] ;  /* 0xffeff80a04147981 */ /* 0x000ea8000c1e9b00 */
[----:B----4-:R-:W-:Y:S01]  /*4400*/  DSETP.GEU.AND P1, PT, |R16|, |R22|, PT ;  /* 0x400000161000722a */ /* 0x010fe20003f2e200 */
[----:B------:R-:W-:Y:S02]  /*4410*/  @P2 SEL R14, R18, R14, P0 ;  /* 0x0000000e120e2207 */ /* 0x000fe40000000000 */
[----:B------:R-:W-:-:S02]  /*4420*/  @P2 SEL R15, R19, R15, P0 ;  /* 0x0000000f130f2207 */ /* 0x000fc40000000000 */
[----:B------:R-:W3:Y:S09]  /*4430*/  LDG.E.64.CONSTANT R18, desc[UR10][R4.64+-0x1000] ;  /* 0xfff0000a04127981 */ /* 0x000ef2000c1e9b00 */
[----:B-----5:R-:W-:-:S04]  /*4440*/  @P1 ISETP.GE.U32.AND P0, PT, R14, R12, PT ;  /* 0x0000000c0e00120c */ /* 0x020fc80003f06070 */
[----:B------:R-:W-:Y:S01]  /*4450*/  @P1 ISETP.GE.AND.EX P0, PT, R15, R13, PT, P0 ;  /* 0x0000000d0f00120c */ /* 0x000fe20003f06300 */
[----:B------:R-:W-:Y:S02]  /*4460*/  IMAD.MOV.U32 R26, RZ, RZ, R22 ;  /* 0x000000ffff1a7224 */ /* 0x000fe400078e0016 */
[----:B------:R-:W-:-:S10]  /*4470*/  IMAD.MOV.U32 R27, RZ, RZ, R23 ;  /* 0x000000ffff1b7224 */ /* 0x000fd400078e0017 */
[----:B------:R-:W-:Y:S01]  /*4480*/  @P1 DSETP.LT.OR P0, PT, |R22|, |R16|, !P0 ;  /* 0x400000101600122a */ /* 0x000fe20004701600 */
[----:B------:R-:W4:Y:S05]  /*4490*/  LDG.E.64.CONSTANT R22, desc[UR10][R4.64] ;  /* 0x0000000a04167981 */ /* 0x000f2a000c1e9b00 */
        /* <DEDUP_REMOVED lines=14> */
[----:B------:R-:W-:-:S06]  /*4580*/  @P2 IMAD.MOV.U32 R11, RZ, RZ, R27 ;  /* 0x000000ffff0b2224 */ /* 0x000fcc00078e001b */
        /* <DEDUP_REMOVED lines=10> */
[----:B------:R-:W-:Y:S02]  /*4630*/  @P1 SEL R24, R8, R24, P0 ;  /* 0x0000001808181207 */ /* 0x000fe40000000000 */
[----:B------:R-:W-:Y:S01]  /*4640*/  @P1 SEL R25, R9, R25, P0 ;  /* 0x0000001909191207 */ /* 0x000fe20000000000 */
[----:B------:R-:W-:-:S04]  /*4650*/  UIADD3 UR4, UP1, UPT, UR4, -0x2, URZ ;  /* 0xfffffffe04047890 */ /* 0x000fc8000ff3e0ff */
[----:B------:R-:W-:Y:S02]  /*4660*/  UIADD3.X UR5, UPT, UPT, UR5, -0x1, URZ, UP1, !UPT ;  /* 0xffffffff05057890 */ /* 0x000fe40008ffe4ff */
[----:B------:R-:W-:-:S04]  /*4670*/  UISETP.NE.U32.AND UP1, UPT, UR4, URZ, UPT ;  /* 0x000000ff0400728c */ /* 0x000fc8000bf25070 */
[----:B------:R-:W-:Y:S01]  /*4680*/  UISETP.NE.AND.EX UP1, UPT, UR5, URZ, UPT, UP1 ;  /* 0x000000ff0500728c */ /* 0x000fe2000bf25310 */
[----:B--2---:R-:W-:-:S14]  /*4690*/  DSETP.GEU.AND P2, PT, |R6|, |R20|, PT ;  /* 0x400000140600722a */ /* 0x004fdc0003f4e200 */
[----:B---3--:R-:W-:-:S04]  /*46a0*/  @P2 ISETP.GE.U32.AND P0, PT, R24, R18, PT ;  /* 0x000000121800220c */ /* 0x008fc80003f06070 */
[----:B------:R-:W-:-:S13]  /*46b0*/  @P2 ISETP.GE.AND.EX P0, PT, R25, R19, PT, P0 ;  /* 0x000000131900220c */ /* 0x000fda0003f06300 */
[----:B------:R-:W-:-:S06]  /*46c0*/  @P2 DSETP.LT.OR P0, PT, |R20|, |R6|, !P0 ;  /* 0x400000061400222a */ /* 0x000fcc0004701600 */
[----:B------:R-:W-:Y:S02]  /*46d0*/  @P2 FSEL R6, R6, R20, P0 ;  /* 0x0000001406062208 */ /* 0x000fe40000000000 */
[----:B------:R-:W-:-:S03]  /*46e0*/  @P2 FSEL R7, R7, R21, P0 ;  /* 0x0000001507072208 */ /* 0x000fc60000000000 */
[----:B------:R-:W-:Y:S02]  /*46f0*/  @P2 IMAD.MOV.U32 R20, RZ, RZ, R6 ;  /* 0x000000ffff142224 */ /* 0x000fe400078e0006 */
[----:B------:R-:W-:-:S06]  /*4700*/  @P2 IMAD.MOV.U32 R21, RZ, RZ, R7 ;  /* 0x000000ffff152224 */ /* 0x000fcc00078e0007 */
[----:B-----5:R-:W-:Y:S01]  /*4710*/  DSETP.GEU.AND P1, PT, |R20|, |R16|, PT ;  /* 0x400000101400722a */ /* 0x020fe20003f2e200 */
[----:B------:R-:W-:Y:S02]  /*4720*/  @P2 SEL R18, R24, R18, P0 ;  /* 0x0000001218122207 */ /* 0x000fe40000000000 */
[----:B------:R-:W-:-:S11]  /*4730*/  @P2 SEL R19, R25, R19, P0 ;  /* 0x0000001319132207 */ /* 0x000fd60000000000 */
[----:B----4-:R-:W-:-:S04]  /*4740*/  @P1 ISETP.GE.U32.AND P0, PT, R18, R22, PT ;  /* 0x000000161200120c */ /* 0x010fc80003f06070 */
[----:B------:R-:W-:Y:S02]  /*4750*/  @P1 ISETP.GE.AND.EX P0, PT, R19, R23, PT, P0 ;  /* 0x000000171300120c */ /* 0x000fe40003f06300 */
[----:B------:R-:W-:-:S05]  /*4760*/  IADD3 R6, P2, PT, R4, 0xa000, RZ ;  /* 0x0000a00004067810 */ /* 0x000fca0007f5e0ff */
[----:B------:R-:W-:-:S06]  /*4770*/  IMAD.X R5, RZ, RZ, R5, P2 ;  /* 0x000000ffff057224 */ /* 0x000fcc00010e0605 */
[----:B------:R-:W-:Y:S01]  /*4780*/  @P1 DSETP.LT.OR P0, PT, |R16|, |R20|, !P0 ;  /* 0x400000141000122a */ /* 0x000fe20004701600 */
[----:B------:R-:W-:-:S05]  /*4790*/  IADD3 R3, P2, PT, R3, 0xa00, RZ ;  /* 0x00000a0003037810 */ /* 0x000fca0007f5e0ff */
[----:B------:R-:W-:Y:S02]  /*47a0*/  @P1 FSEL R4, R20, R16, P0 ;  /* 0x0000001014041208 */ /* 0x000fe40000000000 */
[----:B------:R-:W-:Y:S01]  /*47b0*/  @P1 FSEL R21, R21, R17, P0 ;  /* 0x0000001115151208 */ /* 0x000fe20000000000 */
[----:B------:R-:W-:Y:S01]  /*47c0*/  IMAD.X R2, RZ, RZ, R2, P2 ;  /* 0x000000ffff027224 */ /* 0x000fe200010e0602 */
[----:B------:R-:W-:Y:S01]  /*47d0*/  @P1 SEL R22, R18, R22, P0 ;  /* 0x0000001612161207 */ /* 0x000fe20000000000 */
[----:B------:R-:W-:Y:S01]  /*47e0*/  @P1 IMAD.MOV.U32 R16, RZ, RZ, R4 ;  /* 0x000000ffff101224 */ /* 0x000fe200078e0004 */
[----:B------:R-:W-:Y:S01]  /*47f0*/  @P1 SEL R23, R19, R23, P0 ;  /* 0x0000001713171207 */ /* 0x000fe20000000000 */
[----:B------:R-:W-:Y:S01]  /*4800*/  @P1 IMAD.MOV.U32 R17, RZ, RZ, R21 ;  /* 0x000000ffff111224 */ /* 0x000fe200078e0015 */
[----:B------:R-:W-:Y:S06]  /*4810*/  BRA.U UP1, `(.L_x_73) ;  /* 0xfffffff501f07547 */ /* 0x000fec000b83ffff */
.L_x_72:
[----:B------:R-:W-:Y:S05]  /*4820*/  BRA.U !UP0, `(.L_x_71) ;  /* 0x0000000508107547 */ /* 0x000fea000b800000 */
[----:B------:R-:W0:Y:S02]  /*4830*/  LDC.64 R4, c[0x0][0x380] ;  /* 0x0000e000ff047b82 */ /* 0x000e240000000a00 */
[----:B0-----:R-:W-:-:S03]  /*4840*/  IMAD.WIDE.U32 R4, R0, 0x10, R4 ;  /* 0x0000001000047825 */ /* 0x001fc600078e0004 */
[----:B------:R-:W-:-:S04]  /*4850*/  LEA R24, P0, R3, R4, 0x4 ;  /* 0x0000000403187211 */ /* 0x000fc800078020ff */
[----:B------:R-:W-:-:S05]  /*4860*/  LEA.HI.X R25, R3, R5, R2, 0x4, P0 ;  /* 0x0000000503197211 */ /* 0x000fca00000f2402 */
[----:B------:R-:W2:Y:S04]  /*4870*/  LDG.E.64.CONSTANT R20, desc[UR10][R24.64] ;  /* 0x0000000a18147981 */ /* 0x000ea8000c1e9b00 */
[----:B------:R-:W3:Y:S04]  /*4880*/  LDG.E.64.CONSTANT R18, desc[UR10][R24.64+0x8] ;  /* 0x0000080a18127981 */ /* 0x000ee8000c1e9b00 */
[----:B------:R-:W4:Y:S04]  /*4890*/  LDG.E.64.CONSTANT R14, desc[UR10][R24.64+0x1000] ;  /* 0x0010000a180e7981 */ /* 0x000f28000c1e9b00 */
[----:B------:R-:W5:Y:S04]  /*48a0*/  LDG.E.64.CONSTANT R12, desc[UR10][R24.64+0x1008] ;  /* 0x0010080a180c7981 */ /* 0x000f68000c1e9b00 */
        /* <DEDUP_REMOVED lines=16> */
[----:B------:R-:W-:-:S11]  /*49b0*/  @P2 SEL R19, R23, R19, P0 ;  /* 0x0000001317132207 */ /* 0x000fd60000000000 */
[----:B-----5:R-:W-:-:S04]  /*49c0*/  @P1 ISETP.GE.U32.AND P0, PT, R18, R12, PT ;  /* 0x0000000c1200120c */ /* 0x020fc80003f06070 */
        /* <DEDUP_REMOVED lines=27> */
[----:B------:R-:W-:Y:S02]  /*4b80*/  @P1 SEL R5, R9, R5, P0 ;  /* 0x0000000509051207 */ /* 0x000fe40000000000 */
[----:B------:R-:W-:-:S05]  /*4b90*/  IADD3 R3, P1, PT, R3, 0x500, RZ ;  /* 0x0000050003037810 */ /* 0x000fca0007f3e0ff */
[----:B------:R-:W-:Y:S01]  /*4ba0*/  IMAD.X R2, RZ, RZ, R2, P1 ;  /* 0x000000ffff027224 */ /* 0x000fe200008e0602 */
[----:B--2---:R-:W-:-:S14]  /*4bb0*/  DSETP.GEU.AND P2, PT, |R6|, |R16|, PT ;  /* 0x400000100600722a */ /* 0x004fdc0003f4e200 */
[----:B------:R-:W-:-:S04]  /*4bc0*/  @P2 ISETP.GE.U32.AND P0, PT, R4, R26, PT ;  /* 0x0000001a0400220c */ /* 0x000fc80003f06070 */
[----:B------:R-:W-:-:S13]  /*4bd0*/  @P2 ISETP.GE.AND.EX P0, PT, R5, R27, PT, P0 ;  /* 0x0000001b0500220c */ /* 0x000fda0003f06300 */
[----:B------:R-:W-:-:S06]  /*4be0*/  @P2 DSETP.LT.OR P0, PT, |R16|, |R6|, !P0 ;  /* 0x400000061000222a */ /* 0x000fcc0004701600 */
[----:B------:R-:W-:Y:S02]  /*4bf0*/  @P2 FSEL R6, R6, R16, P0 ;  /* 0x0000001006062208 */ /* 0x000fe40000000000 */
[----:B------:R-:W-:Y:S02]  /*4c00*/  @P2 FSEL R7, R7, R17, P0 ;  /* 0x0000001107072208 */ /* 0x000fe40000000000 */
[----:B------:R-:W-:Y:S02]  /*4c10*/  @P2 SEL R26, R4, R26, P0 ;  /* 0x0000001a041a2207 */ /* 0x000fe40000000000 */
[----:B------:R-:W-:Y:S01]  /*4c20*/  @P2 SEL R27, R5, R27, P0 ;  /* 0x0000001b051b2207 */ /* 0x000fe20000000000 */
[----:B------:R-:W-:Y:S02]  /*4c30*/  @P2 IMAD.MOV.U32 R16, RZ, RZ, R6 ;  /* 0x000000ffff102224 */ /* 0x000fe400078e0006 */
[----:B------:R-:W-:Y:S02]  /*4c40*/  @P2 IMAD.MOV.U32 R17, RZ, RZ, R7 ;  /* 0x000000ffff112224 */ /* 0x000fe400078e0007 */
[----:B------:R-:W-:-:S02]  /*4c50*/  IMAD.MOV.U32 R22, RZ, RZ, R26 ;  /* 0x000000ffff167224 */ /* 0x000fc400078e001a */
[----:B------:R-:W-:-:S07]  /*4c60*/  IMAD.MOV.U32 R23, RZ, RZ, R27 ;  /* 0x000000ffff177224 */ /* 0x000fce00078e001b */
.L_x_71:
[----:B------:R-:W0:Y:S02]  /*4c70*/  LDCU UR4, c[0x0][0x390] ;  /* 0x00007200ff0477ac */ /* 0x000e240008000800 */
[----:B0-----:R-:W-:Y:S02]  /*4c80*/  USHF.R.S32.HI UR5, URZ, 0x1f, UR4 ;  /* 0x0000001fff057899 */ /* 0x001fe40008011404 */
[----:B------:R-:W-:-:S04]  /*4c90*/  ISETP.GE.U32.AND P0, PT, R3, UR4, PT ;  /* 0x0000000403007c0c */ /* 0x000fc8000bf06070 */
[----:B------:R-:W-:-:S13]  /*4ca0*/  ISETP.GE.AND.EX P0, PT, R2, UR5, PT, P0 ;  /* 0x0000000502007c0c */ /* 0x000fda000bf06300 */
[----:B------:R-:W-:Y:S05]  /*4cb0*/  @P0 BRA `(.L_x_74) ;  /* 0x00000008009c0947 */ /* 0x000fea0003800000 */
[----:B------:R-:W-:Y:S01]  /*4cc0*/  IADD3 R21, PT, PT, -R3, UR4, RZ ;  /* 0x0000000403157c10 */ /* 0x000fe2000fffe1ff */
[----:B------:R-:W-:Y:S03]  /*4cd0*/  BSSY.RECONVERGENT B1, `(.L_x_74) ;  /* 0x00000a5000017945 */ /* 0x000fe60003800200 */
[----:B------:R-:W-:-:S13]  /*4ce0*/  ISETP.GE.AND P0, PT, R0, R21, PT ;  /* 0x000000150000720c */ /* 0x000fda0003f06270 */
[----:B------:R-:W-:Y:S05]  /*4cf0*/  @P0 BRA `(.L_x_75) ;  /* 0x0000000800880947 */ /* 0x000fea0003800000 */
[----:B------:R-:W-:Y:S01]  /*4d00*/  LOP3.LUT R12, RZ, R0, RZ, 0x33, !PT ;  /* 0x00000000ff0c7212 */ /* 0x000fe200078e33ff */
[----:B------:R-:W-:Y:S01]  /*4d10*/  BSSY.RECONVERGENT B2, `(.L_x_76) ;  /* 0x0000032000027945 */ /* 0x000fe20003800200 */
[----:B------:R-:W-:Y:S02]  /*4d20*/  IMAD.MOV.U32 R20, RZ, RZ, R0 ;  /* 0x000000ffff147224 */ /* 0x000fe400078e0000 */
[----:B------:R-:W-:-:S04]  /*4d30*/  IADD3 R12, PT, PT, -R3, UR4, R12 ;  /* 0x00000004030c7c10 */ /* 0x000fc8000fffe10c */
[----:B------:R-:W-:-:S04]  /*4d40*/  LOP3.LUT R4, R12, 0x300, RZ, 0xc0, !PT ;  /* 0x000003000c047812 */ /* 0x000fc800078ec0ff */
[----:B------:R-:W-:-:S13]  /*4d50*/  ISETP.NE.AND P0, PT, R4, 0x300, PT ;  /* 0x000003000400780c */ /* 0x000fda0003f05270 */
[----:B------:R-:W-:Y:S05]  /*4d60*/  @!P0 BRA `(.L_x_77) ;  /* 0x0000000000b08947 */ /* 0x000fea0003800000 */
[----:B------:R-:W0:Y:S01]  /*4d70*/  LDCU.64 UR6, c[0x0][0x380] ;  /* 0x00007000ff0677ac */ /* 0x000e220008000a00 */
[----:B------:R-:W-:Y:S01]  /*4d80*/  IADD3 R5, P0, PT, R0, R3, RZ ;  /* 0x0000000300057210 */ /* 0x000fe20007f1e0ff */
[----:B------:R-:W-:Y:S01]  /*4d90*/  IMAD.MOV.U32 R20, RZ, RZ, R0 ;  /* 0x000000ffff147224 */ /* 0x000fe200078e0000 */
[----:B------:R-:W-:-:S03]  /*4da0*/  LEA.HI R4, R12, 0x1, RZ, 0x18 ;  /* 0x000000010c047811 */ /* 0x000fc600078fc0ff */
[----:B------:R-:W-:Y:S01]  /*4db0*/  IMAD.X R6, RZ, RZ, R2, P0 ;  /* 0x000000ffff067224 */ /* 0x000fe200000e0602 */
[----:B------:R-:W-:-:S05]  /*4dc0*/  LOP3.LUT R4, R4, 0x3, RZ, 0xc0, !PT ;  /* 0x0000000304047812 */ /* 0x000fca00078ec0ff */
[----:B------:R-:W-:Y:S01]  /*4dd0*/  IMAD.MOV R13, RZ, RZ, -R4 ;  /* 0x000000ffff0d7224 */ /* 0x000fe200078e0a04 */
[----:B0-----:R-:W-:-:S04]  /*4de0*/  LEA R14, P1, R5, UR6, 0x4 ;  /* 0x00000006050e7c11 */ /* 0x001fc8000f8220ff */
[----:B------:R-:W-:-:S09]  /*4df0*/  LEA.HI.X R5, R5, UR7, R6, 0x4, P1 ;  /* 0x0000000705057c11 */ /* 0x000fd200088f2406 */
.L_x_80:
[----:B------:R-:W-:-:S05]  /*4e00*/  IMAD.MOV.U32 R4, RZ, RZ, R14 ;  /* 0x000000ffff047224 */ /* 0x000fca00078e000e */
[----:B------:R-:W2:Y:S04]  /*4e10*/  LDG.E.64.CONSTANT R8, desc[UR10][R4.64] ;  /* 0x0000000a04087981 */ /* 0x000ea8000c1e9b00 */
[----:B------:R-:W3:Y:S01]  /*4e20*/  LDG.E.64.CONSTANT R6, desc[UR10][R4.64+0x8] ;  /* 0x0000080a04067981 */ /* 0x000ee2000c1e9b00 */
[----:B------:R-:W-:Y:S01]  /*4e30*/  VIADD R13, R13, 0x1 ;  /* 0x000000010d0d7836 */ /* 0x000fe20000000000 */
[----:B------:R-:W-:Y:S01]  /*4e40*/  BSSY.RECONVERGENT B3, `(.L_x_78) ;  /* 0x000001b000037945 */ /* 0x000fe20003800200 */
[----:B------:R-:W-:Y:S01]  /*4e50*/  IMAD.MOV.U32 R15, RZ, RZ, R22 ;  /* 0x000000ffff0f7224 */ /* 0x000fe200078e0016 */
        /* <DEDUP_REMOVED lines=25> */
.L_x_79:
[----:B------:R-:W-:Y:S05]  /*4ff0*/  BSYNC.RECONVERGENT B3 ;  /* 0x0000000000037941 */ /* 0x000fea0003800200 */
.L_x_78:
[----:B------:R-:W-:Y:S02]  /*5000*/  IMAD.X R5, RZ, RZ, R5, P3 ;  /* 0x000000ffff057224 */ /* 0x000fe400018e0605 */
[----:B------:R-:W-:Y:S01]  /*5010*/  VIADD R20, R20, 0x100 ;  /* 0x0000010014147836 */ /* 0x000fe20000000000 */
[----:B------:R-:W-:Y:S06]  /*5020*/  @P2 BRA `(.L_x_80) ;  /* 0xfffffffc00742947 */ /* 0x000fec000383ffff */
.L_x_77:
[----:B------:R-:W-:Y:S05]  /*5030*/  BSYNC.RECONVERGENT B2 ;  /* 0x0000000000027941 */ /* 0x000fea0003800200 */
.L_x_76:
[----:B------:R-:W-:-:S13]  /*5040*/  ISETP.GE.U32.AND P0, PT, R12, 0x300, PT ;  /* 0x000003000c00780c */ /* 0x000fda0003f06070 */
[----:B------:R-:W-:Y:S05]  /*5050*/  @!P0 BRA `(.L_x_75) ;  /* 0x0000000400b08947 */ /* 0x000fea0003800000 */
[----:B------:R-:W0:Y:S01]  /*5060*/  LDCU.64 UR6, c[0x0][0x380] ;  /* 0x00007000ff0677ac */ /* 0x000e220008000a00 */
[----:B------:R-:W-:-:S05]  /*5070*/  IADD3 R3, P0, PT, R20, R3, RZ ;  /* 0x0000000314037210 */ /* 0x000fca0007f1e0ff */
[----:B------:R-:W-:Y:S01]  /*5080*/  IMAD.X R2, RZ, RZ, R2, P0 ;  /* 0x000000ffff027224 */ /* 0x000fe200000e0602 */
[----:B0-----:R-:W-:-:S04]  /*5090*/  LEA R8, P1, R3, UR6, 0x4 ;  /* 0x0000000603087c11 */ /* 0x001fc8000f8220ff */
[----:B------:R-:W-:Y:S02]  /*50a0*/  IADD3 R8, P0, PT, R8, 0x3008, RZ ;  /* 0x0000300808087810 */ /* 0x000fe40007f1e0ff */
[----:B------:R-:W-:-:S05]  /*50b0*/  LEA.HI.X R9, R3, UR7, R2, 0x4, P1 ;  /* 0x0000000703097c11 */ /* 0x000fca00088f2402 */
[----:B------:R-:W-:-:S07]  /*50c0*/  IMAD.X R9, RZ, RZ, R9, P0 ;  /* 0x000000ffff097224 */ /* 0x000fce00000e0609 */
.L_x_89:
[----:B------:R-:W2:Y:S04]  /*50d0*/  LDG.E.64.CONSTANT R10, desc[UR10][R8.64+-0x3008] ;  /* 0xffcff80a080a7981 */ /* 0x000ea8000c1e9b00 */
[----:B------:R-:W3:Y:S04]  /*50e0*/  LDG.E.64.CONSTANT R12, desc[UR10][R8.64+-0x3000] ;  /* 0xffd0000a080c7981 */ /* 0x000ee8000c1e9b00 */
[----:B------:R0:W5:Y:S04]  /*50f0*/  LDG.E.64.CONSTANT R6, desc[UR10][R8.64+-0x2008] ;  /* 0xffdff80a08067981 */ /* 0x000168000c1e9b00 */
        /* <DEDUP_REMOVED lines=22> */
.L_x_82:
[----:B------:R-:W-:Y:S05]  /*5260*/  BSYNC.RECONVERGENT B2 ;  /* 0x0000000000027941 */ /* 0x000fea0003800200 */
.L_x_81:
        /* <DEDUP_REMOVED lines=25> */
.L_x_84:
[----:B------:R-:W-:Y:S05]  /*5400*/  BSYNC.RECONVERGENT B2 ;  /* 0x0000000000027941 */ /* 0x000fea0003800200 */
.L_x_83:
        /* <DEDUP_REMOVED lines=21> */
.L_x_86:
[----:B------:R-:W-:Y:S05]  /*5560*/  BSYNC.RECONVERGENT B2 ;  /* 0x0000000000027941 */ /* 0x000fea0003800200 */
.L_x_85:
        /* <DEDUP_REMOVED lines=21> */
.L_x_88:
[----:B------:R-:W-:Y:S05]  /*56c0*/  BSYNC.RECONVERGENT B2 ;  /* 0x0000000000027941 */ /* 0x000fea0003800200 */
.L_x_87:
[----:B------:R-:W-:Y:S01]  /*56d0*/  VIADD R20, R20, 0x400 ;  /* 0x0000040014147836 */ /* 0x000fe20000000000 */
[----:B------:R-:W-:-:S04]  /*56e0*/  IADD3 R8, P1, PT, R8, 0x4000, RZ ;  /* 0x0000400008087810 */ /* 0x000fc80007f3e0ff */
[----:B------:R-:W-:Y:S01]  /*56f0*/  ISETP.GE.AND P0, PT, R20, R21, PT ;  /* 0x000000151400720c */ /* 0x000fe20003f06270 */
[----:B------:R-:W-:-:S12]  /*5700*/  IMAD.X R9, RZ, RZ, R9, P1 ;  /* 0x000000ffff097224 */ /* 0x000fd800008e0609 */
[----:B------:R-:W-:Y:S05]  /*5710*/  @!P0 BRA `(.L_x_89) ;  /* 0xfffffff8006c8947 */ /* 0x000fea000383ffff */
.L_x_75:
[----:B------:R-:W-:Y:S05]  /*5720*/  BSYNC.RECONVERGENT B1 ;  /* 0x0000000000017941 */ /* 0x000fea0003800200 */
.L_x_74:
[----:B------:R-:W0:Y:S01]  /*5730*/  S2R R8, SR_LANEID ;  /* 0x0000000000087919 */ /* 0x000e220000000000 */
[----:B------:R-:W-:Y:S01]  /*5740*/  BSSY.RECONVERGENT B1, `(.L_x_90) ;  /* 0x000001f000017945 */ /* 0x000fe20003800200 */
[----:B------:R-:W-:Y:S01]  /*5750*/  IMAD.MOV.U32 R11, RZ, RZ, R22 ;  /* 0x000000ffff0b7224 */ /* 0x000fe200078e0016 */
[----:B------:R1:W2:Y:S01]  /*5760*/  SHFL.DOWN PT, R4, R16, 0x1, 0x1f ;  /* 0x08201f0010047f89 */ /* 0x0002a200000e0000 */
[----:B------:R-:W-:Y:S02]  /*5770*/  IMAD.MOV.U32 R12, RZ, RZ, R23 ;  /* 0x000000ffff0c7224 */ /* 0x000fe400078e0017 */
[----:B------:R-:W-:Y:S01]  /*5780*/  IMAD.MOV.U32 R2, RZ, RZ, R16 ;  /* 0x000000ffff027224 */ /* 0x000fe200078e0010 */
[----:B------:R1:W3:Y:S01]  /*5790*/  SHFL.DOWN PT, R5, R17, 0x1, 0x1f ;  /* 0x08201f0011057f89 */ /* 0x0002e200000e0000 */
        /* <DEDUP_REMOVED lines=25> */
.L_x_91:
[----:B------:R-:W-:Y:S05]  /*5930*/  BSYNC.RECONVERGENT B1 ;  /* 0x0000000000017941 */ /* 0x000fea0003800200 */
.L_x_90:
        /* <DEDUP_REMOVED lines=31> */
.L_x_93:
[----:B------:R-:W-:Y:S05]  /*5b30*/  BSYNC.RECONVERGENT B1 ;  /* 0x0000000000017941 */ /* 0x000fea0003800200 */
.L_x_92:
[----:B------:R-:W-:Y:S01]  /*5b40*/  ISETP.GT.AND P0, PT, R8, 0x1b, PT ;  /* 0x0000001b0800780c */ /* 0x000fe20003f04270 */
[----:B-1----:R1:W1:Y:S01]  /*5b50*/  SHFL.DOWN PT, R6, R4, 0x4, 0x1f ;  /* 0x08801f0004067f89 */ /* 0x00226200000e0000 */
[----:B------:R-:W-:Y:S01]  /*5b60*/  BSSY.RECONVERGENT B1, `(.L_x_94) ;  /* 0x000001d000017945 */ /* 0x000fe20003800200 */
[----:B0-----:R-:W-:Y:S02]  /*5b70*/  IMAD.MOV.U32 R11, RZ, RZ, R9 ;  /* 0x000000ffff0b7224 */ /* 0x001fe400078e0009 */
[----:B--2---:R0:W2:Y:S01]  /*5b80*/  SHFL.DOWN PT, R7, R5, 0x4, 0x1f ;  /* 0x08801f0005077f89 */ /* 0x0040a200000e0000 */
[----:B------:R-:W-:Y:S02]  /*5b90*/  IMAD.MOV.U32 R12, RZ, RZ, R10 ;  /* 0x000000ffff0c7224 */ /* 0x000fe400078e000a */
[----:B------:R-:W-:Y:S01]  /*5ba0*/  IMAD.MOV.U32 R2, RZ, RZ, R4 ;  /* 0x000000ffff027224 */ /* 0x000fe200078e0004 */
[----:B---3--:R0:W3:Y:S01]  /*5bb0*/  SHFL.DOWN PT, R14, R9, 0x4, 0x1f ;  /* 0x08801f00090e7f89 */ /* 0x0080e200000e0000 */
[----:B------:R-:W-:-:S03]  /*5bc0*/  IMAD.MOV.U32 R3, RZ, RZ, R5 ;  /* 0x000000ffff037224 */ /* 0x000fc600078e0005 */
[----:B----4-:R0:W4:Y:S01]  /*5bd0*/  SHFL.DOWN PT, R13, R10, 0x4, 0x1f ;  /* 0x08801f000a0d7f89 */ /* 0x01012200000e0000 */
        /* <DEDUP_REMOVED lines=21> */
.L_x_95:
[----:B------:R-:W-:Y:S05]  /*5d30*/  BSYNC.RECONVERGENT B1 ;  /* 0x0000000000017941 */ /* 0x000fea0003800200 */
.L_x_94:
        /* <DEDUP_REMOVED lines=31> */
.L_x_97:
[----:B------:R-:W-:Y:S05]  /*5f30*/  BSYNC.RECONVERGENT B1 ;  /* 0x0000000000017941 */ /* 0x000fea0003800200 */
.L_x_96:
[----:B------:R-:W-:Y:S01]  /*5f40*/  ISETP.GT.AND P0, PT, R8, 0xf, PT ;  /* 0x0000000f0800780c */ /* 0x000fe20003f04270 */
[----:B-1----:R1:W1:Y:S01]  /*5f50*/  SHFL.DOWN PT, R6, R4, 0x10, 0x1f ;  /* 0x0a001f0004067f89 */ /* 0x00226200000e0000 */
[----:B------:R-:W-:Y:S01]  /*5f60*/  BSSY.RECONVERGENT B1, `(.L_x_98) ;  /* 0x000001d000017945 */ /* 0x000fe20003800200 */
[----:B---3--:R-:W-:Y:S02]  /*5f70*/  IMAD.MOV.U32 R14, RZ, RZ, R9 ;  /* 0x000000ffff0e7224 */ /* 0x008fe400078e0009 */
[----:B--2---:R2:W3:Y:S01]  /*5f80*/  SHFL.DOWN PT, R7, R5, 0x10, 0x1f ;  /* 0x0a001f0005077f89 */ /* 0x0044e200000e0000 */
[----:B------:R-:W-:Y:S02]  /*5f90*/  IMAD.MOV.U32 R15, RZ, RZ, R10 ;  /* 0x000000ffff0f7224 */ /* 0x000fe400078e000a */
[----:B------:R-:W-:Y:S01]  /*5fa0*/  IMAD.MOV.U32 R2, RZ, RZ, R4 ;  /* 0x000000ffff027224 */ /* 0x000fe200078e0004 */
[----:B0-----:R2:W0:Y:S01]  /*5fb0*/  SHFL.DOWN PT, R12, R9, 0x10, 0x1f ;  /* 0x0a001f00090c7f89 */ /* 0x00142200000e0000 */
[----:B------:R-:W-:-:S03]  /*5fc0*/  IMAD.MOV.U32 R3, RZ, RZ, R5 ;  /* 0x000000ffff037224 */ /* 0x000fc600078e0005 */
[----:B------:R2:W0:Y:S01]  /*5fd0*/  SHFL.DOWN PT, R11, R10, 0x10, 0x1f ;  /* 0x0a001f000a0b7f89 */ /* 0x00042200000e0000 */
[----:B------:R-:W-:Y:S05]  /*5fe0*/  @P0 BRA `(.L_x_99) ;  /* 0x0000000000500947 */ /* 0x000fea0003800000 */
[----:B-1-3--:R-:W-:Y:S01]  /*5ff0*/  DSETP.GEU.AND P0, PT, |R4|, |R6|, PT ;  /* 0x400000060400722a */ /* 0x00afe20003f0e200 */
        /* <DEDUP_REMOVED lines=19> */
.L_x_99:
[----:B------:R-:W-:Y:S05]  /*6130*/  BSYNC.RECONVERGENT B1 ;  /* 0x0000000000017941 */ /* 0x000fea0003800200 */
.L_x_98:
[----:B------:R-:W-:Y:S01]  /*6140*/  ISETP.NE.AND P0, PT, R8, RZ, PT ;  /* 0x000000ff0800720c */ /* 0x000fe20003f05270 */
[----:B------:R-:W-:-:S12]  /*6150*/  BSSY.RECONVERGENT B1, `(.L_x_100) ;  /* 0x000000a000017945 */ /* 0x000fd80003800200 */
[----:B------:R-:W-:Y:S05]  /*6160*/  @P0 BRA `(.L_x_101) ;  /* 0x0000000000200947 */ /* 0x000fea0003800000 */
[----:B-1----:R-:W1:Y:S01]  /*6170*/  S2R R6, SR_CgaCtaId ;  /* 0x0000000000067919 */ /* 0x002e620000008800 */
[----:B--2---:R-:W-:Y:S02]  /*6180*/  MOV R5, 0x400 ;  /* 0x0000040000057802 */ /* 0x004fe40000000f00 */
[----:B------:R-:W-:-:S04]  /*6190*/  SHF.R.U32.HI R4, RZ, 0x1, R0 ;  /* 0x00000001ff047819 */ /* 0x000fc80000011600 */
[----:B------:R-:W-:Y:S02]  /*61a0*/  LOP3.LUT R4, R4, 0x1f0, RZ, 0xc0, !PT ;  /* 0x000001f004047812 */ /* 0x000fe400078ec0ff */
[----:B-1----:R-:W-:-:S05]  /*61b0*/  LEA R5, R6, R5, 0x18 ;  /* 0x0000000506057211 */ /* 0x002fca00078ec0ff */
[----:B------:R-:W-:-:S05]  /*61c0*/  IMAD.IADD R5, R4, 0x1, R5 ;  /* 0x0000000104057824 */ /* 0x000fca00078e0205 */
[----:B------:R1:W-:Y:S04]  /*61d0*/  STS.64 [R5+0x10], R14 ;  /* 0x0000100e05007388 */ /* 0x0003e80000000a00 */
[----:B------:R1:W-:Y:S02]  /*61e0*/  STS.64 [R5+0x8], R2 ;  /* 0x0000080205007388 */ /* 0x0003e40000000a00 */
.L_x_101:
[----:B------:R-:W-:Y:S05]  /*61f0*/  BSYNC.RECONVERGENT B1 ;  /* 0x0000000000017941 */ /* 0x000fea0003800200 */
.L_x_100:
[----:B------:R-:W-:Y:S01]  /*6200*/  BAR.SYNC.DEFER_BLOCKING 0x0 ;  /* 0x0000000000007b1d */ /* 0x000fe20000010000 */
[----:B------:R-:W-:-:S13]  /*6210*/  ISETP.NE.AND P1, PT, R0, RZ, PT ;  /* 0x000000ff0000720c */ /* 0x000fda0003f25270 */
[----:B------:R-:W-:Y:S05]  /*6220*/  @P1 BRA `(.L_x_34) ;  /* 0x00000008008c1947 */ /* 0x000fea0003800000 */
[----:B-12---:R-:W1:Y:S01]  /*6230*/  S2R R5, SR_CgaCtaId ;  /* 0x0000000000057919 */ /* 0x006e620000008800 */
[----:B------:R-:W-:Y:S01]  /*6240*/  MOV R0, 0x400 ;  /* 0x0000040000007802 */ /* 0x000fe20000000f00 */
[----:B------:R-:W-:Y:S03]  /*6250*/  BSSY.RECONVERGENT B1, `(.L_x_102) ;  /* 0x000001a000017945 */ /* 0x000fe60003800200 */
[----:B-1----:R-:W-:-:S05]  /*6260*/  LEA R0, R5, R0, 0x18 ;  /* 0x0000000005007211 */ /* 0x002fca00078ec0ff */
[----:B------:R-:W1:Y:S04]  /*6270*/  LDS.64 R16, [R0+0x18] ;  /* 0x0000180000107984 */ /* 0x000e680000000a00 */
[----:B---3--:R-:W2:Y:S04]  /*6280*/  LDS.128 R4, [R0+0x20] ;  /* 0x0000200000047984 */ /* 0x008ea80000000c00 */
[----:B0---4-:R0:W3:Y:S04]  /*6290*/  LDS.64 R12, [R0+0x80] ;  /* 0x00008000000c7984 */ /* 0x0110e80000000a00 */
[----:B------:R0:W4:Y:S01]  /*62a0*/  LDS.128 R8, [R0+0x30] ;  /* 0x0000300000087984 */ /* 0x0001220000000c00 */
[----:B-1----:R-:W-:Y:S01]  /*62b0*/  DSETP.GEU.AND P0, PT, |R2|, |R16|, PT ;  /* 0x400000100200722a */ /* 0x002fe20003f0e200 */
[----:B------:R-:W-:-:S02]  /*62c0*/  IMAD.MOV.U32 R24, RZ, RZ, R16 ;  /* 0x000000ffff187224 */ /* 0x000fc400078e0010 */
[----:B------:R-:W-:Y:S02]  /*62d0*/  IMAD.MOV.U32 R25, RZ, RZ, R17 ;  /* 0x000000ffff197224 */ /* 0x000fe400078e0011 */
[----:B--2---:R-:W-:Y:S02]  /*62e0*/  IMAD.MOV.U32 R27, RZ, RZ, R4 ;  /* 0x000000ffff1b7224 */ /* 0x004fe400078e0004 */
[----:B------:R-:W-:-:S07]  /*62f0*/  IMAD.MOV.U32 R29, RZ, RZ, R5 ;  /* 0x000000ffff1d7224 */ /* 0x000fce00078e0005 */
[----:B0--34-:R-:W-:Y:S05]  /*6300*/  @!P0 BRA `(.L_x_103) ;  /* 0x0000000000388947 */ /* 0x019fea0003800000 */
        /* <DEDUP_REMOVED lines=14> */
.L_x_103:
[----:B------:R-:W-:Y:S05]  /*63f0*/  BSYNC.RECONVERGENT B1 ;  /* 0x0000000000017941 */ /* 0x000fea0003800200 */
.L_x_102:
        /* <DEDUP_REMOVED lines=23> */
.L_x_105:
[----:B------:R-:W-:Y:S05]  /*6570*/  BSYNC.RECONVERGENT B1 ;  /* 0x0000000000017941 */ /* 0x000fea0003800200 */
.L_x_104:
        /* <DEDUP_REMOVED lines=21> */
.L_x_107:
[----:B------:R-:W-:Y:S05]  /*66d0*/  BSYNC.RECONVERGENT B1 ;  /* 0x0000000000017941 */ /* 0x000fea0003800200 */
.L_x_106:
        /* <DEDUP_REMOVED lines=23> */
.L_x_109:
[----:B------:R-:W-:Y:S05]  /*6850*/  BSYNC.RECONVERGENT B1 ;  /* 0x0000000000017941 */ /* 0x000fea0003800200 */
.L_x_108:
        /* <DEDUP_REMOVED lines=21> */
.L_x_111:
[----:B------:R-:W-:Y:S05]  /*69b0*/  BSYNC.RECONVERGENT B1 ;  /* 0x0000000000017941 */ /* 0x000fea0003800200 */
.L_x_110:
        /* <DEDUP_REMOVED lines=21> */
.L_x_113:
[----:B------:R-:W-:Y:S05]  /*6b10*/  BSYNC.RECONVERGENT B1 ;  /* 0x0000000000017941 */ /* 0x000fea0003800200 */
.L_x_112:
        /* <DEDUP_REMOVED lines=20> */
.L_x_34:
[----:B------:R-:W-:Y:S05]  /*6c60*/  BSYNC.RECONVERGENT B0 ;  /* 0x0000000000007941 */ /* 0x000fea0003800200 */
.L_x_1:
[----:B------:R-:W-:Y:S05]  /*6c70*/  @P1 EXIT ;  /* 0x000000000000194d */ /* 0x000fea0003800000 */
[----:B012---:R-:W0:Y:S02]  /*6c80*/  LDC.64 R4, c[0x0][0x388] ;  /* 0x0000e200ff047b82 */ /* 0x007e240000000a00 */
[----:B0-----:R-:W-:Y:S04]  /*6c90*/  STG.E.64 desc[UR10][R4.64], R2 ;  /* 0x0000000204007986 */ /* 0x001fe8000c101b0a */
[----:B------:R-:W-:Y:S01]  /*6ca0*/  STG.E.64 desc[UR10][R4.64+0x8], R14 ;  /* 0x0000080e04007986 */ /* 0x000fe2000c101b0a */
[----:B------:R-:W-:Y:S05]  /*6cb0*/  EXIT ;  /* 0x000000000000794d */ /* 0x000fea0003800000 */
.L_x_114:
        /* <DEDUP_REMOVED lines=12> */
.L_x_772:


//--------------------- .text._ZN6thrust24THRUST_300001_SM_1000_NS8cuda_cub4core6detail13_kernel_agentINS1_8__reduce10DrainAgentIlEEJN3cub18CUB_300001_SM_10009GridQueueIyEElEEEvDpT0_ --------------------------
	.section	.text._ZN6thrust24THRUST_300001_SM_1000_NS8cuda_cub4core6detail13_kernel_agentINS1_8__reduce10DrainAgentIlEEJN3cub18CUB_300001_SM_10009GridQueueIyEElEEEvDpT0_,"ax",@progbits
	.align	128
        .global         _ZN6thrust24THRUST_300001_SM_1000_NS8cuda_cub4core6detail13_kernel_agentINS1_8__reduce10DrainAgentIlEEJN3cub18CUB_300001_SM_10009GridQueueIyEElEEEvDpT0_
        .type           _ZN6thrust24THRUST_300001_SM_1000_NS8cuda_cub4core6detail13_kernel_agentINS1_8__reduce10DrainAgentIlEEJN3cub18CUB_300001_SM_10009GridQueueIyEElEEEvDpT0_,@function
        .size           _ZN6thrust24THRUST_300001_SM_1000_NS8cuda_cub4core6detail13_kernel_agentINS1_8__reduce10DrainAgentIlEEJN3cub18CUB_300001_SM_10009GridQueueIyEElEEEvDpT0_,(.L_x_773 - _ZN6thrust24THRUST_300001_SM_1000_NS8cuda_cub4core6detail13_kernel_agentINS1_8__reduce10DrainAgentIlEEJN3cub18CUB_300001_SM_10009GridQueueIyEElEEEvDpT0_)
        .other          _ZN6thrust24THRUST_300001_SM_1000_NS8cuda_cub4core6detail13_kernel_agentINS1_8__reduce10DrainAgentIlEEJN3cub18CUB_300001_SM_10009GridQueueIyEElEEEvDpT0_,@"STO_CUDA_ENTRY STV_DEFAULT"
_ZN6thrust24THRUST_300001_SM_1000_NS8cuda_cub4core6detail13_kernel_agentINS1_8__reduce10DrainAgentIlEEJN3cub18CUB_300001_SM_10009GridQueueIyEElEEEvDpT0_:
.text._ZN6thrust24THRUST_300001_SM_1000_NS8cuda_cub4core6detail13_kernel_agentINS1_8__reduce10DrainAgentIlEEJN3cub18CUB_300001_SM_10009GridQueueIyEElEEEvDpT0_:
[----:B------:R-:W-:Y:S08]  /*0000*/  LDC R1, c[0x0][0x37c] ;  /* 0x0000df00ff017b82 */ /* 0x000ff00000000800 */
[----:B------:R-:W0:Y:S01]  /*0010*/  LDC.64 R2, c[0x0][0x380] ;  /* 0x0000e000ff027b82 */ /* 0x000e220000000a00 */
[----:B------:R-:W0:Y:S07]  /*0020*/  LDCU.64 UR4, c[0x0][0x358] ;  /* 0x00006b00ff0477ac */ /* 0x000e2e0008000a00 */
[----:B------:R-:W1:Y:S01]  /*0030*/  LDC.64 R4, c[0x0][0x388] ;  /* 0x0000e200ff047b82 */ /* 0x000e620000000a00 */
[----:B0-----:R-:W-:Y:S04]  /*0040*/  STG.E.64 desc[UR4][R2.64+0x8], RZ ;  /* 0x000008ff02007986 */ /* 0x001fe8000c101b04 */
[----:B-1----:R-:W-:Y:S01]  /*0050*/  STG.E.64 desc[UR4][R2.64], R4 ;  /* 0x0000000402007986 */ /* 0x002fe2000c101b04 */
[----:B------:R-:W-:Y:S05]  /*0060*/  EXIT ;  /* 0x000000000000794d */ /* 0x000fea0003800000 */
.L_x_115:
        /* <DEDUP_REMOVED lines=9> */
.L_x_773:


//--------------------- .text._ZN6thrust24THRUST_300001_SM_1000_NS8cuda_cub4core6detail13_kernel_agentINS1_8__reduce11ReduceAgentINS0_12zip_iteratorIN4cuda3std3__45tupleIJNS0_10device_ptrIdEENS0_17counting_iteratorIlNS0_11use_defaultESF_SF_EEEEEEEPNSB_IJdlEEESJ_lNS1_9__extrema9arg_max_fIdl19doubleAbsComparatorEEEEJSI_SK_lN3cub18CUB_300001_SM_100013GridEvenShareIlEENSR_9GridQueueIyEESO_EEEvDpT0_ --------------------------
	.section	.text._ZN6thrust24THRUST_300001_SM_1000_NS8cuda_cub4core6detail13_kernel_agentINS1_8__reduce11ReduceAgentINS0_12zip_iteratorIN4cuda3std3__45tupleIJNS0_10device_ptrIdEENS0_17counting_iteratorIlNS0_11use_defaultESF_SF_EEEEEEEPNSB_IJdlEEESJ_lNS1_9__extrema9arg_max_fIdl19doubleAbsComparatorEEEEJSI_SK_lN3cub18CUB_300001_SM_100013GridEvenShareIlEENSR_9GridQueueIyEESO_EEEvDpT0_,"ax",@progbits
	.align	128
        .global         _ZN6thrust24THRUST_300001_SM_1000_NS8cuda_cub4core6detail13_kernel_agentINS1_8__reduce11ReduceAgentINS0_12zip_iteratorIN4cuda3std3__45tupleIJNS0_10device_ptrIdEENS0_17counting_iteratorIlNS0_11use_defaultESF_SF_EEEEEEEPNSB_IJdlEEESJ_lNS1_9__extrema9arg_max_fIdl19doubleAbsComparatorEEEEJSI_SK_lN3cub18CUB_300001_SM_100013GridEvenShareIlEENSR_9GridQueueIyEESO_EEEvDpT0_
        .type           _ZN6thrust24THRUST_300001_SM_1000_NS8cuda_cub4core6detail13_kernel_agentINS1_8__reduce11ReduceAgentINS0_12zip_iteratorIN4cuda3std3__45tupleIJNS0_10device_ptrIdEENS0_17counting_iteratorIlNS0_11use_defaultESF_SF_EEEEEEEPNSB_IJdlEEESJ_lNS1_9__extrema9arg_max_fIdl19doubleAbsComparatorEEEEJSI_SK_lN3cub18CUB_300001_SM_100013GridEvenShareIlEENSR_9GridQueueIyEESO_EEEvDpT0_,@function
        .size           _ZN6thrust24THRUST_300001_SM_1000_NS8cuda_cub4core6detail13_kernel_agentINS1_8__reduce11ReduceAgentINS0_12zip_iteratorIN4cuda3std3__45tupleIJNS0_10device_ptrIdEENS0_17counting_iteratorIlNS0_11use_defaultESF_SF_EEEEEEEPNSB_IJdlEEESJ_lNS1_9__extrema9arg_max_fIdl19doubleAbsComparatorEEEEJSI_SK_lN3cub18CUB_300001_SM_100013GridEvenShareIlEENSR_9GridQueueIyEESO_EEEvDpT0_,(.L_x_774 - _ZN6thrust24THRUST_300001_SM_1000_NS8cuda_cub4core6detail13_kernel_agentINS1_8__reduce11ReduceAgentINS0_12zip_iteratorIN4cuda3std3__45tupleIJNS0_10device_ptrIdEENS0_17counting_iteratorIlNS0_11use_defaultESF_SF_EEEEEEEPNSB_IJdlEEESJ_lNS1_9__extrema9arg_max_fIdl19doubleAbsComparatorEEEEJSI_SK_lN3cub18CUB_300001_SM_100013GridEvenShareIlEENSR_9GridQueueIyEESO_EEEvDpT0_)
        .other          _ZN6thrust24THRUST_300001_SM_1000_NS8cuda_cub4core6detail13_kernel_agentINS1_8__reduce11ReduceAgentINS0_12zip_iteratorIN4cuda3std3__45tupleIJNS0_10device_ptrIdEENS0_17counting_iteratorIlNS0_11use_defaultESF_SF_EEEEEEEPNSB_IJdlEEESJ_lNS1_9__extrema9arg_max_fIdl19doubleAbsComparatorEEEEJSI_SK_lN3cub18CUB_300001_SM_100013GridEvenShareIlEENSR_9GridQueueIyEESO_EEEvDpT0_,@"STO_CUDA_ENTRY STV_DEFAULT"
_ZN6thrust24THRUST_300001_SM_1000_NS8cuda_cub4core6detail13_kernel_agentINS1_8__reduce11ReduceAgentINS0_12zip_iteratorIN4cuda3std3__45tupleIJNS0_10device_ptrIdEENS0_17counting_iteratorIlNS0_11use_defaultESF_SF_EEEEEEEPNSB_IJdlEEESJ_lNS1_9__extrema9arg_max_fIdl19doubleAbsComparatorEEEEJSI_SK_lN3cub18CUB_300001_SM_100013GridEvenShareIlEENSR_9GridQueueIyEESO_EEEvDpT0_:
.text._ZN6thrust24THRUST_300001_SM_1000_NS8cuda_cub4core6detail13_kernel_agentINS1_8__reduce11ReduceAgentINS0_12zip_iteratorIN4cuda3std3__45tupleIJNS0_10device_ptrIdEENS0_17counting_iteratorIlNS0_11use_defaultESF_SF_EEEEEEEPNSB_IJdlEEESJ_lNS1_9__extrema9arg_max_fIdl19doubleAbsComparatorEEEEJSI_SK_lN3cub18CUB_300001_SM_100013GridEvenShareIlEENSR_9GridQueueIyEESO_EEEvDpT0_:
[----:B------:R-:W-:Y:S01]  /*0000*/  LDC R1, c[0x0][0x37c] ;  /* 0x0000df00ff017b82 */ /* 0x000fe20000000800 */
[----:B------:R-:W0:Y:S01]  /*0010*/  S2R R0, SR_CTAID.X ;  /* 0x0000000000007919 */ /* 0x000e220000002500 */
[----:B------:R-:W1:Y:S01]  /*0020*/  LDCU.64 UR4, c[0x0][0x398] ;  /* 0x00007300ff0477ac */ /* 0x000e620008000a00 */
[----:B------:R-:W-:Y:S01]  /*0030*/  BSSY.RECONVERGENT B0, `(.L_x_116) ;  /* 0x0000689000007945 */ /* 0x000fe20003800200 */
[----:B------:R-:W2:Y:S01]  /*0040*/  LDCU UR6, c[0x0][0x370] ;  /* 0x00006e00ff0677ac */ /* 0x000ea20008000800 */
[----:B------:R-:W3:Y:S01]  /*0050*/  LDCU.64 UR10, c[0x0][0x358] ;  /* 0x00006b00ff0a77ac */ /* 0x000ee20008000a00 */
[----:B-1----:R-:W-:Y:S02]  /*0060*/  IMAD.U32 R25, RZ, RZ, UR4 ;  /* 0x00000004ff197e24 */ /* 0x002fe4000f8e00ff */
[----:B------:R-:W-:Y:S01]  /*0070*/  IMAD.U32 R16, RZ, RZ, UR5 ;  /* 0x00000005ff107e24 */ /* 0x000fe2000f8e00ff */
[----:B--2---:R-:W-:Y:S01]  /*0080*/  UIMAD UR6, UR6, 0x500, URZ ;  /* 0x00000500060678a4 */ /* 0x004fe2000f8e02ff */
[----:B0-----:R-:W-:-:S05]  /*0090*/  IMAD R8, R0, 0x500, RZ ;  /* 0x0000050000087824 */ /* 0x001fca00078e02ff */
[----:B------:R-:W-:-:S04]  /*00a0*/  IADD3 R2, P1, PT, R8, 0x500, RZ ;  /* 0x0000050008027810 */ /* 0x000fc80007f3e0ff */
[----:B------:R-:W-:Y:S01]  /*00b0*/  ISETP.GT.U32.AND P0, PT, R2, R25, PT ;  /* 0x000000190200720c */ /* 0x000fe20003f04070 */
[----:B------:R-:W-:-:S05]  /*00c0*/  IMAD.X R3, RZ, RZ, RZ, P1 ;  /* 0x000000ffff037224 */ /* 0x000fca00008e06ff */
[----:B------:R-:W-:-:S13]  /*00d0*/  ISETP.GT.AND.EX P0, PT, R3, R16, PT, P0 ;  /* 0x000000100300720c */ /* 0x000fda0003f04300 */
[----:B---3--:R-:W-:Y:S05]  /*00e0*/  @!P0 BRA `(.L_x_117) ;  /* 0x0000003800e48947 */ /* 0x008fea0003800000 */
[----:B------:R-:W0:Y:S01]  /*00f0*/  S2R R10, SR_TID.X ;  /* 0x00000000000a7919 */ /* 0x000e220000002100 */
[----:B------:R-:W-:Y:S01]  /*0100*/  IMAD.IADD R9, R25, 0x1, -R8 ;  /* 0x0000000119097824 */ /* 0x000fe200078e0a08 */
[----:B------:R-:W-:Y:S01]  /*0110*/  BSSY.RECONVERGENT B1, `(.L_x_118) ;  /* 0x000000f000017945 */ /* 0x000fe20003800200 */
[----:B------:R-:W-:Y:S02]  /*0120*/  CS2R R20, SRZ ;  /* 0x0000000000147805 */ /* 0x000fe4000001ff00 */
[----:B------:R-:W-:Y:S02]  /*0130*/  CS2R R14, SRZ ;  /* 0x00000000000e7805 */ /* 0x000fe4000001ff00 */
[----:B0-----:R-:W-:Y:S01]  /*0140*/  ISETP.GE.AND P0, PT, R10, R9, PT ;  /* 0x000000090a00720c */ /* 0x001fe20003f06270 */
[----:B------:R-:W-:-:S12]  /*0150*/  IMAD.MOV.U32 R6, RZ, RZ, R10 ;  /* 0x000000ffff067224 */ /* 0x000fd800078e000a */
[----:B------:R-:W-:Y:S05]  /*0160*/  @P0 BRA `(.L_x_119) ;  /* 0x0000000000240947 */ /* 0x000fea0003800000 */
[----:B------:R-:W0:Y:S01]  /*0170*/  LDCU.128 UR4, c[0x0][0x380] ;  /* 0x00007000ff0477ac */ /* 0x000e220008000c00 */
[----:B------:R-:W-:-:S05]  /*0180*/  IADD3 R21, P0, PT, R8, R10, RZ ;  /* 0x0000000a08157210 */ /* 0x000fca0007f1e0ff */
[----:B------:R-:W-:Y:S01]  /*0190*/  IMAD.X R20, RZ, RZ, RZ, P0 ;  /* 0x000000ffff147224 */ /* 0x000fe200000e06ff */
[----:B0-----:R-:W-:-:S04]  /*01a0*/  LEA R14, P1, R21, UR4, 0x3 ;  /* 0x00000004150e7c11 */ /* 0x001fc8000f8218ff */
[----:B------:R-:W-:-:S06]  /*01b0*/  LEA.HI.X R15, R21, UR5, R20, 0x3, P1 ;  /* 0x00000005150f7c11 */ /* 0x000fcc00088f1c14 */
[----:B------:R-:W5:Y:S01]  /*01c0*/  LDG.E.64 R14, desc[UR10][R14.64] ;  /* 0x0000000a0e0e7981 */ /* 0x000f62000c1e1b00 */
[----:B------:R-:W-:Y:S01]  /*01d0*/  IADD3 R21, P0, PT, R21, UR6, RZ ;  /* 0x0000000615157c10 */ /* 0x000fe2000ff1e0ff */
[----:B------:R-:W-:-:S03]  /*01e0*/  VIADD R6, R10, 0x100 ;  /* 0x000001000a067836 */ /* 0x000fc60000000000 */
[----:B------:R-:W-:-:S09]  /*01f0*/  IADD3.X R20, PT, PT, R20, UR7, RZ, P0, !PT ;  /* 0x0000000714147c10 */ /* 0x000fd200087fe4ff */
.L_x_119:
[----:B------:R-:W-:Y:S05]  /*0200*/  BSYNC.RECONVERGENT B1 ;  /* 0x0000000000017941 */ /* 0x000fea0003800200 */
.L_x_118:
[----:B------:R-:W-:Y:S01]  /*0210*/  ISETP.GE.AND P0, PT, R6, R9, PT ;  /* 0x000000090600720c */ /* 0x000fe20003f06270 */
[----:B------:R-:W-:-:S12]  /*0220*/  BSSY.RECONVERGENT B1, `(.L_x_120) ;  /* 0x00000af000017945 */ /* 0x000fd80003800200 */
[----:B------:R-:W-:Y:S05]  /*0230*/  @P0 BRA `(.L_x_121) ;  /* 0x0000000800b40947 */ /* 0x000fea0003800000 */
[----:B------:R-:W-:Y:S01]  /*0240*/  LOP3.LUT R2, RZ, R6, RZ, 0x33, !PT ;  /* 0x00000006ff027212 */ /* 0x000fe200078e33ff */
[----:B------:R-:W-:Y:S03]  /*0250*/  BSSY.RECONVERGENT B2, `(.L_x_122) ;  /* 0x0000034000027945 */ /* 0x000fe60003800200 */
[----:B------:R-:W-:-:S04]  /*0260*/  IADD3 R25, PT, PT, -R8, R25, R2 ;  /* 0x0000001908197210 */ /* 0x000fc80007ffe102 */
[----:B------:R-:W-:-:S04]  /*0270*/  LOP3.LUT R2, R25, 0x300, RZ, 0xc0, !PT ;  /* 0x0000030019027812 */ /* 0x000fc800078ec0ff */
[----:B------:R-:W-:-:S13]  /*0280*/  ISETP.NE.AND P0, PT, R2, 0x300, PT ;  /* 0x000003000200780c */ /* 0x000fda0003f05270 */
[----:B------:R-:W-:Y:S05]  /*0290*/  @!P0 BRA `(.L_x_123) ;  /* 0x0000000000bc8947 */ /* 0x000fea0003800000 */
[----:B------:R-:W0:Y:S01]  /*02a0*/  LDCU.128 UR4, c[0x0][0x380] ;  /* 0x00007000ff0477ac */ /* 0x000e220008000c00 */
[----:B------:R-:W-:Y:S02]  /*02b0*/  IADD3 R12, P0, PT, R8, R6, RZ ;  /* 0x00000006080c7210 */ /* 0x000fe40007f1e0ff */
[----:B------:R-:W-:-:S03]  /*02c0*/  LEA.HI R2, R25, 0x1, RZ, 0x18 ;  /* 0x0000000119027811 */ /* 0x000fc600078fc0ff */
[----:B------:R-:W-:Y:S01]  /*02d0*/  IMAD.X R3, RZ, RZ, RZ, P0 ;  /* 0x000000ffff037224 */ /* 0x000fe200000e06ff */
[----:B------:R-:W-:-:S05]  /*02e0*/  LOP3.LUT R2, R2, 0x3, RZ, 0xc0, !PT ;  /* 0x0000000302027812 */ /* 0x000fca00078ec0ff */
[----:B------:R-:W-:Y:S01]  /*02f0*/  IMAD.MOV R7, RZ, RZ, -R2 ;  /* 0x000000ffff077224 */ /* 0x000fe200078e0a02 */
[C---:B0-----:R-:W-:Y:S02]  /*0300*/  IADD3 R13, P1, PT, R12.reuse, UR6, RZ ;  /* 0x000000060c0d7c10 */ /* 0x041fe4000ff3e0ff */
[C---:B------:R-:W-:Y:S02]  /*0310*/  LEA R11, P2, R12.reuse, UR4, 0x3 ;  /* 0x000000040c0b7c11 */ /* 0x040fe4000f8418ff */
[----:B------:R-:W-:Y:S02]  /*0320*/  IADD3.X R16, PT, PT, R3, UR7, RZ, P1, !PT ;  /* 0x0000000703107c10 */ /* 0x000fe40008ffe4ff */
[----:B------:R-:W-:-:S09]  /*0330*/  LEA.HI.X R12, R12, UR5, R3, 0x3, P2 ;  /* 0x000000050c0c7c11 */ /* 0x000fd200090f1c03 */
.L_x_126:
[----:B------:R-:W-:Y:S02]  /*0340*/  IMAD.MOV.U32 R2, RZ, RZ, R11 ;  /* 0x000000ffff027224 */ /* 0x000fe400078e000b */
[----:B------:R-:W-:-:S06]  /*0350*/  IMAD.MOV.U32 R3, RZ, RZ, R12 ;  /* 0x000000ffff037224 */ /* 0x000fcc00078e000c */
[----:B------:R-:W2:Y:S01]  /*0360*/  LDG.E.64 R2, desc[UR10][R2.64] ;  /* 0x0000000a02027981 */ /* 0x000ea2000c1e1b00 */
[----:B------:R-:W-:Y:S01]  /*0370*/  VIADD R7, R7, 0x1 ;  /* 0x0000000107077836 */ /* 0x000fe20000000000 */
[----:B------:R-:W-:Y:S01]  /*0380*/  BSSY.RECONVERGENT B3, `(.L_x_124) ;  /* 0x000001b000037945 */ /* 0x000fe20003800200 */
[----:B------:R-:W-:Y:S01]  /*0390*/  IMAD.MOV.U32 R18, RZ, RZ, R21 ;  /* 0x000000ffff127224 */ /* 0x000fe200078e0015 */
[----:B------:R-:W-:Y:S01]  /*03a0*/  IADD3 R11, P3, PT, R11, 0x800, RZ ;  /* 0x000008000b0b7810 */ /* 0x000fe20007f7e0ff */
[----:B------:R-:W-:Y:S01]  /*03b0*/  IMAD.MOV.U32 R17, RZ, RZ, R20 ;  /* 0x000000ffff117224 */ /* 0x000fe200078e0014 */
[----:B------:R-:W-:Y:S01]  /*03c0*/  ISETP.NE.AND P2, PT, R7, RZ, PT ;  /* 0x000000ff0700720c */ /* 0x000fe20003f45270 */
[----:B-----5:R-:W-:Y:S02]  /*03d0*/  IMAD.MOV.U32 R4, RZ, RZ, R14 ;  /* 0x000000ffff047224 */ /* 0x020fe400078e000e */
[----:B------:R-:W-:Y:S02]  /*03e0*/  IMAD.MOV.U32 R5, RZ, RZ, R15 ;  /* 0x000000ffff057224 */ /* 0x000fe400078e000f */
[----:B------:R-:W-:-:S02]  /*03f0*/  IMAD.MOV.U32 R21, RZ, RZ, R13 ;  /* 0x000000ffff157224 */ /* 0x000fc400078e000d */
[----:B------:R-:W-:Y:S01]  /*0400*/  IMAD.MOV.U32 R20, RZ, RZ, R16 ;  /* 0x000000ffff147224 */ /* 0x000fe200078e0010 */
[----:B--2---:R-:W-:Y:S01]  /*0410*/  DSETP.GEU.AND P0, PT, |R14|, |R2|, PT ;  /* 0x400000020e00722a */ /* 0x004fe20003f0e200 */
[----:B------:R-:W-:Y:S02]  /*0420*/  IMAD.MOV.U32 R14, RZ, RZ, R2 ;  /* 0x000000ffff0e7224 */ /* 0x000fe400078e0002 */
[----:B------:R-:W-:-:S11]  /*0430*/  IMAD.MOV.U32 R15, RZ, RZ, R3 ;  /* 0x000000ffff0f7224 */ /* 0x000fd600078e0003 */
        /* <DEDUP_REMOVED lines=15> */
.L_x_125:
[----:B------:R-:W-:Y:S05]  /*0530*/  BSYNC.RECONVERGENT B3 ;  /* 0x0000000000037941 */ /* 0x000fea0003800200 */
.L_x_124:
[----:B------:R-:W-:Y:S01]  /*0540*/  IADD3 R13, P0, PT, R13, 0x100, RZ ;  /* 0x000001000d0d7810 */ /* 0x000fe20007f1e0ff */
[----:B------:R-:W-:Y:S02]  /*0550*/  VIADD R6, R6, 0x100 ;  /* 0x0000010006067836 */ /* 0x000fe40000000000 */
[----:B------:R-:W-:Y:S02]  /*0560*/  IMAD.X R12, RZ, RZ, R12, P3 ;  /* 0x000000ffff0c7224 */ /* 0x000fe400018e060c */
[----:B------:R-:W-:Y:S01]  /*0570*/  IMAD.X R16, RZ, RZ, R16, P0 ;  /* 0x000000ffff107224 */ /* 0x000fe200000e0610 */
[----:B------:R-:W-:Y:S07]  /*0580*/  @P2 BRA `(.L_x_126) ;  /* 0xfffffffc006c2947 */ /* 0x000fee000383ffff */
.L_x_123:
[----:B------:R-:W-:Y:S05]  /*0590*/  BSYNC.RECONVERGENT B2 ;  /* 0x0000000000027941 */ /* 0x000fea0003800200 */
.L_x_122:
[----:B------:R-:W-:-:S13]  /*05a0*/  ISETP.GE.U32.AND P0, PT, R25, 0x300, PT ;  /* 0x000003001900780c */ /* 0x000fda0003f06070 */
[----:B------:R-:W-:Y:S05]  /*05b0*/  @!P0 BRA `(.L_x_121) ;  /* 0x0000000400d48947 */ /* 0x000fea0003800000 */
[----:B------:R-:W0:Y:S01]  /*05c0*/  LDC.64 R4, c[0x0][0x380] ;  /* 0x0000e000ff047b82 */ /* 0x000e220000000a00 */
[----:B------:R-:W-:-:S07]  /*05d0*/  VIADD R11, R6, 0x200 ;  /* 0x00000200060b7836 */ /* 0x000fce0000000000 */
[----:B------:R-:W1:Y:S02]  /*05e0*/  LDC.64 R2, c[0x0][0x388] ;  /* 0x0000e200ff027b82 */ /* 0x000e640000000a00 */
.L_x_135:
[----:B------:R-:W-:-:S05]  /*05f0*/  VIADD R7, R11, 0xfffffe00 ;  /* 0xfffffe000b077836 */ /* 0x000fca0000000000 */
[----:B------:R-:W-:-:S04]  /*0600*/  IADD3 R13, P0, PT, R8, R7, RZ ;  /* 0x00000007080d7210 */ /* 0x000fc80007f1e0ff */
[----:B------:R-:W-:Y:S02]  /*0610*/  LEA.HI.X.SX32 R12, R7, RZ, 0x1, P0 ;  /* 0x000000ff070c7211 */ /* 0x000fe400000f0eff */
[----:B0-----:R-:W-:-:S04]  /*0620*/  LEA R16, P0, R13, R4, 0x3 ;  /* 0x000000040d107211 */ /* 0x001fc800078018ff */
[----:B------:R-:W-:-:S05]  /*0630*/  LEA.HI.X R17, R13, R5, R12, 0x3, P0 ;  /* 0x000000050d117211 */ /* 0x000fca00000f1c0c */
[----:B------:R-:W2:Y:S04]  /*0640*/  LDG.E.64 R18, desc[UR10][R16.64] ;  /* 0x0000000a10127981 */ /* 0x000ea8000c1e1b00 */
[----:B-----5:R0:W5:Y:S01]  /*0650*/  LDG.E.64 R6, desc[UR10][R16.64+0x800] ;  /* 0x0008000a10067981 */ /* 0x020162000c1e1b00 */
[----:B-1----:R-:W-:Y:S01]  /*0660*/  IADD3 R24, P1, PT, R13, R2, RZ ;  /* 0x000000020d187210 */ /* 0x002fe20007f3e0ff */
[----:B------:R-:W-:Y:S04]  /*0670*/  BSSY.RECONVERGENT B2, `(.L_x_127) ;  /* 0x0000016000027945 */ /* 0x000fe80003800200 */
[----:B------:R-:W-:-:S02]  /*0680*/  IMAD.X R25, R12, 0x1, R3, P1 ;  /* 0x000000010c197824 */ /* 0x000fc400008e0603 */
[----:B------:R-:W-:Y:S02]  /*0690*/  IMAD.MOV.U32 R23, RZ, RZ, R24 ;  /* 0x000000ffff177224 */ /* 0x000fe400078e0018 */
[----:B------:R-:W-:Y:S01]  /*06a0*/  IMAD.MOV.U32 R22, RZ, RZ, R25 ;  /* 0x000000ffff167224 */ /* 0x000fe200078e0019 */
[----:B--2---:R-:W-:Y:S01]  /*06b0*/  DSETP.GEU.AND P0, PT, |R14|, |R18|, PT ;  /* 0x400000120e00722a */ /* 0x004fe20003f0e200 */
[----:B------:R-:W-:Y:S02]  /*06c0*/  IMAD.MOV.U32 R12, RZ, RZ, R18 ;  /* 0x000000ffff0c7224 */ /* 0x000fe400078e0012 */
[----:B------:R-:W-:-:S11]  /*06d0*/  IMAD.MOV.U32 R13, RZ, RZ, R19 ;  /* 0x000000ffff0d7224 */ /* 0x000fd600078e0013 */
        /* <DEDUP_REMOVED lines=15> */
.L_x_128:
[----:B------:R-:W-:Y:S05]  /*07d0*/  BSYNC.RECONVERGENT B2 ;  /* 0x0000000000027941 */ /* 0x000fea0003800200 */
.L_x_127:
[----:B------:R0:W5:Y:S04]  /*07e0*/  LDG.E.64 R14, desc[UR10][R16.64+0x1000] ;  /* 0x0010000a100e7981 */ /* 0x000168000c1e1b00 */
[----:B------:R0:W5:Y:S02]  /*07f0*/  LDG.E.64 R18, desc[UR10][R16.64+0x1800] ;  /* 0x0018000a10127981 */ /* 0x000164000c1e1b00 */
[----:B-----5:R-:W-:Y:S01]  /*0800*/  DSETP.GEU.AND P0, PT, |R12|, |R6|, PT ;  /* 0x400000060c00722a */ /* 0x020fe20003f0e200 */
[----:B------:R-:W-:Y:S01]  /*0810*/  VIADD R21, R11, 0xffffff00 ;  /* 0xffffff000b157836 */ /* 0x000fe20000000000 */
[----:B------:R-:W-:Y:S04]  /*0820*/  BSSY.RECONVERGENT B2, `(.L_x_129) ;  /* 0x0000017000027945 */ /* 0x000fe80003800200 */
[----:B------:R-:W-:-:S02]  /*0830*/  SHF.R.S32.HI R20, RZ, 0x1f, R21 ;  /* 0x0000001fff147819 */ /* 0x000fc40000011415 */
[----:B------:R-:W-:Y:S01]  /*0840*/  IADD3 R26, P1, P2, R21, R2, R8 ;  /* 0x00000002151a7210 */ /* 0x000fe20007a3e008 */
[----:B------:R-:W-:-:S03]  /*0850*/  IMAD.MOV.U32 R21, RZ, RZ, R7 ;  /* 0x000000ffff157224 */ /* 0x000fc600078e0007 */
[----:B------:R-:W-:Y:S01]  /*0860*/  IADD3.X R27, PT, PT, R20, R3, RZ, P1, P2 ;  /* 0x00000003141b7210 */ /* 0x000fe20000fe44ff */
[----:B------:R-:W-:Y:S02]  /*0870*/  IMAD.MOV.U32 R24, RZ, RZ, R26 ;  /* 0x000000ffff187224 */ /* 0x000fe400078e001a */
[----:B------:R-:W-:Y:S02]  /*0880*/  IMAD.MOV.U32 R20, RZ, RZ, R6 ;  /* 0x000000ffff147224 */ /* 0x000fe400078e0006 */
[----:B------:R-:W-:Y:S01]  /*0890*/  IMAD.MOV.U32 R25, RZ, RZ, R27 ;  /* 0x000000ffff197224 */ /* 0x000fe200078e001b */
[----:B0-----:R-:W-:Y:S06]  /*08a0*/  @!P0 BRA `(.L_x_130) ;  /* 0x0000000000388947 */ /* 0x001fec0003800000 */
        /* <DEDUP_REMOVED lines=14> */
.L_x_130:
[----:B------:R-:W-:Y:S05]  /*0990*/  BSYNC.RECONVERGENT B2 ;  /* 0x0000000000027941 */ /* 0x000fea0003800200 */
.L_x_129:
[----:B------:R-:W-:Y:S01]  /*09a0*/  DSETP.GEU.AND P0, PT, |R20|, |R14|, PT ;  /* 0x4000000e1400722a */ /* 0x000fe20003f0e200 */
[----:B------:R-:W-:Y:S01]  /*09b0*/  SHF.R.S32.HI R6, RZ, 0x1f, R11 ;  /* 0x0000001fff067819 */ /* 0x000fe2000001140b */
[----:B------:R-:W-:Y:S01]  /*09c0*/  BSSY.RECONVERGENT B2, `(.L_x_131) ;  /* 0x0000017000027945 */ /* 0x000fe20003800200 */
[C---:B------:R-:W-:Y:S01]  /*09d0*/  IADD3 R23, P1, P2, R11.reuse, R2, R8 ;  /* 0x000000020b177210 */ /* 0x040fe20007a3e008 */
[----:B------:R-:W-:Y:S02]  /*09e0*/  VIADD R17, R11, 0x100 ;  /* 0x000001000b117836 */ /* 0x000fe40000000000 */
[----:B------:R-:W-:Y:S01]  /*09f0*/  IMAD.MOV.U32 R7, RZ, RZ, R15 ;  /* 0x000000ffff077224 */ /* 0x000fe200078e000f */
[----:B------:R-:W-:Y:S01]  /*0a00*/  IADD3.X R16, PT, PT, R6, R3, RZ, P1, P2 ;  /* 0x0000000306107210 */ /* 0x000fe20000fe44ff */
[----:B------:R-:W-:Y:S02]  /*0a10*/  IMAD.MOV.U32 R12, RZ, RZ, R23 ;  /* 0x000000ffff0c7224 */ /* 0x000fe400078e0017 */
[----:B------:R-:W-:-:S02]  /*0a20*/  IMAD.MOV.U32 R6, RZ, RZ, R14 ;  /* 0x000000ffff067224 */ /* 0x000fc400078e000e */
[----:B------:R-:W-:Y:S02]  /*0a30*/  IMAD.MOV.U32 R13, RZ, RZ, R16 ;  /* 0x000000ffff0d7224 */ /* 0x000fe400078e0010 */
        /* <DEDUP_REMOVED lines=15> */
.L_x_132:
[----:B------:R-:W-:Y:S05]  /*0b30*/  BSYNC.RECONVERGENT B2 ;  /* 0x0000000000027941 */ /* 0x000fea0003800200 */
.L_x_131:
[----:B------:R-:W-:Y:S01]  /*0b40*/  DSETP.GEU.AND P0, PT, |R6|, |R18|, PT ;  /* 0x400000120600722a */ /* 0x000fe20003f0e200 */
[----:B------:R-:W-:Y:S01]  /*0b50*/  SHF.R.S32.HI R14, RZ, 0x1f, R17 ;  /* 0x0000001fff0e7819 */ /* 0x000fe20000011411 */
[----:B------:R-:W-:Y:S01]  /*0b60*/  BSSY.RECONVERGENT B2, `(.L_x_133) ;  /* 0x0000016000027945 */ /* 0x000fe20003800200 */
[----:B------:R-:W-:Y:S01]  /*0b70*/  IADD3 R17, P1, P2, R17, R2, R8 ;  /* 0x0000000211117210 */ /* 0x000fe20007a3e008 */
[----:B------:R-:W-:-:S03]  /*0b80*/  IMAD.MOV.U32 R15, RZ, RZ, R19 ;  /* 0x000000ffff0f7224 */ /* 0x000fc600078e0013 */
[----:B------:R-:W-:Y:S01]  /*0b90*/  IADD3.X R16, PT, PT, R14, R3, RZ, P1, P2 ;  /* 0x000000030e107210 */ /* 0x000fe20000fe44ff */
[----:B------:R-:W-:Y:S02]  /*0ba0*/  IMAD.MOV.U32 R21, RZ, RZ, R17 ;  /* 0x000000ffff157224 */ /* 0x000fe400078e0011 */
[----:B------:R-:W-:Y:S02]  /*0bb0*/  IMAD.MOV.U32 R14, RZ, RZ, R18 ;  /* 0x000000ffff0e7224 */ /* 0x000fe400078e0012 */
        /* <DEDUP_REMOVED lines=16> */
.L_x_134:
[----:B------:R-:W-:Y:S05]  /*0cc0*/  BSYNC.RECONVERGENT B2 ;  /* 0x0000000000027941 */ /* 0x000fea0003800200 */
.L_x_133:
[C---:B------:R-:W-:Y:S02]  /*0cd0*/  VIADD R6, R11.reuse, 0x200 ;  /* 0x000002000b067836 */ /* 0x040fe40000000000 */
[----:B------:R-:W-:-:S03]  /*0ce0*/  VIADD R11, R11, 0x400 ;  /* 0x000004000b0b7836 */ /* 0x000fc60000000000 */
[----:B------:R-:W-:-:S13]  /*0cf0*/  ISETP.GE.AND P0, PT, R6, R9, PT ;  /* 0x000000090600720c */ /* 0x000fda0003f06270 */
[----:B------:R-:W-:Y:S05]  /*0d00*/  @!P0 BRA `(.L_x_135) ;  /* 0xfffffff800388947 */ /* 0x000fea000383ffff */
.L_x_121:
[----:B------:R-:W-:Y:S05]  /*0d10*/  BSYNC.RECONVERGENT B1 ;  /* 0x0000000000017941 */ /* 0x000fea0003800200 */
.L_x_120:
[----:B------:R-:W-:-:S13]  /*0d20*/  ISETP.GE.AND P0, PT, R9, 0x100, PT ;  /* 0x000001000900780c */ /* 0x000fda0003f06270 */
[----:B------:R-:W-:Y:S05]  /*0d30*/  @!P0 BRA `(.L_x_136) ;  /* 0x0000001400508947 */ /* 0x000fea0003800000 */
[----:B------:R-:W0:Y:S01]  /*0d40*/  S2R R11, SR_LANEID ;  /* 0x00000000000b7919 */ /* 0x000e220000000000 */
[----:B------:R-:W-:Y:S01]  /*0d50*/  BSSY.RECONVERGENT B1, `(.L_x_137) ;  /* 0x000001f000017945 */ /* 0x000fe20003800200 */
[----:B------:R-:W-:Y:S01]  /*0d60*/  IMAD.MOV.U32 R12, RZ, RZ, R21 ;  /* 0x000000ffff0c7224 */ /* 0x000fe200078e0015 */
[----:B-----5:R1:W2:Y:S01]  /*0d70*/  SHFL.DOWN PT, R4, R14, 0x1, 0x1f ;  /* 0x08201f000e047f89 */ /* 0x0202a200000e0000 */
        /* <DEDUP_REMOVED lines=9> */
[----:B------:R-:W-:Y:S01]  /*0e10*/  IMAD.MOV.U32 R12, RZ, RZ, R6 ;  /* 0x000000ffff0c7224 */ /* 0x000fe200078e0006 */
[----:B------:R-:W-:Y:S01]  /*0e20*/  MOV R13, R7 ;  /* 0x00000007000d7202 */ /* 0x000fe20000000f00 */
[----:B------:R-:W-:Y:S02]  /*0e30*/  IMAD.MOV.U32 R2, RZ, RZ, R4 ;  /* 0x000000ffff027224 */ /* 0x000fe400078e0004 */
[----:B------:R-:W-:-:S09]  /*0e40*/  IMAD.MOV.U32 R3, RZ, RZ, R5 ;  /* 0x000000ffff037224 */ /* 0x000fd200078e0005 */
        /* <DEDUP_REMOVED lines=15> */
.L_x_138:
[----:B------:R-:W-:Y:S05]  /*0f40*/  BSYNC.RECONVERGENT B1 ;  /* 0x0000000000017941 */ /* 0x000fea0003800200 */
.L_x_137:
        /* <DEDUP_REMOVED lines=31> */
.L_x_140:
[----:B------:R-:W-:Y:S05]  /*1140*/  BSYNC.RECONVERGENT B1 ;  /* 0x0000000000017941 */ /* 0x000fea0003800200 */
.L_x_139:
[----:B------:R-:W-:Y:S01]  /*1150*/  ISETP.GT.AND P0, PT, R11, 0x1b, PT ;  /* 0x0000001b0b00780c */ /* 0x000fe20003f04270 */
[----:B-1----:R1:W1:Y:S01]  /*1160*/  SHFL.DOWN PT, R6, R4, 0x4, 0x1f ;  /* 0x08801f0004067f89 */ /* 0x00226200000e0000 */
[----:B------:R-:W-:Y:S01]  /*1170*/  BSSY.RECONVERGENT B1, `(.L_x_141) ;  /* 0x000001d000017945 */ /* 0x000fe20003800200 */
[----:B----4-:R-:W-:Y:S02]  /*1180*/  IMAD.MOV.U32 R14, RZ, RZ, R8 ;  /* 0x000000ffff0e7224 */ /* 0x010fe400078e0008 */
[----:B--2---:R2:W4:Y:S01]  /*1190*/  SHFL.DOWN PT, R7, R5, 0x4, 0x1f ;  /* 0x08801f0005077f89 */ /* 0x00452200000e0000 */
[----:B---3--:R-:W-:Y:S02]  /*11a0*/  IMAD.MOV.U32 R15, RZ, RZ, R9 ;  /* 0x000000ffff0f7224 */ /* 0x008fe400078e0009 */
[----:B0-----:R-:W-:Y:S01]  /*11b0*/  IMAD.MOV.U32 R2, RZ, RZ, R4 ;  /* 0x000000ffff027224 */ /* 0x001fe200078e0004 */
[----:B------:R2:W0:Y:S01]  /*11c0*/  SHFL.DOWN PT, R13, R8, 0x4, 0x1f ;  /* 0x08801f00080d7f89 */ /* 0x00042200000e0000 */
[----:B------:R-:W-:-:S03]  /*11d0*/  IMAD.MOV.U32 R3, RZ, RZ, R5 ;  /* 0x000000ffff037224 */ /* 0x000fc600078e0005 */
[----:B------:R2:W3:Y:S01]  /*11e0*/  SHFL.DOWN PT, R12, R9, 0x4, 0x1f ;  /* 0x08801f00090c7f89 */ /* 0x0004e200000e0000 */
[----:B------:R-:W-:Y:S05]  /*11f0*/  @P0 BRA `(.L_x_142) ;  /* 0x0000000000500947 */ /* 0x000fea0003800000 */
[----:B-1--4-:R-:W-:Y:S01]  /*1200*/  DSETP.GEU.AND P0, PT, |R4|, |R6|, PT ;  /* 0x400000060400722a */ /* 0x012fe20003f0e200 */
[----:B0-----:R-:W-:Y:S02]  /*1210*/  IMAD.MOV.U32 R14, RZ, RZ, R13 ;  /* 0x000000ffff0e7224 */ /* 0x001fe400078e000d */
        /* <DEDUP_REMOVED lines=18> */
.L_x_142:
[----:B------:R-:W-:Y:S05]  /*1340*/  BSYNC.RECONVERGENT B1 ;  /* 0x0000000000017941 */ /* 0x000fea0003800200 */
.L_x_141:
[----:B------:R-:W-:Y:S01]  /*1350*/  ISETP.GT.AND P0, PT, R11, 0x17, PT ;  /* 0x000000170b00780c */ /* 0x000fe20003f04270 */
[----:B-1----:R1:W1:Y:S01]  /*1360*/  SHFL.DOWN PT, R4, R2, 0x8, 0x1f ;  /* 0x09001f0002047f89 */ /* 0x00226200000e0000 */
[----:B------:R-:W-:Y:S01]  /*1370*/  BSSY.RECONVERGENT B1, `(.L_x_143) ;  /* 0x000001d000017945 */ /* 0x000fe20003800200 */
[----:B---3--:R-:W-:Y:S02]  /*1380*/  IMAD.MOV.U32 R12, RZ, RZ, R14 ;  /* 0x000000ffff0c7224 */ /* 0x008fe400078e000e */
[----:B--2---:R2:W3:Y:S01]  /*1390*/  SHFL.DOWN PT, R5, R3, 0x8, 0x1f ;  /* 0x09001f0003057f89 */ /* 0x0044e200000e0000 */
[----:B0-----:R-:W-:Y:S02]  /*13a0*/  IMAD.MOV.U32 R13, RZ, RZ, R15 ;  /* 0x000000ffff0d7224 */ /* 0x001fe400078e000f */
[----:B------:R-:W-:Y:S01]  /*13b0*/  IMAD.MOV.U32 R8, RZ, RZ, R2 ;  /* 0x000000ffff087224 */ /* 0x000fe200078e0002 */
[----:B----4-:R2:W0:Y:S01]  /*13c0*/  SHFL.DOWN PT, R7, R14, 0x8, 0x1f ;  /* 0x09001f000e077f89 */ /* 0x01042200000e0000 */
[----:B------:R-:W-:-:S03]  /*13d0*/  IMAD.MOV.U32 R9, RZ, RZ, R3 ;  /* 0x000000ffff097224 */ /* 0x000fc600078e0003 */
[----:B------:R2:W4:Y:S01]  /*13e0*/  SHFL.DOWN PT, R6, R15, 0x8, 0x1f ;  /* 0x09001f000f067f89 */ /* 0x00052200000e0000 */
[----:B------:R-:W-:Y:S05]  /*13f0*/  @P0 BRA `(.L_x_144) ;  /* 0x0000000000500947 */ /* 0x000fea0003800000 */
[----:B-1-3--:R-:W-:Y:S01]  /*1400*/  DSETP.GEU.AND P0, PT, |R2|, |R4|, PT ;  /* 0x400000040200722a */ /* 0x00afe20003f0e200 */
[----:B0-----:R-:W-:Y:S02]  /*1410*/  IMAD.MOV.U32 R12, RZ, RZ, R7 ;  /* 0x000000ffff0c7224 */ /* 0x001fe400078e0007 */
        /* <DEDUP_REMOVED lines=18> */
.L_x_144:
[----:B------:R-:W-:Y:S05]  /*1540*/  BSYNC.RECONVERGENT B1 ;  /* 0x0000000000017941 */ /* 0x000fea0003800200 */
.L_x_143:
[----:B------:R-:W-:Y:S01]  /*1550*/  ISETP.GT.AND P0, PT, R11, 0xf, PT ;  /* 0x0000000f0b00780c */ /* 0x000fe20003f04270 */
[----:B-1----:R1:W1:Y:S01]  /*1560*/  SHFL.DOWN PT, R2, R8, 0x10, 0x1f ;  /* 0x0a001f0008027f89 */ /* 0x00226200000e0000 */
[----:B------:R-:W-:Y:S01]  /*1570*/  BSSY.RECONVERGENT B1, `(.L_x_145) ;  /* 0x000001d000017945 */ /* 0x000fe20003800200 */
[----:B------:R-:W-:Y:S02]  /*1580*/  IMAD.MOV.U32 R4, RZ, RZ, R12 ;  /* 0x000000ffff047224 */ /* 0x000fe400078e000c */
[----:B--2---:R2:W1:Y:S01]  /*1590*/  SHFL.DOWN PT, R3, R9, 0x10, 0x1f ;  /* 0x0a001f0009037f89 */ /* 0x00446200000e0000 */
[----:B---3--:R-:W-:Y:S02]  /*15a0*/  IMAD.MOV.U32 R5, RZ, RZ, R13 ;  /* 0x000000ffff057224 */ /* 0x008fe400078e000d */
[----:B----4-:R-:W-:Y:S01]  /*15b0*/  IMAD.MOV.U32 R6, RZ, RZ, R8 ;  /* 0x000000ffff067224 */ /* 0x010fe200078e0008 */
[----:B------:R2:W3:Y:S01]  /*15c0*/  SHFL.DOWN PT, R15, R12, 0x10, 0x1f ;  /* 0x0a001f000c0f7f89 */ /* 0x0004e200000e0000 */
[----:B0-----:R-:W-:-:S03]  /*15d0*/  IMAD.MOV.U32 R7, RZ, RZ, R9 ;  /* 0x000000ffff077224 */ /* 0x001fc600078e0009 */
[----:B------:R2:W0:Y:S01]  /*15e0*/  SHFL.DOWN PT, R14, R13, 0x10, 0x1f ;  /* 0x0a001f000d0e7f89 */ /* 0x00042200000e0000 */
[----:B------:R-:W-:Y:S05]  /*15f0*/  @P0 BRA `(.L_x_146) ;  /* 0x0000000000500947 */ /* 0x000fea0003800000 */
[----:B-1----:R-:W-:Y:S01]  /*1600*/  DSETP.GEU.AND P0, PT, |R8|, |R2|, PT ;  /* 0x400000020800722a */ /* 0x002fe20003f0e200 */
[----:B---3--:R-:W-:Y:S02]  /*1610*/  IMAD.MOV.U32 R4, RZ, RZ, R15 ;  /* 0x000000ffff047224 */ /* 0x008fe400078e000f */
        /* <DEDUP_REMOVED lines=18> */
.L_x_146:
[----:B------:R-:W-:Y:S05]  /*1740*/  BSYNC.RECONVERGENT B1 ;  /* 0x0000000000017941 */ /* 0x000fea0003800200 */
.L_x_145:
        /* <DEDUP_REMOVED lines=11> */
.L_x_148:
[----:B------:R-:W-:Y:S05]  /*1800*/  BSYNC.RECONVERGENT B1 ;  /* 0x0000000000017941 */ /* 0x000fea0003800200 */
.L_x_147:
[----:B------:R-:W-:Y:S01]  /*1810*/  BAR.SYNC.DEFER_BLOCKING 0x0 ;  /* 0x0000000000007b1d */ /* 0x000fe20000010000 */
[----:B------:R-:W-:-:S13]  /*1820*/  ISETP.NE.AND P1, PT, R10, RZ, PT ;  /* 0x000000ff0a00720c */ /* 0x000fda0003f25270 */
[----:B------:R-:W-:Y:S05]  /*1830*/  @P1 BRA `(.L_x_149) ;  /* 0x0000005000201947 */ /* 0x000fea0003800000 */
[----:B-1--4-:R-:W1:Y:S01]  /*1840*/  S2R R3, SR_CgaCtaId ;  /* 0x0000000000037919 */ /* 0x012e620000008800 */
[----:B------:R-:W-:Y:S01]  /*1850*/  MOV R20, 0x400 ;  /* 0x0000040000147802 */ /* 0x000fe20000000f00 */
[----:B------:R-:W-:Y:S03]  /*1860*/  BSSY.RECONVERGENT B1, `(.L_x_150) ;  /* 0x000001a000017945 */ /* 0x000fe60003800200 */
[----:B-1----:R-:W-:-:S05]  /*1870*/  LEA R20, R3, R20, 0x18 ;  /* 0x0000001403147211 */ /* 0x002fca00078ec0ff */
[----:B------:R-:W1:Y:S04]  /*1880*/  LDS.64 R16, [R20+0x18] ;  /* 0x0000180014107984 */ /* 0x000e680000000a00 */
[----:B--2---:R-:W2:Y:S04]  /*1890*/  LDS.128 R8, [R20+0x20] ;  /* 0x0000200014087984 */ /* 0x004ea80000000c00 */
[----:B------:R4:W4:Y:S04]  /*18a0*/  LDS.64 R2, [R20+0x80] ;  /* 0x0000800014027984 */ /* 0x0009280000000a00 */
[----:B0--3--:R0:W3:Y:S01]  /*18b0*/  LDS.128 R12, [R20+0x30] ;  /* 0x00003000140c7984 */ /* 0x0090e20000000c00 */
[----:B-1----:R-:W-:Y:S01]  /*18c0*/  DSETP.GEU.AND P0, PT, |R6|, |R16|, PT ;  /* 0x400000100600722a */ /* 0x002fe20003f0e200 */
[----:B------:R-:W-:-:S02]  /*18d0*/  IMAD.MOV.U32 R22, RZ, RZ, R16 ;  /* 0x000000ffff167224 */ /* 0x000fc400078e0010 */
[----:B------:R-:W-:Y:S02]  /*18e0*/  IMAD.MOV.U32 R23, RZ, RZ, R17 ;  /* 0x000000ffff177224 */ /* 0x000fe400078e0011 */
[----:B--2---:R-:W-:Y:S02]  /*18f0*/  IMAD.MOV.U32 R24, RZ, RZ, R8 ;  /* 0x000000ffff187224 */ /* 0x004fe400078e0008 */
[----:B------:R-:W-:-:S07]  /*1900*/  IMAD.MOV.U32 R25, RZ, RZ, R9 ;  /* 0x000000ffff197224 */ /* 0x000fce00078e0009 */
[----:B0--34-:R-:W-:Y:S05]  /*1910*/  @!P0 BRA `(.L_x_151) ;  /* 0x0000000000388947 */ /* 0x019fea0003800000 */
[----:B------:R-:W-:Y:S01]  /*1920*/  DSETP.GEU.AND P0, PT, |R16|, |R6|, PT ;  /* 0x400000061000722a */ /* 0x000fe20003f0e200 */
[----:B------:R-:W-:Y:S01]  /*1930*/  IMAD.MOV.U32 R22, RZ, RZ, R6 ;  /* 0x000000ffff167224 */ /* 0x000fe200078e0006 */
[----:B------:R-:W-:Y:S01]  /*1940*/  MOV R25, R5 ;  /* 0x0000000500197202 */ /* 0x000fe20000000f00 */
[----:B------:R-:W-:Y:S02]  /*1950*/  IMAD.MOV.U32 R23, RZ, RZ, R7 ;  /* 0x000000ffff177224 */ /* 0x000fe400078e0007 */
[----:B------:R-:W-:-:S09]  /*1960*/  IMAD.MOV.U32 R24, RZ, RZ, R4 ;  /* 0x000000ffff187224 */ /* 0x000fd200078e0004 */
        /* <DEDUP_REMOVED lines=9> */
.L_x_151:
[----:B------:R-:W-:Y:S05]  /*1a00*/  BSYNC.RECONVERGENT B1 ;  /* 0x0000000000017941 */ /* 0x000fea0003800200 */
.L_x_150:
        /* <DEDUP_REMOVED lines=23> */
.L_x_153:
[----:B------:R-:W-:Y:S05]  /*1b80*/  BSYNC.RECONVERGENT B1 ;  /* 0x0000000000017941 */ /* 0x000fea0003800200 */
.L_x_152:
        /* <DEDUP_REMOVED lines=21> */
.L_x_155:
[----:B------:R-:W-:Y:S05]  /*1ce0*/  BSYNC.RECONVERGENT B1 ;  /* 0x0000000000017941 */ /* 0x000fea0003800200 */
.L_x_154:
        /* <DEDUP_REMOVED lines=23> */
.L_x_157:
[----:B------:R-:W-:Y:S05]  /*1e60*/  BSYNC.RECONVERGENT B1 ;  /* 0x0000000000017941 */ /* 0x000fea0003800200 */
.L_x_156:
        /* <DEDUP_REMOVED lines=21> */
.L_x_159:
[----:B------:R-:W-:Y:S05]  /*1fc0*/  BSYNC.RECONVERGENT B1 ;  /* 0x0000000000017941 */ /* 0x000fea0003800200 */
.L_x_158:
        /* <DEDUP_REMOVED lines=21> */
.L_x_161:
[----:B------:R-:W-:Y:S05]  /*2120*/  BSYNC.RECONVERGENT B1 ;  /* 0x0000000000017941 */ /* 0x000fea0003800200 */
.L_x_160:
        /* <DEDUP_REMOVED lines=21> */
.L_x_136:
[----:B------:R-:W0:Y:S01]  /*2280*/  S2R R2, SR_LANEID ;  /* 0x0000000000027919 */ /* 0x000e220000000000 */
[----:B------:R-:W-:Y:S01]  /*2290*/  LOP3.LUT R3, R10, 0x3e0, RZ, 0xc0, !PT ;  /* 0x000003e00a037812 */ /* 0x000fe200078ec0ff */
[----:B------:R-:W-:Y:S01]  /*22a0*/  BSSY.RECONVERGENT B1, `(.L_x_162) ;  /* 0x0000024000017945 */ /* 0x000fe20003800200 */
[----:B------:R-:W-:Y:S02]  /*22b0*/  IMAD.MOV.U32 R18, RZ, RZ, R21 ;  /* 0x000000ffff127224 */ /* 0x000fe400078e0015 */
[----:B------:R-:W-:Y:S01]  /*22c0*/  LOP3.LUT R6, RZ, R3, RZ, 0x33, !PT ;  /* 0x00000003ff067212 */ /* 0x000fe200078e33ff */
[----:B------:R-:W-:Y:S02]  /*22d0*/  VIADD R4, R3, 0x20 ;  /* 0x0000002003047836 */ /* 0x000fe40000000000 */
[----:B------:R-:W-:Y:S02]  /*22e0*/  IMAD.MOV.U32 R22, RZ, RZ, R20 ;  /* 0x000000ffff167224 */ /* 0x000fe400078e0014 */
[----:B------:R-:W-:Y:S01]  /*22f0*/  IMAD.IADD R3, R9, 0x1, R6 ;  /* 0x0000000109037824 */ /* 0x000fe200078e0206 */
[----:B------:R-:W-:Y:S01]  /*2300*/  ISETP.GT.AND P0, PT, R4, R9, PT ;  /* 0x000000090400720c */ /* 0x000fe20003f04270 */
[----:B-----5:R-:W-:-:S02]  /*2310*/  IMAD.MOV.U32 R4, RZ, RZ, R14 ;  /* 0x000000ffff047224 */ /* 0x020fc400078e000e */
[----:B------:R-:W-:Y:S01]  /*2320*/  IMAD.MOV.U32 R5, RZ, RZ, R15 ;  /* 0x000000ffff057224 */ /* 0x000fe200078e000f */
[----:B------:R-:W-:-:S05]  /*2330*/  SEL R3, R3, 0x1f, P0 ;  /* 0x0000001f03037807 */ /* 0x000fca0000000000 */
[----:B------:R1:W2:Y:S04]  /*2340*/  SHFL.DOWN PT, R6, R14, 0x1, R3 ;  /* 0x082000000e067989 */ /* 0x0002a800000e0003 */
[----:B------:R1:W3:Y:S04]  /*2350*/  SHFL.DOWN PT, R7, R15, 0x1, R3 ;  /* 0x082000000f077989 */ /* 0x0002e800000e0003 */
[----:B------:R1:W4:Y:S01]  /*2360*/  SHFL.DOWN PT, R8, R21, 0x1, R3 ;  /* 0x0820000015087989 */ /* 0x00032200000e0003 */
[----:B0-----:R-:W-:-:S03]  /*2370*/  ISETP.GE.AND P0, PT, R2, R3, PT ;  /* 0x000000030200720c */ /* 0x001fc60003f06270 */
[----:B------:R1:W0:Y:S10]  /*2380*/  SHFL.DOWN PT, R11, R20, 0x1, R3 ;  /* 0x08200000140b7989 */ /* 0x00023400000e0003 */
[----:B-12---:R-:W-:Y:S05]  /*2390*/  @P0 BRA `(.L_x_163) ;  /* 0x0000000000500947 */ /* 0x006fea0003800000 */
[----:B---3--:R-:W-:Y:S01]  /*23a0*/  DSETP.GEU.AND P0, PT, |R14|, |R6|, PT ;  /* 0x400000060e00722a */ /* 0x008fe20003f0e200 */
        /* <DEDUP_REMOVED lines=19> */
.L_x_163:
[----:B------:R-:W-:Y:S05]  /*24e0*/  BSYNC.RECONVERGENT B1 ;  /* 0x0000000000017941 */ /* 0x000fea0003800200 */
.L_x_162:
[----:B------:R-:W-:Y:S01]  /*24f0*/  IADD3 R6, PT, PT, R2, 0x2, RZ ;  /* 0x0000000202067810 */ /* 0x000fe20007ffe0ff */
[----:B------:R1:W2:Y:S01]  /*2500*/  SHFL.DOWN PT, R12, R4, 0x2, R3 ;  /* 0x08400000040c7989 */ /* 0x0002a200000e0003 */
[----:B------:R-:W-:Y:S01]  /*2510*/  BSSY.RECONVERGENT B1, `(.L_x_164) ;  /* 0x000001e000017945 */ /* 0x000fe20003800200 */
[----:B----4-:R-:W-:Y:S01]  /*2520*/  IMAD.MOV.U32 R8, RZ, RZ, R18 ;  /* 0x000000ffff087224 */ /* 0x010fe200078e0012 */
[----:B------:R-:W-:Y:S01]  /*2530*/  ISETP.GT.AND P0, PT, R6, R3, PT ;  /* 0x000000030600720c */ /* 0x000fe20003f04270 */
[----:B------:R1:W4:Y:S01]  /*2540*/  SHFL.DOWN PT, R13, R5, 0x2, R3 ;  /* 0x08400000050d7989 */ /* 0x00032200000e0003 */
[----:B------:R-:W-:Y:S02]  /*2550*/  IMAD.MOV.U32 R16, RZ, RZ, R22 ;  /* 0x000000ffff107224 */ /* 0x000fe400078e0016 */
[----:B------:R-:W-:Y:S01]  /*2560*/  IMAD.MOV.U32 R6, RZ, RZ, R4 ;  /* 0x000000ffff067224 */ /* 0x000fe200078e0004 */
[----:B0-----:R1:W0:Y:S01]  /*2570*/  SHFL.DOWN PT, R11, R18, 0x2, R3 ;  /* 0x08400000120b7989 */ /* 0x00122200000e0003 */
[----:B---3--:R-:W-:-:S03]  /*2580*/  IMAD.MOV.U32 R7, RZ, RZ, R5 ;  /* 0x000000ffff077224 */ /* 0x008fc600078e0005 */
[----:B------:R1:W3:Y:S04]  /*2590*/  SHFL.DOWN PT, R15, R22, 0x2, R3 ;  /* 0x08400000160f7989 */ /* 0x0002e800000e0003 */
[----:B------:R-:W-:Y:S05]  /*25a0*/  @P0 BRA `(.L_x_165) ;  /* 0x0000000000500947 */ /* 0x000fea0003800000 */
[----:B--2-4-:R-:W-:Y:S01]  /*25b0*/  DSETP.GEU.AND P0, PT, |R4|, |R12|, PT ;  /* 0x4000000c0400722a */ /* 0x014fe20003f0e200 */
        /* <DEDUP_REMOVED lines=19> */
.L_x_165:
[----:B------:R-:W-:Y:S05]  /*26f0*/  BSYNC.RECONVERGENT B1 ;  /* 0x0000000000017941 */ /* 0x000fea0003800200 */
.L_x_164:
[----:B-1----:R-:W-:Y:S01]  /*2700*/  VIADD R4, R2, 0x4 ;  /* 0x0000000402047836 */ /* 0x002fe20000000000 */
[----:B--2---:R1:W2:Y:S01]  /*2710*/  SHFL.DOWN PT, R12, R6, 0x4, R3 ;  /* 0x08800000060c7989 */ /* 0x0042a200000e0003 */
[----:B------:R-:W-:Y:S01]  /*2720*/  BSSY.RECONVERGENT B1, `(.L_x_166) ;  /* 0x000001e000017945 */ /* 0x000fe20003800200 */
[----:B------:R-:W-:Y:S02]  /*2730*/  IMAD.MOV.U32 R14, RZ, RZ, R8 ;  /* 0x000000ffff0e7224 */ /* 0x000fe400078e0008 */
[----:B------:R-:W-:Y:S01]  /*2740*/  ISETP.GT.AND P0, PT, R4, R3, PT ;  /* 0x000000030400720c */ /* 0x000fe20003f04270 */
[----:B----4-:R1:W4:Y:S01]  /*2750*/  SHFL.DOWN PT, R13, R7, 0x4, R3 ;  /* 0x08800000070d7989 */ /* 0x01032200000e0003 */
[----:B------:R-:W-:Y:S02]  /*2760*/  IMAD.MOV.U32 R18, RZ, RZ, R16 ;  /* 0x000000ffff127224 */ /* 0x000fe400078e0010 */
[----:B------:R-:W-:Y:S01]  /*2770*/  IMAD.MOV.U32 R4, RZ, RZ, R6 ;  /* 0x000000ffff047224 */ /* 0x000fe200078e0006 */
[----:B0-----:R1:W0:Y:S01]  /*2780*/  SHFL.DOWN PT, R11, R8, 0x4, R3 ;  /* 0x08800000080b7989 */ /* 0x00122200000e0003 */
[----:B------:R-:W-:-:S03]  /*2790*/  IMAD.MOV.U32 R5, RZ, RZ, R7 ;  /* 0x000000ffff057224 */ /* 0x000fc600078e0007 */
[----:B---3--:R1:W3:Y:S04]  /*27a0*/  SHFL.DOWN PT, R15, R16, 0x4, R3 ;  /* 0x08800000100f7989 */ /* 0x0082e800000e0003 */
        /* <DEDUP_REMOVED lines=21> */
.L_x_167:
[----:B------:R-:W-:Y:S05]  /*2900*/  BSYNC.RECONVERGENT B1 ;  /* 0x0000000000017941 */ /* 0x000fea0003800200 */
.L_x_166:
[----:B-1----:R-:W-:Y:S01]  /*2910*/  VIADD R8, R2, 0x8 ;  /* 0x0000000802087836 */ /* 0x002fe20000000000 */
[----:B------:R1:W1:Y:S01]  /*2920*/  SHFL.DOWN PT, R6, R4, 0x8, R3 ;  /* 0x0900000004067989 */ /* 0x00026200000e0003 */
[----:B------:R-:W-:Y:S01]  /*2930*/  BSSY.RECONVERGENT B1, `(.L_x_168) ;  /* 0x000001e000017945 */ /* 0x000fe20003800200 */
[----:B------:R-:W-:Y:S02]  /*2940*/  IMAD.MOV.U32 R16, RZ, RZ, R18 ;  /* 0x000000ffff107224 */ /* 0x000fe400078e0012 */
[----:B------:R-:W-:Y:S01]  /*2950*/  ISETP.GT.AND P0, PT, R8, R3, PT ;  /* 0x000000030800720c */ /* 0x000fe20003f04270 */
[----:B------:R1:W1:Y:S01]  /*2960*/  SHFL.DOWN PT, R7, R5, 0x8, R3 ;  /* 0x0900000005077989 */ /* 0x00026200000e0003 */
[----:B------:R-:W-:Y:S02]  /*2970*/  IMAD.MOV.U32 R8, RZ, RZ, R14 ;  /* 0x000000ffff087224 */ /* 0x000fe400078e000e */
[----:B--2---:R-:W-:Y:S01]  /*2980*/  IMAD.MOV.U32 R12, RZ, RZ, R4 ;  /* 0x000000ffff0c7224 */ /* 0x004fe200078e0004 */
[----:B0-----:R0:W2:Y:S01]  /*2990*/  SHFL.DOWN PT, R11, R14, 0x8, R3 ;  /* 0x090000000e0b7989 */ /* 0x0010a200000e0003 */
[----:B----4-:R-:W-:-:S03]  /*29a0*/  IMAD.MOV.U32 R13, RZ, RZ, R5 ;  /* 0x000000ffff0d7224 */ /* 0x010fc600078e0005 */
[----:B---3--:R0:W3:Y:S04]  /*29b0*/  SHFL.DOWN PT, R15, R18, 0x8, R3 ;  /* 0x09000000120f7989 */ /* 0x0080e800000e0003 */
[----:B------:R-:W-:Y:S05]  /*29c0*/  @P0 BRA `(.L_x_169) ;  /* 0x0000000000500947 */ /* 0x000fea0003800000 */
[----:B-1----:R-:W-:Y:S01]  /*29d0*/  DSETP.GEU.AND P0, PT, |R4|, |R6|, PT ;  /* 0x400000060400722a */ /* 0x002fe20003f0e200 */
[----:B--2---:R-:W-:Y:S02]  /*29e0*/  IMAD.MOV.U32 R8, RZ, RZ, R11 ;  /* 0x000000ffff087224 */ /* 0x004fe400078e000b */
        /* <DEDUP_REMOVED lines=18> */
.L_x_169:
[----:B------:R-:W-:Y:S05]  /*2b10*/  BSYNC.RECONVERGENT B1 ;  /* 0x0000000000017941 */ /* 0x000fea0003800200 */
.L_x_168:
[----:B-1----:R-:W-:Y:S01]  /*2b20*/  VIADD R4, R2, 0x10 ;  /* 0x0000001002047836 */ /* 0x002fe20000000000 */
[----:B0-----:R0:W1:Y:S01]  /*2b30*/  SHFL.DOWN PT, R14, R12, 0x10, R3 ;  /* 0x0a0000000c0e7989 */ /* 0x00106200000e0003 */
[----:B------:R-:W-:Y:S01]  /*2b40*/  BSSY.RECONVERGENT B1, `(.L_x_170) ;  /* 0x000001e000017945 */ /* 0x000fe20003800200 */
[----:B------:R-:W-:Y:S02]  /*2b50*/  IMAD.MOV.U32 R5, RZ, RZ, R16 ;  /* 0x000000ffff057224 */ /* 0x000fe400078e0010 */
[----:B------:R-:W-:Y:S01]  /*2b60*/  ISETP.GT.AND P0, PT, R4, R3, PT ;  /* 0x000000030400720c */ /* 0x000fe20003f04270 */
[----:B---3--:R0:W3:Y:S01]  /*2b70*/  SHFL.DOWN PT, R15, R13, 0x10, R3 ;  /* 0x0a0000000d0f7989 */ /* 0x0080e200000e0003 */
[----:B------:R-:W-:Y:S02]  /*2b80*/  IMAD.MOV.U32 R4, RZ, RZ, R8 ;  /* 0x000000ffff047224 */ /* 0x000fe400078e0008 */
[----:B------:R-:W-:Y:S01]  /*2b90*/  IMAD.MOV.U32 R6, RZ, RZ, R12 ;  /* 0x000000ffff067224 */ /* 0x000fe200078e000c */
[----:B--2---:R0:W2:Y:S01]  /*2ba0*/  SHFL.DOWN PT, R11, R8, 0x10, R3 ;  /* 0x0a000000080b7989 */ /* 0x0040a200000e0003 */
[----:B------:R-:W-:-:S03]  /*2bb0*/  IMAD.MOV.U32 R7, RZ, RZ, R13 ;  /* 0x000000ffff077224 */ /* 0x000fc600078e000d */
[----:B------:R0:W4:Y:S04]  /*2bc0*/  SHFL.DOWN PT, R17, R16, 0x10, R3 ;  /* 0x0a00000010117989 */ /* 0x00012800000e0003 */
[----:B------:R-:W-:Y:S05]  /*2bd0*/  @P0 BRA `(.L_x_171) ;  /* 0x0000000000500947 */ /* 0x000fea0003800000 */
[----:B-1-3--:R-:W-:Y:S01]  /*2be0*/  DSETP.GEU.AND P0, PT, |R12|, |R14|, PT ;  /* 0x4000000e0c00722a */ /* 0x00afe20003f0e200 */
        /* <DEDUP_REMOVED lines=19> */
.L_x_171:
[----:B------:R-:W-:Y:S05]  /*2d20*/  BSYNC.RECONVERGENT B1 ;  /* 0x0000000000017941 */ /* 0x000fea0003800200 */
.L_x_170:
[----:B------:R-:W-:Y:S01]  /*2d30*/  ISETP.NE.AND P0, PT, R2, RZ, PT ;  /* 0x000000ff0200720c */ /* 0x000fe20003f05270 */
[----:B------:R-:W-:-:S12]  /*2d40*/  BSSY.RECONVERGENT B1, `(.L_x_172) ;  /* 0x000000a000017945 */ /* 0x000fd80003800200 */
[----:B------:R-:W-:Y:S05]  /*2d50*/  @P0 BRA `(.L_x_173) ;  /* 0x0000000000200947 */ /* 0x000fea0003800000 */
[----:B0-----:R-:W0:Y:S01]  /*2d60*/  S2R R8, SR_CgaCtaId ;  /* 0x0000000000087919 */ /* 0x001e220000008800 */
[----:B------:R-:W-:Y:S02]  /*2d70*/  MOV R3, 0x400 ;  /* 0x0000040000037802 */ /* 0x000fe40000000f00 */
[----:B------:R-:W-:-:S04]  /*2d80*/  SHF.R.U32.HI R2, RZ, 0x1, R10 ;  /* 0x00000001ff027819 */ /* 0x000fc8000001160a */
[----:B------:R-:W-:Y:S02]  /*2d90*/  LOP3.LUT R2, R2, 0x1f0, RZ, 0xc0, !PT ;  /* 0x000001f002027812 */ /* 0x000fe400078ec0ff */
[----:B0-----:R-:W-:-:S05]  /*2da0*/  LEA R3, R8, R3, 0x18 ;  /* 0x0000000308037211 */ /* 0x001fca00078ec0ff */
[----:B------:R-:W-:-:S05]  /*2db0*/  IMAD.IADD R3, R2, 0x1, R3 ;  /* 0x0000000102037824 */ /* 0x000fca00078e0203 */
[----:B------:R0:W-:Y:S04]  /*2dc0*/  STS.64 [R3+0x10], R4 ;  /* 0x0000100403007388 */ /* 0x0001e80000000a00 */
[----:B------:R0:W-:Y:S02]  /*2dd0*/  STS.64 [R3+0x8], R6 ;  /* 0x0000080603007388 */ /* 0x0001e40000000a00 */
.L_x_173:
[----:B------:R-:W-:Y:S05]  /*2de0*/  BSYNC.RECONVERGENT B1 ;  /* 0x0000000000017941 */ /* 0x000fea0003800200 */
.L_x_172:
[----:B------:R-:W-:Y:S01]  /*2df0*/  BAR.SYNC.DEFER_BLOCKING 0x0 ;  /* 0x0000000000007b1d */ /* 0x000fe20000010000 */
[----:B------:R-:W-:-:S13]  /*2e00*/  ISETP.NE.AND P1, PT, R10, RZ, PT ;  /* 0x000000ff0a00720c */ /* 0x000fda0003f25270 */
[----:B------:R-:W-:Y:S05]  /*2e10*/  @P1 BRA `(.L_x_149) ;  /* 0x0000003800a81947 */ /* 0x000fea0003800000 */
[----:B------:R-:W-:Y:S01]  /*2e20*/  ISETP.GE.AND P0, PT, R9, 0x21, PT ;  /* 0x000000210900780c */ /* 0x000fe20003f06270 */
[----:B0-----:R-:W-:Y:S02]  /*2e30*/  IMAD.MOV.U32 R13, RZ, RZ, R4 ;  /* 0x000000ffff0d7224 */ /* 0x001fe400078e0004 */
[----:B------:R-:W-:Y:S02]  /*2e40*/  IMAD.MOV.U32 R8, RZ, RZ, R5 ;  /* 0x000000ffff087224 */ /* 0x000fe400078e0005 */
[----:B------:R-:W-:Y:S02]  /*2e50*/  IMAD.MOV.U32 R2, RZ, RZ, R6 ;  /* 0x000000ffff027224 */ /* 0x000fe400078e0006 */
[----:B------:R-:W-:-:S06]  /*2e60*/  IMAD.MOV.U32 R3, RZ, RZ, R7 ;  /* 0x000000ffff037224 */ /* 0x000fcc00078e0007 */
[----:B------:R-:W-:Y:S05]  /*2e70*/  @!P0 BRA `(.L_x_174) ;  /* 0x00000000006c8947 */ /* 0x000fea0003800000 */
[----:B------:R-:W0:Y:S01]  /*2e80*/  S2UR UR5, SR_CgaCtaId ;  /* 0x00000000000579c3 */ /* 0x000e220000008800 */
[----:B------:R-:W-:Y:S01]  /*2e90*/  UMOV UR4, 0x400 ;  /* 0x0000040000047882 */ /* 0x000fe20000000000 */
[----:B------:R-:W-:Y:S01]  /*2ea0*/  BSSY.RECONVERGENT B1, `(.L_x_174) ;  /* 0x0000018000017945 */ /* 0x000fe20003800200 */
[----:B0-----:R-:W-:-:S09]  /*2eb0*/  ULEA UR4, UR5, UR4, 0x18 ;  /* 0x0000000405047291 */ /* 0x001fd2000f8ec0ff */
[----:B--2---:R-:W0:Y:S04]  /*2ec0*/  LDS.64 R10, [UR4+0x18] ;  /* 0x00001804ff0a7984 */ /* 0x004e280008000a00 */
[----:B-1-3--:R-:W1:Y:S01]  /*2ed0*/  LDS.64 R14, [UR4+0x20] ;  /* 0x00002004ff0e7984 */ /* 0x00ae620008000a00 */
[----:B0-----:R-:W-:Y:S01]  /*2ee0*/  DSETP.GEU.AND P0, PT, |R6|, |R10|, PT ;  /* 0x4000000a0600722a */ /* 0x001fe20003f0e200 */
[----:B------:R-:W-:Y:S02]  /*2ef0*/  IMAD.MOV.U32 R2, RZ, RZ, R10 ;  /* 0x000000ffff027224 */ /* 0x000fe400078e000a */
[----:B------:R-:W-:Y:S02]  /*2f00*/  IMAD.MOV.U32 R3, RZ, RZ, R11 ;  /* 0x000000ffff037224 */ /* 0x000fe400078e000b */
[----:B-1----:R-:W-:-:S02]  /*2f10*/  IMAD.MOV.U32 R13, RZ, RZ, R14 ;  /* 0x000000ffff0d7224 */ /* 0x002fc400078e000e */
[----:B------:R-:W-:-:S07]  /*2f20*/  IMAD.MOV.U32 R8, RZ, RZ, R15 ;  /* 0x000000ffff087224 */ /* 0x000fce00078e000f */
[----:B------:R-:W-:Y:S05]  /*2f30*/  @!P0 BRA `(.L_x_175) ;  /* 0x0000000000388947 */ /* 0x000fea0003800000 */
        /* <DEDUP_REMOVED lines=14> */
.L_x_175:
[----:B------:R-:W-:Y:S05]  /*3020*/  BSYNC.RECONVERGENT B1 ;  /* 0x0000000000017941 */ /* 0x000fea0003800200 */
.L_x_174:
[----:B------:R-:W-:Y:S01]  /*3030*/  ISETP.GE.AND P0, PT, R9, 0x41, PT ;  /* 0x000000410900780c */ /* 0x000fe20003f06270 */
[----:B--2---:R-:W-:Y:S02]  /*3040*/  IMAD.MOV.U32 R11, RZ, RZ, R13 ;  /* 0x000000ffff0b7224 */ /* 0x004fe400078e000d */
        /* <DEDUP_REMOVED lines=8> */
[----:B------:R-:W0:Y:S04]  /*30d0*/  LDS.64 R6, [UR4+0x28] ;  /* 0x00002804ff067984 */ /* 0x000e280008000a00 */
        /* <DEDUP_REMOVED lines=21> */
.L_x_177:
[----:B------:R-:W-:Y:S05]  /*3230*/  BSYNC.RECONVERGENT B1 ;  /* 0x0000000000017941 */ /* 0x000fea0003800200 */
.L_x_176:
[----:B------:R-:W-:Y:S01]  /*3240*/  ISETP.GE.AND P0, PT, R9, 0x61, PT ;  /* 0x000000610900780c */ /* 0x000fe20003f06270 */
[----:B------:R-:W-:Y:S02]  /*3250*/  IMAD.MOV.U32 R13, RZ, RZ, R11 ;  /* 0x000000ffff0d7224 */ /* 0x000fe400078e000b */
        /* <DEDUP_REMOVED lines=30> */
.L_x_179:
[----:B------:R-:W-:Y:S05]  /*3440*/  BSYNC.RECONVERGENT B1 ;  /* 0x0000000000017941 */ /* 0x000fea0003800200 */
.L_x_178:
        /* <DEDUP_REMOVED lines=32> */
.L_x_181:
[----:B------:R-:W-:Y:S05]  /*3650*/  BSYNC.RECONVERGENT B1 ;  /* 0x0000000000017941 */ /* 0x000fea0003800200 */
.L_x_180:
        /* <DEDUP_REMOVED lines=32> */
.L_x_183:
[----:B------:R-:W-:Y:S05]  /*3860*/  BSYNC.RECONVERGENT B1 ;  /* 0x0000000000017941 */ /* 0x000fea0003800200 */
.L_x_182:
        /* <DEDUP_REMOVED lines=32> */
.L_x_185:
[----:B------:R-:W-:Y:S05]  /*3a70*/  BSYNC.RECONVERGENT B1 ;  /* 0x0000000000017941 */ /* 0x000fea0003800200 */
.L_x_184:
[----:B------:R-:W-:Y:S01]  /*3a80*/  ISETP.GE.AND P0, PT, R9, 0xe1, PT ;  /* 0x000000e10900780c */ /* 0x000fe20003f06270 */
[----:B------:R-:W-:Y:S01]  /*3a90*/  IMAD.MOV.U32 R5, RZ, RZ, R10 ;  /* 0x000000ffff057224 */ /* 0x000fe200078e000a */
[----:B------:R-:W-:Y:S01]  /*3aa0*/  MOV R4, R11 ;  /* 0x0000000b00047202 */ /* 0x000fe20000000f00 */
[----:B------:R-:W-:Y:S02]  /*3ab0*/  IMAD.MOV.U32 R6, RZ, RZ, R2 ;  /* 0x000000ffff067224 */ /* 0x000fe400078e0002 */
[----:B------:R-:W-:-:S08]  /*3ac0*/  IMAD.MOV.U32 R7, RZ, RZ, R3 ;  /* 0x000000ffff077224 */ /* 0x000fd000078e0003 */
[----:B------:R-:W-:Y:S05]  /*3ad0*/  @!P0 BRA `(.L_x_149) ;  /* 0x0000002c00788947 */ /* 0x000fea0003800000 */
[----:B------:R-:W0:Y:S01]  /*3ae0*/  S2UR UR5, SR_CgaCtaId ;  /* 0x00000000000579c3 */ /* 0x000e220000008800 */
[----:B------:R-:W-:Y:S02]  /*3af0*/  UMOV UR4, 0x400 ;  /* 0x0000040000047882 */ /* 0x000fe40000000000 */
[----:B0-----:R-:W-:-:S09]  /*3b00*/  ULEA UR4, UR5, UR4, 0x18 ;  /* 0x0000000405047291 */ /* 0x001fd2000f8ec0ff */
[----:B------:R-:W0:Y:S04]  /*3b10*/  LDS.64 R8, [UR4+0x78] ;  /* 0x00007804ff087984 */ /* 0x000e280008000a00 */
[----:B------:R-:W2:Y:S01]  /*3b20*/  LDS.64 R12, [UR4+0x80] ;  /* 0x00008004ff0c7984 */ /* 0x000ea20008000a00 */
[----:B0-----:R-:W-:Y:S01]  /*3b30*/  DSETP.GEU.AND P0, PT, |R2|, |R8|, PT ;  /* 0x400000080200722a */ /* 0x001fe20003f0e200 */
        /* <DEDUP_REMOVED lines=20> */
.L_x_117:
[----:B------:R-:W0:Y:S01]  /*3c80*/  S2R R3, SR_TID.X ;  /* 0x0000000000037919 */ /* 0x000e220000002100 */
[----:B------:R-:W1:Y:S02]  /*3c90*/  LDCU.128 UR12, c[0x0][0x380] ;  /* 0x00007000ff0c77ac */ /* 0x000e640008000c00 */
[----:B-1----:R-:W-:Y:S02]  /*3ca0*/  IMAD.U32 R2, RZ, RZ, UR12 ;  /* 0x0000000cff027e24 */ /* 0x002fe4000f8e00ff */
[----:B------:R-:W-:Y:S01]  /*3cb0*/  IMAD.U32 R4, RZ, RZ, UR13 ;  /* 0x0000000dff047e24 */ /* 0x000fe2000f8e00ff */
[----:B0-----:R-:W-:-:S05]  /*3cc0*/  IADD3 R5, P0, PT, R8, R3, RZ ;  /* 0x0000000308057210 */ /* 0x001fca0007f1e0ff */
[----:B------:R-:W-:Y:S01]  /*3cd0*/  IMAD.X R6, RZ, RZ, RZ, P0 ;  /* 0x000000ffff067224 */ /* 0x000fe200000e06ff */
[----:B------:R-:W-:-:S04]  /*3ce0*/  LEA R20, P0, R5, R2, 0x3 ;  /* 0x0000000205147211 */ /* 0x000fc800078018ff */
[----:B------:R-:W-:-:S05]  /*3cf0*/  LEA.HI.X R21, R5, R4, R6, 0x3, P0 ;  /* 0x0000000405157211 */ /* 0x000fca00000f1c06 */
[----:B------:R-:W2:Y:S04]  /*3d00*/  LDG.E.64 R6, desc[UR10][R20.64] ;  /* 0x0000000a14067981 */ /* 0x000ea8000c1e1b00 */
[----:B------:R-:W2:Y:S04]  /*3d10*/  LDG.E.64 R14, desc[UR10][R20.64+0x800] ;  /* 0x0008000a140e7981 */ /* 0x000ea8000c1e1b00 */
[----:B------:R-:W3:Y:S04]  /*3d20*/  LDG.E.64 R18, desc[UR10][R20.64+0x1000] ;  /* 0x0010000a14127981 */ /* 0x000ee8000c1e1b00 */
[----:B------:R-:W4:Y:S04]  /*3d30*/  LDG.E.64 R12, desc[UR10][R20.64+0x1800] ;  /* 0x0018000a140c7981 */ /* 0x000f28000c1e1b00 */
[----:B------:R-:W5:Y:S01]  /*3d40*/  LDG.E.64 R10, desc[UR10][R20.64+0x2000] ;  /* 0x0020000a140a7981 */ /* 0x000f62000c1e1b00 */
[----:B------:R-:W-:Y:S01]  /*3d50*/  IMAD.U32 R5, RZ, RZ, UR14 ;  /* 0x0000000eff057e24 */ /* 0x000fe2000f8e00ff */
[----:B------:R-:W-:Y:S01]  /*3d60*/  LOP3.LUT R9, R3, 0x400, RZ, 0xfc, !PT ;  /* 0x0000040003097812 */ /* 0x000fe200078efcff */
[----:B------:R-:W-:Y:S01]  /*3d70*/  BSSY.RECONVERGENT B1, `(.L_x_186) ;  /* 0x0000020000017945 */ /* 0x000fe20003800200 */
[----:B------:R-:W-:-:S04]  /*3d80*/  ISETP.LE.U32.AND P0, PT, R25, UR6, PT ;  /* 0x0000000619007c0c */ /* 0x000fc8000bf03070 */
[----:B------:R-:W-:Y:S01]  /*3d90*/  ISETP.GE.U32.AND.EX P0, PT, RZ, R16, PT, P0 ;  /* 0x00000010ff00720c */ /* 0x000fe20003f06100 */
[----:B--2---:R-:W-:-:S06]  /*3da0*/  DSETP.GEU.AND P2, PT, |R6|, |R14|, PT ;  /* 0x4000000e0600722a */ /* 0x004fcc0003f4e200 */
[----:B------:R-:W-:Y:S02]  /*3db0*/  FSEL R6, R6, R14, P2 ;  /* 0x0000000e06067208 */ /* 0x000fe40001000000 */
[----:B------:R-:W-:-:S06]  /*3dc0*/  FSEL R7, R7, R15, P2 ;  /* 0x0000000f07077208 */ /* 0x000fcc0001000000 */
[----:B---3--:R-:W-:-:S06]  /*3dd0*/  DSETP.GEU.AND P3, PT, |R6|, |R18|, PT ;  /* 0x400000120600722a */ /* 0x008fcc0003f6e200 */
[----:B------:R-:W-:Y:S01]  /*3de0*/  FSEL R14, R6, R18, P3 ;  /* 0x00000012060e7208 */ /* 0x000fe20001800000 */
[----:B------:R-:W-:Y:S01]  /*3df0*/  IMAD.U32 R6, RZ, RZ, UR15 ;  /* 0x0000000fff067e24 */ /* 0x000fe2000f8e00ff */
[----:B------:R-:W-:Y:S01]  /*3e00*/  FSEL R15, R7, R19, P3 ;  /* 0x00000013070f7208 */ /* 0x000fe20001800000 */
[----:B------:R-:W-:-:S05]  /*3e10*/  VIADD R18, R3, 0x100 ;  /* 0x0000010003127836 */ /* 0x000fca0000000000 */
[----:B----4-:R-:W-:-:S06]  /*3e20*/  DSETP.GEU.AND P1, PT, |R14|, |R12|, PT ;  /* 0x4000000c0e00722a */ /* 0x010fcc0003f2e200 */
[----:B------:R-:W-:Y:S01]  /*3e30*/  FSEL R12, R14, R12, P1 ;  /* 0x0000000c0e0c7208 */ /* 0x000fe20000800000 */
[----:B------:R-:W-:Y:S01]  /*3e40*/  VIADD R14, R3, 0x200 ;  /* 0x00000200030e7836 */ /* 0x000fe20000000000 */
[----:B------:R-:W-:Y:S02]  /*3e50*/  FSEL R13, R15, R13, P1 ;  /* 0x0000000d0f0d7208 */ /* 0x000fe40000800000 */
[----:B------:R-:W-:Y:S02]  /*3e60*/  IADD3 R15, P5, PT, R8, R5, RZ ;  /* 0x00000005080f7210 */ /* 0x000fe40007fbe0ff */
[----:B------:R-:W-:Y:S02]  /*3e70*/  @P3 SEL R14, R3, R18, P2 ;  /* 0x00000012030e3207 */ /* 0x000fe40001000000 */
[----:B-----5:R-:W-:Y:S01]  /*3e80*/  DSETP.GEU.AND P4, PT, |R12|, |R10|, PT ;  /* 0x4000000a0c00722a */ /* 0x020fe20003f8e200 */
[----:B------:R-:W-:Y:S01]  /*3e90*/  IMAD.X R17, RZ, RZ, R6, P5 ;  /* 0x000000ffff117224 */ /* 0x000fe200028e0606 */
[----:B------:R-:W-:Y:S01]  /*3ea0*/  IADD3 R7, P5, PT, R9, R15, RZ ;  /* 0x0000000f09077210 */ /* 0x000fe20007fbe0ff */
[----:B------:R-:W-:-:S04]  /*3eb0*/  @!P1 VIADD R14, R3, 0x300 ;  /* 0x00000300030e9836 */ /* 0x000fc80000000000 */
[----:B------:R-:W-:-:S07]  /*3ec0*/  IMAD.X R8, RZ, RZ, R17, P5 ;  /* 0x000000ffff087224 */ /* 0x000fce00028e0611 */
[----:B------:R-:W-:Y:S05]  /*3ed0*/  @!P4 BRA `(.L_x_187) ;  /* 0x000000000024c947 */ /* 0x000fea0003800000 */
[C---:B------:R-:W-:Y:S02]  /*3ee0*/  ISETP.GE.U32.AND P1, PT, R14.reuse, R9, PT ;  /* 0x000000090e00720c */ /* 0x040fe40003f26070 */
[----:B------:R-:W-:Y:S02]  /*3ef0*/  IADD3 R14, P2, PT, R14, R15, RZ ;  /* 0x0000000f0e0e7210 */ /* 0x000fe40007f5e0ff */
[----:B------:R-:W-:-:S03]  /*3f00*/  ISETP.GE.U32.AND.EX P1, PT, RZ, RZ, PT, P1 ;  /* 0x000000ffff00720c */ /* 0x000fc60003f26110 */
[----:B------:R-:W-:-:S10]  /*3f10*/  IMAD.X R9, RZ, RZ, R17, P2 ;  /* 0x000000ffff097224 */ /* 0x000fd400010e0611 */
[----:B------:R-:W-:-:S06]  /*3f20*/  DSETP.LT.OR P1, PT, |R10|, |R12|, !P1 ;  /* 0x4000000c0a00722a */ /* 0x000fcc0004f21600 */
[----:B------:R-:W-:Y:S02]  /*3f30*/  FSEL R10, R12, R10, P1 ;  /* 0x0000000a0c0a7208 */ /* 0x000fe40000800000 */
[----:B------:R-:W-:Y:S02]  /*3f40*/  FSEL R11, R13, R11, P1 ;  /* 0x0000000b0d0b7208 */ /* 0x000fe40000800000 */
[----:B------:R-:W-:Y:S02]  /*3f50*/  SEL R7, R14, R7, P1 ;  /* 0x000000070e077207 */ /* 0x000fe40000800000 */
[----:B------:R-:W-:-:S07]  /*3f60*/  SEL R8, R9, R8, P1 ;  /* 0x0000000809087207 */ /* 0x000fce0000800000 */
.L_x_187:
[----:B------:R-:W-:Y:S05]  /*3f70*/  BSYNC.RECONVERGENT B1 ;  /* 0x0000000000017941 */ /* 0x000fea0003800200 */
.L_x_186:
[----:B------:R-:W-:Y:S05]  /*3f80*/  @P0 BRA `(.L_x_188) ;  /* 0x0000001400000947 */ /* 0x000fea0003800000 */
[----:B------:R-:W0:Y:S01]  /*3f90*/  LDCU.64 UR8, c[0x0][0x3e8] ;  /* 0x00007d00ff0877ac */ /* 0x000e220008000a00 */
[----:B------:R-:W-:Y:S01]  /*3fa0*/  ISETP.NE.AND P0, PT, R3, RZ, PT ;  /* 0x000000ff0300720c */ /* 0x000fe20003f05270 */
[----:B------:R-:W-:Y:S01]  /*3fb0*/  BSSY.RECONVERGENT B1, `(.L_x_189) ;  /* 0x0000012000017945 */ /* 0x000fe20003800200 */
[----:B------:R-:W-:Y:S01]  /*3fc0*/  UMOV UR4, 0x8 ;  /* 0x0000000800047882 */ /* 0x000fe20000000000 */
[----:B------:R-:W-:Y:S02]  /*3fd0*/  UMOV UR5, 0x0 ;  /* 0x0000000000057882 */ /* 0x000fe40000000000 */
[----:B0-----:R-:W-:-:S04]  /*3fe0*/  UIMAD.WIDE.U32 UR4, UR8, 0x1, UR4 ;  /* 0x00000001080478a5 */ /* 0x001fc8000f8e0004 */
[----:B------:R-:W-:Y:S02]  /*3ff0*/  UIADD3 UR7, UPT, UPT, UR5, UR9, URZ ;  /* 0x0000000905077290 */ /* 0x000fe4000fffe0ff */
[----:B------:R-:W-:Y:S02]  /*4000*/  IMAD.U32 R13, RZ, RZ, UR5 ;  /* 0x00000005ff0d7e24 */ /* 0x000fe4000f8e00ff */
[----:B------:R-:W-:Y:S02]  /*4010*/  IMAD.U32 R12, RZ, RZ, UR4 ;  /* 0x00000004ff0c7e24 */ /* 0x000fe4000f8e00ff */
[----:B------:R-:W-:Y:S01]  /*4020*/  IMAD.U32 R13, RZ, RZ, UR7 ;  /* 0x00000007ff0d7e24 */ /* 0x000fe2000f8e00ff */
[----:B------:R-:W-:Y:S06]  /*4030*/  @P0 BRA `(.L_x_190) ;  /* 0x0000000000240947 */ /* 0x000fec0003800000 */
[----:B------:R-:W-:Y:S02]  /*4040*/  IMAD.MOV.U32 R18, RZ, RZ, 0x500 ;  /* 0x00000500ff127424 */ /* 0x000fe400078e00ff */
[----:B------:R-:W-:-:S05]  /*4050*/  IMAD.MOV.U32 R19, RZ, RZ, 0x0 ;  /* 0x00000000ff137424 */ /* 0x000fca00078e00ff */
[----:B------:R-:W2:Y:S01]  /*4060*/  ATOMG.E.ADD.64.STRONG.GPU PT, R14, desc[UR10][R12.64], R18 ;  /* 0x800000120c0e79a8 */ /* 0x000ea200081ef50a */
[----:B------:R-:W0:Y:S01]  /*4070*/  S2UR UR5, SR_CgaCtaId ;  /* 0x00000000000579c3 */ /* 0x000e220000008800 */
[----:B------:R-:W-:Y:S02]  /*4080*/  UMOV UR4, 0x400 ;  /* 0x0000040000047882 */ /* 0x000fe40000000000 */
[----:B0-----:R-:W-:Y:S01]  /*4090*/  ULEA UR4, UR5, UR4, 0x18 ;  /* 0x0000000405047291 */ /* 0x001fe2000f8ec0ff */
[----:B--2---:R-:W-:-:S05]  /*40a0*/  IADD3 R14, P0, PT, R14, UR6, RZ ;  /* 0x000000060e0e7c10 */ /* 0x004fca000ff1e0ff */
[----:B------:R-:W-:-:S05]  /*40b0*/  IMAD.X R15, RZ, RZ, R15, P0 ;  /* 0x000000ffff0f7224 */ /* 0x000fca00000e060f */
[----:B------:R0:W-:Y:S03]  /*40c0*/  STS.64 [UR4+0x98], R14 ;  /* 0x0000980eff007988 */ /* 0x0001e60008000a04 */
.L_x_190:
[----:B------:R-:W-:Y:S05]  /*40d0*/  BSYNC.RECONVERGENT B1 ;  /* 0x0000000000017941 */ /* 0x000fea0003800200 */
.L_x_189:
[----:B------:R-:W1:Y:S08]  /*40e0*/  S2UR UR5, SR_CgaCtaId ;  /* 0x00000000000579c3 */ /* 0x000e700000008800 */
[----:B------:R-:W-:Y:S06]  /*40f0*/  BAR.SYNC.DEFER_BLOCKING 0x0 ;  /* 0x0000000000007b1d */ /* 0x000fec0000010000 */
[----:B------:R-:W-:-:S02]  /*4100*/  UMOV UR4, 0x400 ;  /* 0x0000040000047882 */ /* 0x000fc40000000000 */
[----:B-1----:R-:W-:-:S06]  /*4110*/  ULEA UR4, UR5, UR4, 0x18 ;  /* 0x0000000405047291 */ /* 0x002fcc000f8ec0ff */
[----:B------:R-:W-:-:S05]  /*4120*/  IMAD.U32 R9, RZ, RZ, UR4 ;  /* 0x00000004ff097e24 */ /* 0x000fca000f8e00ff */
[----:B------:R-:W0:Y:S02]  /*4130*/  LDS.64 R18, [R9+0x98] ;  /* 0x0000980009127984 */ /* 0x000e240000000a00 */
[----:B0-----:R-:W-:-:S04]  /*4140*/  IADD3 R14, P1, PT, R18, 0x500, RZ ;  /* 0x00000500120e7810 */ /* 0x001fc80007f3e0ff */
[----:B------:R-:W-:Y:S01]  /*4150*/  ISETP.GT.U32.AND P0, PT, R14, R25, PT ;  /* 0x000000190e00720c */ /* 0x000fe20003f04070 */
[----:B------:R-:W-:-:S05]  /*4160*/  IMAD.X R15, RZ, RZ, R19, P1 ;  /* 0x000000ffff0f7224 */ /* 0x000fca00008e0613 */
[----:B------:R-:W-:-:S13]  /*4170*/  ISETP.GT.AND.EX P0, PT, R15, R16, PT, P0 ;  /* 0x000000100f00720c */ /* 0x000fda0003f04300 */
[----:B------:R-:W-:Y:S05]  /*4180*/  @P0 BRA `(.L_x_191) ;  /* 0x0000000400b40947 */ /* 0x000fea0003800000 */
[----:B------:R-:W-:Y:S01]  /*4190*/  BSSY.RECONVERGENT B1, `(.L_x_191) ;  /* 0x000006c000017945 */ /* 0x000fe20003800200 */
[----:B------:R-:W-:Y:S01]  /*41a0*/  IMAD.MOV.U32 R20, RZ, RZ, R10 ;  /* 0x000000ffff147224 */ /* 0x000fe200078e000a */
[----:B------:R-:W0:Y:S01]  /*41b0*/  LDCU.64 UR8, c[0x0][0x398] ;  /* 0x00007300ff0877ac */ /* 0x000e220008000a00 */
[----:B------:R-:W-:Y:S02]  /*41c0*/  IMAD.MOV.U32 R21, RZ, RZ, R11 ;  /* 0x000000ffff157224 */ /* 0x000fe400078e000b */
[----:B------:R-:W-:Y:S01]  /*41d0*/  IMAD.MOV.U32 R15, RZ, RZ, R7 ;  /* 0x000000ffff0f7224 */ /* 0x000fe200078e0007 */
[----:B------:R-:W1:Y:S01]  /*41e0*/  LDCU.128 UR12, c[0x0][0x380] ;  /* 0x00007000ff0c77ac */ /* 0x000e620008000c00 */
[----:B------:R-:W-:-:S07]  /*41f0*/  IMAD.MOV.U32 R14, RZ, RZ, R8 ;  /* 0x000000ffff0e7224 */ /* 0x000fce00078e0008 */
.L_x_194:
[----:B------:R-:W-:Y:S01]  /*4200*/  IADD3 R7, P0, PT, R3, R18, RZ ;  /* 0x0000001203077210 */ /* 0x000fe20007f1e0ff */
[----:B-1----:R-:W-:Y:S02]  /*4210*/  IMAD.U32 R2, RZ, RZ, UR12 ;  /* 0x0000000cff027e24 */ /* 0x002fe4000f8e00ff */
[----:B------:R-:W-:Y:S02]  /*4220*/  IMAD.U32 R4, RZ, RZ, UR13 ;  /* 0x0000000dff047e24 */ /* 0x000fe4000f8e00ff */
[----:B------:R-:W-:Y:S01]  /*4230*/  IMAD.X R25, RZ, RZ, R19, P0 ;  /* 0x000000ffff197224 */ /* 0x000fe200000e0613 */
[----:B------:R-:W-:-:S04]  /*4240*/  LEA R10, P0, R7, R2, 0x3 ;  /* 0x00000002070a7211 */ /* 0x000fc800078018ff */
[----:B------:R-:W-:-:S05]  /*4250*/  LEA.HI.X R11, R7, R4, R25, 0x3, P0 ;  /* 0x00000004070b7211 */ /* 0x000fca00000f1c19 */
[----:B------:R-:W2:Y:S04]  /*4260*/  LDG.E.64 R16, desc[UR10][R10.64] ;  /* 0x0000000a0a107981 */ /* 0x000ea8000c1e1b00 */
[----:B------:R-:W3:Y:S01]  /*4270*/  LDG.E.64 R18, desc[UR10][R10.64+0x800] ;  /* 0x0008000a0a127981 */ /* 0x000ee2000c1e1b00 */
[----:B------:R-:W-:Y:S02]  /*4280*/  IMAD.U32 R5, RZ, RZ, UR14 ;  /* 0x0000000eff057e24 */ /* 0x000fe4000f8e00ff */
[----:B------:R-:W-:-:S03]  /*4290*/  IMAD.U32 R6, RZ, RZ, UR15 ;  /* 0x0000000fff067e24 */ /* 0x000fc6000f8e00ff */
[----:B------:R-:W-:-:S04]  /*42a0*/  IADD3 R24, P0, PT, R7, R5, RZ ;  /* 0x0000000507187210 */ /* 0x000fc80007f1e0ff */
[----:B------:R-:W-:Y:S01]  /*42b0*/  IADD3 R27, P3, PT, R24, 0x100, RZ ;  /* 0x00000100181b7810 */ /* 0x000fe20007f7e0ff */
[----:B------:R-:W-:-:S04]  /*42c0*/  IMAD.X R25, R25, 0x1, R6, P0 ;  /* 0x0000000119197824 */ /* 0x000fc800000e0606 */
[----:B------:R-:W-:Y:S01]  /*42d0*/  IMAD.X R26, RZ, RZ, R25, P3 ;  /* 0x000000ffff1a7224 */ /* 0x000fe200018e0619 */
[----:B--2---:R-:W-:-:S14]  /*42e0*/  DSETP.GEU.AND P2, PT, |R20|, |R16|, PT ;  /* 0x400000101400722a */ /* 0x004fdc0003f4e200 */
[----:B------:R-:W-:-:S04]  /*42f0*/  @P2 ISETP.GE.U32.AND P0, PT, R15, R24, PT ;  /* 0x000000180f00220c */ /* 0x000fc80003f06070 */
[----:B------:R-:W-:-:S13]  /*4300*/  @P2 ISETP.GE.AND.EX P0, PT, R14, R25, PT, P0 ;  /* 0x000000190e00220c */ /* 0x000fda0003f06300 */
[----:B------:R-:W-:-:S06]  /*4310*/  @P2 DSETP.LT.OR P0, PT, |R16|, |R20|, !P0 ;  /* 0x400000141000222a */ /* 0x000fcc0004701600 */
[----:B------:R-:W-:Y:S02]  /*4320*/  @P2 FSEL R7, R20, R16, P0 ;  /* 0x0000001014072208 */ /* 0x000fe40000000000 */
[----:B------:R-:W-:Y:S02]  /*4330*/  @P2 FSEL R20, R21, R17, P0 ;  /* 0x0000001115142208 */ /* 0x000fe40000000000 */
[C---:B------:R-:W-:Y:S01]  /*4340*/  IADD3 R21, P5, PT, R24.reuse, 0x300, RZ ;  /* 0x0000030018157810 */ /* 0x040fe20007fbe0ff */
[----:B------:R-:W-:Y:S01]  /*4350*/  @P2 IMAD.MOV.U32 R16, RZ, RZ, R7 ;  /* 0x000000ffff102224 */ /* 0x000fe200078e0007 */
[C---:B------:R-:W-:Y:S01]  /*4360*/  IADD3 R7, P6, PT, R24.reuse, 0x400, RZ ;  /* 0x0000040018077810 */ /* 0x040fe20007fde0ff */
[----:B------:R-:W-:Y:S01]  /*4370*/  @P2 IMAD.MOV.U32 R17, RZ, RZ, R20 ;  /* 0x000000ffff112224 */ /* 0x000fe200078e0014 */
[----:B------:R-:W-:Y:S01]  /*4380*/  IADD3 R20, P4, PT, R24, 0x200, RZ ;  /* 0x0000020018147810 */ /* 0x000fe20007f9e0ff */
[--C-:B------:R-:W-:Y:S01]  /*4390*/  IMAD.X R23, RZ, RZ, R25.reuse, P5 ;  /* 0x000000ffff177224 */ /* 0x100fe200028e0619 */
[----:B------:R-:W-:Y:S01]  /*43a0*/  @P2 SEL R24, R15, R24, P0 ;  /* 0x000000180f182207 */ /* 0x000fe20000000000 */
[----:B------:R-:W-:-:S02]  /*43b0*/  IMAD.X R8, RZ, RZ, R25, P6 ;  /* 0x000000ffff087224 */ /* 0x000fc400030e0619 */
[----:B------:R-:W-:Y:S01]  /*43c0*/  IMAD.X R22, RZ, RZ, R25, P4 ;  /* 0x000000ffff167224 */ /* 0x000fe200020e0619 */
[----:B------:R-:W-:Y:S01]  /*43d0*/  @P2 SEL R25, R14, R25, P0 ;  /* 0x000000190e192207 */ /* 0x000fe20000000000 */
[----:B---3--:R-:W-:Y:S01]  /*43e0*/  DSETP.GEU.AND P1, PT, |R16|, |R18|, PT ;  /* 0x400000121000722a */ /* 0x008fe20003f2e200 */
[----:B------:R-:W2:-:S13]  /*43f0*/  LDG.E.64 R14, desc[UR10][R10.64+0x1000] ;  /* 0x0010000a0a0e7981 */ /* 0x000e9a000c1e1b00 */
[----:B------:R-:W-:-:S04]  /*4400*/  @P1 ISETP.GE.U32.AND P0, PT, R24, R27, PT ;  /* 0x0000001b1800120c */ /* 0x000fc80003f06070 */
[----:B------:R-:W-:-:S13]  /*4410*/  @P1 ISETP.GE.AND.EX P0, PT, R25, R26, PT, P0 ;  /* 0x0000001a1900120c */ /* 0x000fda0003f06300 */
[----:B------:R-:W-:-:S06]  /*4420*/  @P1 DSETP.LT.OR P0, PT, |R18|, |R16|, !P0 ;  /* 0x400000101200122a */ /* 0x000fcc0004701600 */
[----:B------:R-:W-:Y:S02]  /*4430*/  @P1 FSEL R28, R16, R18, P0 ;  /* 0x00000012101c1208 */ /* 0x000fe40000000000 */
[----:B------:R-:W-:Y:S02]  /*4440*/  @P1 FSEL R29, R17, R19, P0 ;  /* 0x00000013111d1208 */ /* 0x000fe40000000000 */
[----:B------:R-:W3:Y:S01]  /*4450*/  LDG.E.64 R16, desc[UR10][R10.64+0x1800] ;  /* 0x0018000a0a107981 */ /* 0x000ee2000c1e1b00 */
[----:B------:R-:W-:Y:S02]  /*4460*/  @P1 IMAD.MOV.U32 R18, RZ, RZ, R28 ;  /* 0x000000ffff121224 */ /* 0x000fe400078e001c */
[----:B------:R-:W-:Y:S01]  /*4470*/  @P1 IMAD.MOV.U32 R19, RZ, RZ, R29 ;  /* 0x000000ffff131224 */ /* 0x000fe200078e001d */
[----:B------:R-:W-:Y:S02]  /*4480*/  @P1 SEL R27, R24, R27, P0 ;  /* 0x0000001b181b1207 */ /* 0x000fe40000000000 */
[----:B------:R-:W-:Y:S01]  /*4490*/  @P1 SEL R26, R25, R26, P0 ;  /* 0x0000001a191a1207 */ /* 0x000fe20000000000 */
[----:B------:R-:W-:Y:S01]  /*44a0*/  BSSY.RECONVERGENT B2, `(.L_x_192) ;  /* 0x000001d000027945 */ /* 0x000fe20003800200 */
[----:B------:R-:W5:Y:S01]  /*44b0*/  LDG.E.64 R10, desc[UR10][R10.64+0x2000] ;  /* 0x0020000a0a0a7981 */ /* 0x000f62000c1e1b00 */
[----:B------:R-:W-:Y:S06]  /*44c0*/  BAR.SYNC.DEFER_BLOCKING 0x0 ;  /* 0x0000000000007b1d */ /* 0x000fec0000010000 */
[----:B--2---:R-:W-:-:S14]  /*44d0*/  DSETP.GEU.AND P2, PT, |R18|, |R14|, PT ;  /* 0x4000000e1200722a */ /* 0x004fdc0003f4e200 */
[----:B------:R-:W-:-:S04]  /*44e0*/  @P2 ISETP.GE.U32.AND P0, PT, R27, R20, PT ;  /* 0x000000141b00220c */ /* 0x000fc80003f06070 */
[----:B------:R-:W-:-:S13]  /*44f0*/  @P2 ISETP.GE.AND.EX P0, PT, R26, R22, PT, P0 ;  /* 0x000000161a00220c */ /* 0x000fda0003f06300 */
[----:B------:R-:W-:-:S06]  /*4500*/  @P2 DSETP.LT.OR P0, PT, |R14|, |R18|, !P0 ;  /* 0x400000120e00222a */ /* 0x000fcc0004701600 */
[----:B------:R-:W-:Y:S02]  /*4510*/  @P2 FSEL R18, R18, R14, P0 ;  /* 0x0000000e12122208 */ /* 0x000fe40000000000 */
[----:B------:R-:W-:-:S03]  /*4520*/  @P2 FSEL R19, R19, R15, P0 ;  /* 0x0000000f13132208 */ /* 0x000fc60000000000 */
[----:B------:R-:W-:Y:S02]  /*4530*/  @P2 IMAD.MOV.U32 R14, RZ, RZ, R18 ;  /* 0x000000ffff0e2224 */ /* 0x000fe400078e0012 */
[----:B------:R-:W-:-:S06]  /*4540*/  @P2 IMAD.MOV.U32 R15, RZ, RZ, R19 ;  /* 0x000000ffff0f2224 */ /* 0x000fcc00078e0013 */
[----:B---3--:R-:W-:Y:S01]  /*4550*/  DSETP.GEU.AND P1, PT, |R14|, |R16|, PT ;  /* 0x400000100e00722a */ /* 0x008fe20003f2e200 */
[----:B------:R-:W-:Y:S02]  /*4560*/  @P2 SEL R20, R27, R20, P0 ;  /* 0x000000141b142207 */ /* 0x000fe40000000000 */
[----:B------:R-:W-:Y:S02]  /*4570*/  @P2 SEL R22, R26, R22, P0 ;  /* 0x000000161a162207 */ /* 0x000fe40000000000 */
[----:B------:R-:W-:-:S09]  /*4580*/  ISETP.NE.AND P2, PT, R3, RZ, PT ;  /* 0x000000ff0300720c */ /* 0x000fd20003f45270 */
[----:B------:R-:W-:-:S04]  /*4590*/  @P1 ISETP.GE.U32.AND P0, PT, R20, R21, PT ;  /* 0x000000151400120c */ /* 0x000fc80003f06070 */
[----:B------:R-:W-:-:S13]  /*45a0*/  @P1 ISETP.GE.AND.EX P0, PT, R22, R23, PT, P0 ;  /* 0x000000171600120c */ /* 0x000fda0003f06300 */
[----:B------:R-:W-:Y:S01]  /*45b0*/  @P1 DSETP.LT.OR P0, PT, |R16|, |R14|, !P0 ;  /* 0x4000000e1000122a */ /* 0x000fe20004701600 */
[----:B------:R-:W-:-:S13]  /*45c0*/  @P2 BRA `(.L_x_193) ;  /* 0x0000000000282947 */ /* 0x000fda0003800000 */
[----:B------:R-:W-:Y:S02]  /*45d0*/  IMAD.MOV.U32 R24, RZ, RZ, 0x500 ;  /* 0x00000500ff187424 */ /* 0x000fe400078e00ff */
[----:B------:R-:W-:-:S06]  /*45e0*/  IMAD.MOV.U32 R25, RZ, RZ, 0x0 ;  /* 0x00000000ff197424 */ /* 0x000fcc00078e00ff */
[----:B------:R-:W2:Y:S01]  /*45f0*/  ATOMG.E.ADD.64.STRONG.GPU PT, R24, desc[UR10][R12.64], R24 ;  /* 0x800000180c1879a8 */ /* 0x000ea200081ef50a */
[----:B------:R-:W1:Y:S01]  /*4600*/  S2UR UR5, SR_CgaCtaId ;  /* 0x00000000000579c3 */ /* 0x000e620000008800 */
[----:B------:R-:W-:Y:S02]  /*4610*/  UMOV UR4, 0x400 ;  /* 0x0000040000047882 */ /* 0x000fe40000000000 */
[----:B-1----:R-:W-:-:S06]  /*4620*/  ULEA UR4, UR5, UR4, 0x18 ;  /* 0x0000000405047291 */ /* 0x002fcc000f8ec0ff */
[----:B------:R-:W-:Y:S01]  /*4630*/  IMAD.U32 R9, RZ, RZ, UR4 ;  /* 0x00000004ff097e24 */ /* 0x000fe2000f8e00ff */
[----:B--2---:R-:W-:-:S05]  /*4640*/  IADD3 R18, P2, PT, R24, UR6, RZ ;  /* 0x0000000618127c10 */ /* 0x004fca000ff5e0ff */
[----:B------:R-:W-:-:S05]  /*4650*/  IMAD.X R19, RZ, RZ, R25, P2 ;  /* 0x000000ffff137224 */ /* 0x000fca00010e0619 */
[----:B------:R1:W-:Y:S03]  /*4660*/  STS.64 [R9+0x98], R18 ;  /* 0x0000981209007388 */ /* 0x0003e60000000a00 */
.L_x_193:
[----:B0-----:R-:W-:Y:S05]  /*4670*/  BSYNC.RECONVERGENT B2 ;  /* 0x0000000000027941 */ /* 0x001fea0003800200 */
.L_x_192:
[----:B------:R-:W-:Y:S01]  /*4680*/  BAR.SYNC.DEFER_BLOCKING 0x0 ;  /* 0x0000000000007b1d */ /* 0x000fe20000010000 */
[----:B------:R-:W-:Y:S01]  /*4690*/  @P1 FSEL R14, R14, R16, P0 ;  /* 0x000000100e0e1208 */ /* 0x000fe20000000000 */
[----:B------:R-:W-:Y:S01]  /*46a0*/  IMAD.U32 R25, RZ, RZ, UR8 ;  /* 0x00000008ff197e24 */ /* 0x000fe2000f8e00ff */
[----:B------:R-:W-:Y:S02]  /*46b0*/  @P1 FSEL R15, R15, R17, P0 ;  /* 0x000000110f0f1208 */ /* 0x000fe40000000000 */
[----:B------:R-:W-:Y:S01]  /*46c0*/  @P1 SEL R21, R20, R21, P0 ;  /* 0x0000001514151207 */ /* 0x000fe20000000000 */
[----:B------:R-:W-:Y:S01]  /*46d0*/  @P1 IMAD.MOV.U32 R16, RZ, RZ, R14 ;  /* 0x000000ffff101224 */ /* 0x000fe200078e000e */
[----:B------:R-:W-:Y:S01]  /*46e0*/  @P1 SEL R23, R22, R23, P0 ;  /* 0x0000001716171207 */ /* 0x000fe20000000000 */
[----:B------:R-:W-:-:S06]  /*46f0*/  @P1 IMAD.MOV.U32 R17, RZ, RZ, R15 ;  /* 0x000000ffff111224 */ /* 0x000fcc00078e000f */
[----:B-----5:R-:W-:Y:S01]  /*4700*/  DSETP.GEU.AND P2, PT, |R16|, |R10|, PT ;  /* 0x4000000a1000722a */ /* 0x020fe20003f4e200 */
[----:B-1----:R-:W0:-:S13]  /*4710*/  LDS.64 R18, [R9+0x98] ;  /* 0x0000980009127984 */ /* 0x002e1a0000000a00 */
[----:B------:R-:W-:-:S04]  /*4720*/  @P2 ISETP.GE.U32.AND P0, PT, R21, R7, PT ;  /* 0x000000071500220c */ /* 0x000fc80003f06070 */
[----:B------:R-:W-:-:S13]  /*4730*/  @P2 ISETP.GE.AND.EX P0, PT, R23, R8, PT, P0 ;  /* 0x000000081700220c */ /* 0x000fda0003f06300 */
[----:B------:R-:W-:-:S06]  /*4740*/  @P2 DSETP.LT.OR P0, PT, |R10|, |R16|, !P0 ;  /* 0x400000100a00222a */ /* 0x000fcc0004701600 */
[----:B------:R-:W-:Y:S02]  /*4750*/  @P2 FSEL R17, R17, R11, P0 ;  /* 0x0000000b11112208 */ /* 0x000fe40000000000 */
[----:B------:R-:W-:Y:S02]  /*4760*/  @P2 SEL R7, R21, R7, P0 ;  /* 0x0000000715072207 */ /* 0x000fe40000000000 */
[----:B------:R-:W-:Y:S01]  /*4770*/  @P2 SEL R8, R23, R8, P0 ;  /* 0x0000000817082207 */ /* 0x000fe20000000000 */
[----:B------:R-:W-:-:S04]  /*4780*/  @P2 IMAD.MOV.U32 R11, RZ, RZ, R17 ;  /* 0x000000ffff0b2224 */ /* 0x000fc800078e0011 */
[----:B------:R-:W-:Y:S01]  /*4790*/  IMAD.MOV.U32 R21, RZ, RZ, R11 ;  /* 0x000000ffff157224 */ /* 0x000fe200078e000b */
[----:B0-----:R-:W-:-:S04]  /*47a0*/  IADD3 R14, P3, PT, R18, 0x500, RZ ;  /* 0x00000500120e7810 */ /* 0x001fc80007f7e0ff */
[----:B------:R-:W-:Y:S01]  /*47b0*/  ISETP.GT.U32.AND P1, PT, R14, R25, PT ;  /* 0x000000190e00720c */ /* 0x000fe20003f24070 */
[----:B------:R-:W-:Y:S01]  /*47c0*/  IMAD.X R15, RZ, RZ, R19, P3 ;  /* 0x000000ffff0f7224 */ /* 0x000fe200018e0613 */
[----:B------:R-:W-:Y:S01]  /*47d0*/  @P2 FSEL R14, R16, R10, P0 ;  /* 0x0000000a100e2208 */ /* 0x000fe20000000000 */
[----:B------:R-:W-:-:S04]  /*47e0*/  IMAD.U32 R16, RZ, RZ, UR9 ;  /* 0x00000009ff107e24 */ /* 0x000fc8000f8e00ff */
[----:B------:R-:W-:Y:S01]  /*47f0*/  @P2 IMAD.MOV.U32 R10, RZ, RZ, R14 ;  /* 0x000000ffff0a2224 */ /* 0x000fe200078e000e */
[----:B------:R-:W-:Y:S01]  /*4800*/  ISETP.GT.AND.EX P0, PT, R15, R16, PT, P1 ;  /* 0x000000100f00720c */ /* 0x000fe20003f04310 */
[----:B------:R-:W-:Y:S01]  /*4810*/  IMAD.MOV.U32 R14, RZ, RZ, R8 ;  /* 0x000000ffff0e7224 */ /* 0x000fe200078e0008 */
[----:B------:R-:W-:Y:S01]  /*4820*/  MOV R15, R7 ;  /* 0x00000007000f7202 */ /* 0x000fe20000000f00 */
[----:B------:R-:W-:-:S10]  /*4830*/  IMAD.MOV.U32 R20, RZ, RZ, R10 ;  /* 0x000000ffff147224 */ /* 0x000fd400078e000a */
[----:B------:R-:W-:Y:S05]  /*4840*/  @!P0 BRA `(.L_x_194) ;  /* 0xfffffff8006c8947 */ /* 0x000fea000383ffff */
[----:B------:R-:W-:Y:S05]  /*4850*/  BSYNC.RECONVERGENT B1 ;  /* 0x0000000000017941 */ /* 0x000fea0003800200 */
.L_x_191:
[----:B------:R-:W-:Y:S01]  /*4860*/  ISETP.GE.U32.AND P0, PT, R18, R25, PT ;  /* 0x000000191200720c */ /* 0x000fe20003f06070 */
[----:B------:R-:W-:Y:S03]  /*4870*/  BSSY.RECONVERGENT B1, `(.L_x_188) ;  /* 0x00000b1000017945 */ /* 0x000fe60003800200 */
[----:B------:R-:W-:-:S13]  /*4880*/  ISETP.GE.AND.EX P0, PT, R19, R16, PT, P0 ;  /* 0x000000101300720c */ /* 0x000fda0003f06300 */
[----:B------:R-:W-:Y:S05]  /*4890*/  @P0 BRA `(.L_x_195) ;  /* 0x0000000800b80947 */ /* 0x000fea0003800000 */
[----:B------:R-:W-:-:S05]  /*48a0*/  IMAD.IADD R20, R25, 0x1, -R18 ;  /* 0x0000000119147824 */ /* 0x000fca00078e0a12 */
[----:B------:R-:W-:-:S13]  /*48b0*/  ISETP.GE.AND P0, PT, R3, R20, PT ;  /* 0x000000140300720c */ /* 0x000fda0003f06270 */
[----:B------:R-:W-:Y:S05]  /*48c0*/  @P0 BRA `(.L_x_195) ;  /* 0x0000000800ac0947 */ /* 0x000fea0003800000 */
[----:B------:R-:W-:Y:S01]  /*48d0*/  LOP3.LUT R9, RZ, R3, RZ, 0x33, !PT ;  /* 0x00000003ff097212 */ /* 0x000fe200078e33ff */
[----:B------:R-:W-:Y:S03]  /*48e0*/  BSSY.RECONVERGENT B2, `(.L_x_196) ;  /* 0x0000035000027945 */ /* 0x000fe60003800200 */
[----:B------:R-:W-:-:S04]  /*48f0*/  IADD3 R25, PT, PT, -R18, R25, R9 ;  /* 0x0000001912197210 */ /* 0x000fc80007ffe109 */
[----:B------:R-:W-:-:S04]  /*4900*/  LOP3.LUT R9, R25, 0x300, RZ, 0xc0, !PT ;  /* 0x0000030019097812 */ /* 0x000fc800078ec0ff */
[----:B------:R-:W-:Y:S01]  /*4910*/  ISETP.NE.AND P0, PT, R9, 0x300, PT ;  /* 0x000003000900780c */ /* 0x000fe20003f05270 */
[----:B------:R-:W-:-:S12]  /*4920*/  IMAD.MOV.U32 R9, RZ, RZ, R3 ;  /* 0x000000ffff097224 */ /* 0x000fd800078e0003 */
[----:B------:R-:W-:Y:S05]  /*4930*/  @!P0 BRA `(.L_x_197) ;  /* 0x0000000000bc8947 */ /* 0x000fea0003800000 */
[----:B------:R-:W-:Y:S02]  /*4940*/  IADD3 R15, P0, PT, R3, R18, RZ ;  /* 0x00000012030f7210 */ /* 0x000fe40007f1e0ff */
[----:B------:R-:W-:Y:S02]  /*4950*/  LEA.HI R9, R25, 0x1, RZ, 0x18 ;  /* 0x0000000119097811 */ /* 0x000fe400078fc0ff */
[C---:B------:R-:W-:Y:S01]  /*4960*/  LEA R2, P1, R15.reuse, R2, 0x3 ;  /* 0x000000020f027211 */ /* 0x040fe200078218ff */
[----:B------:R-:W-:Y:S01]  /*4970*/  IMAD.X R13, RZ, RZ, R19, P0 ;  /* 0x000000ffff0d7224 */ /* 0x000fe200000e0613 */
[----:B------:R-:W-:Y:S02]  /*4980*/  IADD3 R14, P0, PT, R15, R5, RZ ;  /* 0x000000050f0e7210 */ /* 0x000fe40007f1e0ff */
[----:B------:R-:W-:Y:S01]  /*4990*/  LOP3.LUT R5, R9, 0x3, RZ, 0xc0, !PT ;  /* 0x0000000309057812 */ /* 0x000fe200078ec0ff */
[----:B------:R-:W-:Y:S01]  /*49a0*/  IMAD.MOV.U32 R9, RZ, RZ, R3 ;  /* 0x000000ffff097224 */ /* 0x000fe200078e0003 */
[----:B------:R-:W-:Y:S01]  /*49b0*/  LEA.HI.X R15, R15, R4, R13, 0x3, P1 ;  /* 0x000000040f0f7211 */ /* 0x000fe200008f1c0d */
[----:B------:R-:W-:-:S02]  /*49c0*/  IMAD.X R16, R13, 0x1, R6, P0 ;  /* 0x000000010d107824 */ /* 0x000fc400000e0606 */
[----:B------:R-:W-:-:S07]  /*49d0*/  IMAD.MOV R6, RZ, RZ, -R5 ;  /* 0x000000ffff067224 */ /* 0x000fce00078e0a05 */
.L_x_200:
        /* <DEDUP_REMOVED lines=9> */
[----:B------:R-:W-:Y:S02]  /*4a70*/  IMAD.MOV.U32 R4, RZ, RZ, R10 ;  /* 0x000000ffff047224 */ /* 0x000fe400078e000a */
        /* <DEDUP_REMOVED lines=21> */
.L_x_199:
[----:B------:R-:W-:Y:S05]  /*4bd0*/  BSYNC.RECONVERGENT B3 ;  /* 0x0000000000037941 */ /* 0x000fea0003800200 */
.L_x_198:
[----:B------:R-:W-:Y:S01]  /*4be0*/  IADD3 R14, P0, PT, R14, 0x100, RZ ;  /* 0x000001000e0e7810 */ /* 0x000fe20007f1e0ff */
[----:B------:R-:W-:Y:S02]  /*4bf0*/  VIADD R9, R9, 0x100 ;  /* 0x0000010009097836 */ /* 0x000fe40000000000 */
[----:B------:R-:W-:Y:S02]  /*4c00*/  IMAD.X R15, RZ, RZ, R15, P3 ;  /* 0x000000ffff0f7224 */ /* 0x000fe400018e060f */
[----:B------:R-:W-:Y:S01]  /*4c10*/  IMAD.X R16, RZ, RZ, R16, P0 ;  /* 0x000000ffff107224 */ /* 0x000fe200000e0610 */
[----:B------:R-:W-:Y:S07]  /*4c20*/  @P2 BRA `(.L_x_200) ;  /* 0xfffffffc006c2947 */ /* 0x000fee000383ffff */
.L_x_197:
[----:B------:R-:W-:Y:S05]  /*4c30*/  BSYNC.RECONVERGENT B2 ;  /* 0x0000000000027941 */ /* 0x000fea0003800200 */
.L_x_196:
[----:B------:R-:W-:-:S13]  /*4c40*/  ISETP.GE.U32.AND P0, PT, R25, 0x300, PT ;  /* 0x000003001900780c */ /* 0x000fda0003f06070 */
[----:B------:R-:W-:Y:S05]  /*4c50*/  @!P0 BRA `(.L_x_195) ;  /* 0x0000000400c88947 */ /* 0x000fea0003800000 */
[----:B------:R-:W0:Y:S01]  /*4c60*/  LDC.64 R16, c[0x0][0x380] ;  /* 0x0000e000ff107b82 */ /* 0x000e220000000a00 */
[----:B------:R-:W-:-:S07]  /*4c70*/  VIADD R21, R9, 0x200 ;  /* 0x0000020009157836 */ /* 0x000fce0000000000 */
[----:B------:R-:W1:Y:S02]  /*4c80*/  LDC.64 R14, c[0x0][0x388] ;  /* 0x0000e200ff0e7b82 */ /* 0x000e640000000a00 */
.L_x_209:
[----:B------:R-:W-:-:S05]  /*4c90*/  VIADD R5, R21, 0xfffffe00 ;  /* 0xfffffe0015057836 */ /* 0x000fca0000000000 */
[----:B------:R-:W-:-:S05]  /*4ca0*/  IADD3 R5, P0, PT, R5, R18, RZ ;  /* 0x0000001205057210 */ /* 0x000fca0007f1e0ff */
[----:B------:R-:W-:Y:S01]  /*4cb0*/  IMAD.X R2, RZ, RZ, R19, P0 ;  /* 0x000000ffff027224 */ /* 0x000fe200000e0613 */
[----:B0-----:R-:W-:-:S04]  /*4cc0*/  LEA R22, P0, R5, R16, 0x3 ;  /* 0x0000001005167211 */ /* 0x001fc800078018ff */
[----:B------:R-:W-:-:S05]  /*4cd0*/  LEA.HI.X R23, R5, R17, R2, 0x3, P0 ;  /* 0x0000001105177211 */ /* 0x000fca00000f1c02 */
[----:B------:R-:W2:Y:S04]  /*4ce0*/  LDG.E.64 R24, desc[UR10][R22.64] ;  /* 0x0000000a16187981 */ /* 0x000ea8000c1e1b00 */
[----:B------:R0:W5:Y:S01]  /*4cf0*/  LDG.E.64 R12, desc[UR10][R22.64+0x800] ;  /* 0x0008000a160c7981 */ /* 0x000162000c1e1b00 */
        /* <DEDUP_REMOVED lines=23> */
.L_x_202:
[----:B------:R-:W-:Y:S05]  /*4e70*/  BSYNC.RECONVERGENT B2 ;  /* 0x0000000000027941 */ /* 0x000fea0003800200 */
.L_x_201:
[----:B------:R0:W5:Y:S04]  /*4e80*/  LDG.E.64 R6, desc[UR10][R22.64+0x1000] ;  /* 0x0010000a16067981 */ /* 0x000168000c1e1b00 */
[----:B------:R0:W5:Y:S02]  /*4e90*/  LDG.E.64 R24, desc[UR10][R22.64+0x1800] ;  /* 0x0018000a16187981 */ /* 0x000164000c1e1b00 */
[----:B-----5:R-:W-:Y:S01]  /*4ea0*/  DSETP.GEU.AND P0, PT, |R4|, |R12|, PT ;  /* 0x4000000c0400722a */ /* 0x020fe20003f0e200 */
[----:B------:R-:W-:Y:S01]  /*4eb0*/  VIADD R11, R21, 0xffffff00 ;  /* 0xffffff00150b7836 */ /* 0x000fe20000000000 */
[----:B------:R-:W-:Y:S01]  /*4ec0*/  BSSY.RECONVERGENT B2, `(.L_x_203) ;  /* 0x0000016000027945 */ /* 0x000fe20003800200 */
[----:B------:R-:W-:-:S03]  /*4ed0*/  IMAD.MOV.U32 R10, RZ, RZ, R12 ;  /* 0x000000ffff0a7224 */ /* 0x000fc600078e000c */
[----:B------:R-:W-:Y:S01]  /*4ee0*/  IADD3 R28, P1, P2, R18, R14, R11 ;  /* 0x0000000e121c7210 */ /* 0x000fe20007a3e00b */
[----:B------:R-:W-:-:S03]  /*4ef0*/  IMAD.MOV.U32 R11, RZ, RZ, R13 ;  /* 0x000000ffff0b7224 */ /* 0x000fc600078e000d */
[----:B------:R-:W-:Y:S01]  /*4f00*/  IADD3.X R27, PT, PT, R19, R15, RZ, P1, P2 ;  /* 0x0000000f131b7210 */ /* 0x000fe20000fe44ff */
[----:B------:R-:W-:-:S04]  /*4f10*/  IMAD.MOV.U32 R8, RZ, RZ, R28 ;  /* 0x000000ffff087224 */ /* 0x000fc800078e001c */
        /* <DEDUP_REMOVED lines=16> */
.L_x_204:
[----:B------:R-:W-:Y:S05]  /*5020*/  BSYNC.RECONVERGENT B2 ;  /* 0x0000000000027941 */ /* 0x000fea0003800200 */
.L_x_203:
[----:B------:R-:W-:Y:S01]  /*5030*/  DSETP.GEU.AND P0, PT, |R10|, |R6|, PT ;  /* 0x400000060a00722a */ /* 0x000fe20003f0e200 */
[----:B------:R-:W-:Y:S01]  /*5040*/  IADD3 R23, P1, P2, R18, R14, R21 ;  /* 0x0000000e12177210 */ /* 0x000fe20007a3e015 */
[----:B------:R-:W-:Y:S01]  /*5050*/  BSSY.RECONVERGENT B2, `(.L_x_205) ;  /* 0x0000016000027945 */ /* 0x000fe20003800200 */
[----:B------:R-:W-:Y:S02]  /*5060*/  VIADD R13, R21, 0x100 ;  /* 0x00000100150d7836 */ /* 0x000fe40000000000 */
[----:B------:R-:W-:Y:S01]  /*5070*/  IADD3.X R27, PT, PT, R19, R15, RZ, P1, P2 ;  /* 0x0000000f131b7210 */ /* 0x000fe20000fe44ff */
[----:B------:R-:W-:Y:S02]  /*5080*/  IMAD.MOV.U32 R2, RZ, RZ, R23 ;  /* 0x000000ffff027224 */ /* 0x000fe400078e0017 */
        /* <DEDUP_REMOVED lines=18> */
.L_x_206:
[----:B------:R-:W-:Y:S05]  /*51b0*/  BSYNC.RECONVERGENT B2 ;  /* 0x0000000000027941 */ /* 0x000fea0003800200 */
.L_x_205:
[----:B------:R-:W-:Y:S01]  /*51c0*/  DSETP.GEU.AND P0, PT, |R4|, |R24|, PT ;  /* 0x400000180400722a */ /* 0x000fe20003f0e200 */
[----:B------:R-:W-:Y:S01]  /*51d0*/  IADD3 R13, P1, P2, R18, R14, R13 ;  /* 0x0000000e120d7210 */ /* 0x000fe20007a3e00d */
[----:B------:R-:W-:Y:S01]  /*51e0*/  BSSY.RECONVERGENT B2, `(.L_x_207) ;  /* 0x0000015000027945 */ /* 0x000fe20003800200 */
[----:B------:R-:W-:Y:S02]  /*51f0*/  IMAD.MOV.U32 R10, RZ, RZ, R24 ;  /* 0x000000ffff0a7224 */ /* 0x000fe400078e0018 */
[----:B------:R-:W-:Y:S01]  /*5200*/  IADD3.X R6, PT, PT, R19, R15, RZ, P1, P2 ;  /* 0x0000000f13067210 */ /* 0x000fe20000fe44ff */
[----:B------:R-:W-:Y:S02]  /*5210*/  IMAD.MOV.U32 R7, RZ, RZ, R13 ;  /* 0x000000ffff077224 */ /* 0x000fe400078e000d */
[----:B------:R-:W-:Y:S02]  /*5220*/  IMAD.MOV.U32 R11, RZ, RZ, R25 ;  /* 0x000000ffff0b7224 */ /* 0x000fe400078e0019 */
[----:B------:R-:W-:-:S04]  /*5230*/  IMAD.MOV.U32 R8, RZ, RZ, R6 ;  /* 0x000000ffff087224 */ /* 0x000fc800078e0006 */
[----:B------:R-:W-:Y:S05]  /*5240*/  @!P0 BRA `(.L_x_208) ;  /* 0x0000000000388947 */ /* 0x000fea0003800000 */
[----:B------:R-:W-:Y:S01]  /*5250*/  DSETP.GEU.AND P0, PT, |R24|, |R4|, PT ;  /* 0x400000041800722a */ /* 0x000fe20003f0e200 */
[----:B------:R-:W-:Y:S01]  /*5260*/  MOV R7, R2 ;  /* 0x0000000200077202 */ /* 0x000fe20000000f00 */
[----:B------:R-:W-:Y:S02]  /*5270*/  IMAD.MOV.U32 R8, RZ, RZ, R9 ;  /* 0x000000ffff087224 */ /* 0x000fe400078e0009 */
[----:B------:R-:W-:Y:S02]  /*5280*/  IMAD.MOV.U32 R10, RZ, RZ, R4 ;  /* 0x000000ffff0a7224 */ /* 0x000fe400078e0004 */
[----:B------:R-:W-:-:S08]  /*5290*/  IMAD.MOV.U32 R11, RZ, RZ, R5 ;  /* 0x000000ffff0b7224 */ /* 0x000fd000078e0005 */
        /* <DEDUP_REMOVED lines=9> */
.L_x_208:
[----:B------:R-:W-:Y:S05]  /*5330*/  BSYNC.RECONVERGENT B2 ;  /* 0x0000000000027941 */ /* 0x000fea0003800200 */
.L_x_207:
[C---:B------:R-:W-:Y:S02]  /*5340*/  VIADD R5, R21.reuse, 0x200 ;  /* 0x0000020015057836 */ /* 0x040fe40000000000 */
[----:B------:R-:W-:-:S03]  /*5350*/  VIADD R21, R21, 0x400 ;  /* 0x0000040015157836 */ /* 0x000fc60000000000 */
[----:B------:R-:W-:-:S13]  /*5360*/  ISETP.GE.AND P0, PT, R5, R20, PT ;  /* 0x000000140500720c */ /* 0x000fda0003f06270 */
[----:B------:R-:W-:Y:S05]  /*5370*/  @!P0 BRA `(.L_x_209) ;  /* 0xfffffff800448947 */ /* 0x000fea000383ffff */
.L_x_195:
[----:B------:R-:W-:Y:S05]  /*5380*/  BSYNC.RECONVERGENT B1 ;  /* 0x0000000000017941 */ /* 0x000fea0003800200 */
.L_x_188:
        /* <DEDUP_REMOVED lines=32> */
.L_x_211:
[----:B------:R-:W-:Y:S05]  /*5590*/  BSYNC.RECONVERGENT B1 ;  /* 0x0000000000017941 */ /* 0x000fea0003800200 */
.L_x_210:
        /* <DEDUP_REMOVED lines=31> */
.L_x_213:
[----:B------:R-:W-:Y:S05]  /*5790*/  BSYNC.RECONVERGENT B1 ;  /* 0x0000000000017941 */ /* 0x000fea0003800200 */
.L_x_212:
        /* <DEDUP_REMOVED lines=31> */
.L_x_215:
[----:B------:R-:W-:Y:S05]  /*5990*/  BSYNC.RECONVERGENT B1 ;  /* 0x0000000000017941 */ /* 0x000fea0003800200 */
.L_x_214:
[----:B------:R-:W-:Y:S01]  /*59a0*/  ISETP.GT.AND P0, PT, R2, 0x17, PT ;  /* 0x000000170200780c */ /* 0x000fe20003f04270 */
[----:B-1----:R1:W1:Y:S01]  /*59b0*/  SHFL.DOWN PT, R6, R4, 0x8, 0x1f ;  /* 0x09001f0004067f89 */ /* 0x00226200000e0000 */
[----:B------:R-:W-:Y:S01]  /*59c0*/  BSSY.RECONVERGENT B1, `(.L_x_216) ;  /* 0x000001d000017945 */ /* 0x000fe20003800200 */
[----:B--2---:R-:W-:Y:S02]  /*59d0*/  IMAD.MOV.U32 R12, RZ, RZ, R10 ;  /* 0x000000ffff0c7224 */ /* 0x004fe400078e000a */
[----:B------:R2:W1:Y:S01]  /*59e0*/  SHFL.DOWN PT, R7, R5, 0x8, 0x1f ;  /* 0x09001f0005077f89 */ /* 0x00046200000e0000 */
[----:B------:R-:W-:Y:S02]  /*59f0*/  IMAD.MOV.U32 R13, RZ, RZ, R11 ;  /* 0x000000ffff0d7224 */ /* 0x000fe400078e000b */
[----:B------:R-:W-:Y:S01]  /*5a00*/  IMAD.MOV.U32 R8, RZ, RZ, R4 ;  /* 0x000000ffff087224 */ /* 0x000fe200078e0004 */
[----:B0-----:R2:W0:Y:S01]  /*5a10*/  SHFL.DOWN PT, R15, R10, 0x8, 0x1f ;  /* 0x09001f000a0f7f89 */ /* 0x00142200000e0000 */
[----:B----4-:R-:W-:-:S03]  /*5a20*/  IMAD.MOV.U32 R9, RZ, RZ, R5 ;  /* 0x000000ffff097224 */ /* 0x010fc600078e0005 */
[----:B---3--:R2:W3:Y:S01]  /*5a30*/  SHFL.DOWN PT, R14, R11, 0x8, 0x1f ;  /* 0x09001f000b0e7f89 */ /* 0x0084e200000e0000 */
[----:B------:R-:W-:Y:S05]  /*5a40*/  @P0 BRA `(.L_x_217) ;  /* 0x0000000000500947 */ /* 0x000fea0003800000 */
[----:B-1----:R-:W-:Y:S01]  /*5a50*/  DSETP.GEU.AND P0, PT, |R4|, |R6|, PT ;  /* 0x400000060400722a */ /* 0x002fe20003f0e200 */
        /* <DEDUP_REMOVED lines=19> */
.L_x_217:
[----:B------:R-:W-:Y:S05]  /*5b90*/  BSYNC.RECONVERGENT B1 ;  /* 0x0000000000017941 */ /* 0x000fea0003800200 */
.L_x_216:
[----:B------:R-:W-:Y:S01]  /*5ba0*/  ISETP.GT.AND P0, PT, R2, 0xf, PT ;  /* 0x0000000f0200780c */ /* 0x000fe20003f04270 */
[----:B--2---:R2:W4:Y:S01]  /*5bb0*/  SHFL.DOWN PT, R10, R8, 0x10, 0x1f ;  /* 0x0a001f00080a7f89 */ /* 0x00452200000e0000 */
[----:B------:R-:W-:Y:S01]  /*5bc0*/  BSSY.RECONVERGENT B1, `(.L_x_218) ;  /* 0x000001d000017945 */ /* 0x000fe20003800200 */
[----:B-1----:R-:W-:Y:S02]  /*5bd0*/  IMAD.MOV.U32 R4, RZ, RZ, R12 ;  /* 0x000000ffff047224 */ /* 0x002fe400078e000c */
[----:B------:R2:W1:Y:S01]  /*5be0*/  SHFL.DOWN PT, R11, R9, 0x10, 0x1f ;  /* 0x0a001f00090b7f89 */ /* 0x00046200000e0000 */
[----:B------:R-:W-:Y:S02]  /*5bf0*/  IMAD.MOV.U32 R5, RZ, RZ, R13 ;  /* 0x000000ffff057224 */ /* 0x000fe400078e000d */
[----:B------:R-:W-:Y:S01]  /*5c00*/  IMAD.MOV.U32 R6, RZ, RZ, R8 ;  /* 0x000000ffff067224 */ /* 0x000fe200078e0008 */
[----:B0-----:R2:W0:Y:S01]  /*5c10*/  SHFL.DOWN PT, R15, R12, 0x10, 0x1f ;  /* 0x0a001f000c0f7f89 */ /* 0x00142200000e0000 */
[----:B------:R-:W-:-:S03]  /*5c20*/  IMAD.MOV.U32 R7, RZ, RZ, R9 ;  /* 0x000000ffff077224 */ /* 0x000fc600078e0009 */
[----:B---3--:R2:W3:Y:S01]  /*5c30*/  SHFL.DOWN PT, R14, R13, 0x10, 0x1f ;  /* 0x0a001f000d0e7f89 */ /* 0x0084e200000e0000 */
        /* <DEDUP_REMOVED lines=21> */
.L_x_219:
[----:B------:R-:W-:Y:S05]  /*5d90*/  BSYNC.RECONVERGENT B1 ;  /* 0x0000000000017941 */ /* 0x000fea0003800200 */
.L_x_218:
[----:B------:R-:W-:Y:S01]  /*5da0*/  ISETP.NE.AND P0, PT, R2, RZ, PT ;  /* 0x000000ff0200720c */ /* 0x000fe20003f05270 */
[----:B------:R-:W-:-:S12]  /*5db0*/  BSSY.RECONVERGENT B1, `(.L_x_220) ;  /* 0x000000a000017945 */ /* 0x000fd80003800200 */
[----:B------:R-:W-:Y:S05]  /*5dc0*/  @P0 BRA `(.L_x_221) ;  /* 0x0000000000200947 */ /* 0x000fea0003800000 */
[----:B--2---:R-:W2:Y:S01]  /*5dd0*/  S2R R9, SR_CgaCtaId ;  /* 0x0000000000097919 */ /* 0x004ea20000008800 */
[----:B------:R-:W-:Y:S02]  /*5de0*/  MOV R8, 0x400 ;  /* 0x0000040000087802 */ /* 0x000fe40000000f00 */
[----:B------:R-:W-:-:S04]  /*5df0*/  SHF.R.U32.HI R2, RZ, 0x1, R3 ;  /* 0x00000001ff027819 */ /* 0x000fc80000011603 */
[----:B------:R-:W-:Y:S02]  /*5e00*/  LOP3.LUT R2, R2, 0x1f0, RZ, 0xc0, !PT ;  /* 0x000001f002027812 */ /* 0x000fe400078ec0ff */
[----:B--2---:R-:W-:-:S05]  /*5e10*/  LEA R9, R9, R8, 0x18 ;  /* 0x0000000809097211 */ /* 0x004fca00078ec0ff */
[----:B------:R-:W-:-:S05]  /*5e20*/  IMAD.IADD R9, R2, 0x1, R9 ;  /* 0x0000000102097824 */ /* 0x000fca00078e0209 */
[----:B------:R2:W-:Y:S04]  /*5e30*/  STS.64 [R9+0x10], R4 ;  /* 0x0000100409007388 */ /* 0x0005e80000000a00 */
[----:B------:R2:W-:Y:S02]  /*5e40*/  STS.64 [R9+0x8], R6 ;  /* 0x0000080609007388 */ /* 0x0005e40000000a00 */
.L_x_221:
[----:B------:R-:W-:Y:S05]  /*5e50*/  BSYNC.RECONVERGENT B1 ;  /* 0x0000000000017941 */ /* 0x000fea0003800200 */
.L_x_220:
[----:B------:R-:W-:Y:S01]  /*5e60*/  BAR.SYNC.DEFER_BLOCKING 0x0 ;  /* 0x0000000000007b1d */ /* 0x000fe20000010000 */
[----:B------:R-:W-:-:S13]  /*5e70*/  ISETP.NE.AND P1, PT, R3, RZ, PT ;  /* 0x000000ff0300720c */ /* 0x000fda0003f25270 */
[----:B------:R-:W-:Y:S05]  /*5e80*/  @P1 BRA `(.L_x_149) ;  /* 0x00000008008c1947 */ /* 0x000fea0003800000 */
[----:B------:R-:W5:Y:S01]  /*5e90*/  S2R R3, SR_CgaCtaId ;  /* 0x0000000000037919 */ /* 0x000f620000008800 */
[----:B------:R-:W-:Y:S01]  /*5ea0*/  MOV R20, 0x400 ;  /* 0x0000040000147802 */ /* 0x000fe20000000f00 */
[----:B------:R-:W-:Y:S03]  /*5eb0*/  BSSY.RECONVERGENT B1, `(.L_x_222) ;  /* 0x000001a000017945 */ /* 0x000fe60003800200 */
[----:B-----5:R-:W-:-:S05]  /*5ec0*/  LEA R20, R3, R20, 0x18 ;  /* 0x0000001403147211 */ /* 0x020fca00078ec0ff */
[----:B------:R-:W5:Y:S04]  /*5ed0*/  LDS.64 R16, [R20+0x18] ;  /* 0x0000180014107984 */ /* 0x000f680000000a00 */
[----:B-12-4-:R-:W1:Y:S04]  /*5ee0*/  LDS.128 R8, [R20+0x20] ;  /* 0x0000200014087984 */ /* 0x016e680000000c00 */
[----:B------:R2:W4:Y:S04]  /*5ef0*/  LDS.64 R2, [R20+0x80] ;  /* 0x0000800014027984 */ /* 0x0005280000000a00 */
[----:B0--3--:R2:W0:Y:S01]  /*5f00*/  LDS.128 R12, [R20+0x30] ;  /* 0x00003000140c7984 */ /* 0x0094220000000c00 */
[----:B-----5:R-:W-:Y:S01]  /*5f10*/  DSETP.GEU.AND P0, PT, |R6|, |R16|, PT ;  /* 0x400000100600722a */ /* 0x020fe20003f0e200 */
[----:B------:R-:W-:-:S02]  /*5f20*/  IMAD.MOV.U32 R22, RZ, RZ, R16 ;  /* 0x000000ffff167224 */ /* 0x000fc400078e0010 */
[----:B------:R-:W-:Y:S02]  /*5f30*/  IMAD.MOV.U32 R23, RZ, RZ, R17 ;  /* 0x000000ffff177224 */ /* 0x000fe400078e0011 */
[----:B-1----:R-:W-:Y:S02]  /*5f40*/  IMAD.MOV.U32 R25, RZ, RZ, R8 ;  /* 0x000000ffff197224 */ /* 0x002fe400078e0008 */
[----:B------:R-:W-:-:S07]  /*5f50*/  IMAD.MOV.U32 R21, RZ, RZ, R9 ;  /* 0x000000ffff157224 */ /* 0x000fce00078e0009 */
[----:B0-2-4-:R-:W-:Y:S05]  /*5f60*/  @!P0 BRA `(.L_x_223) ;  /* 0x0000000000388947 */ /* 0x015fea0003800000 */
        /* <DEDUP_REMOVED lines=14> */
.L_x_223:
[----:B------:R-:W-:Y:S05]  /*6050*/  BSYNC.RECONVERGENT B1 ;  /* 0x0000000000017941 */ /* 0x000fea0003800200 */
.L_x_222:
        /* <DEDUP_REMOVED lines=23> */
.L_x_225:
[----:B------:R-:W-:Y:S05]  /*61d0*/  BSYNC.RECONVERGENT B1 ;  /* 0x0000000000017941 */ /* 0x000fea0003800200 */
.L_x_224:
        /* <DEDUP_REMOVED lines=21> */
.L_x_227:
[----:B------:R-:W-:Y:S05]  /*6330*/  BSYNC.RECONVERGENT B1 ;  /* 0x0000000000017941 */ /* 0x000fea0003800200 */
.L_x_226:
        /* <DEDUP_REMOVED lines=23> */
.L_x_229:
[----:B------:R-:W-:Y:S05]  /*64b0*/  BSYNC.RECONVERGENT B1 ;  /* 0x0000000000017941 */ /* 0x000fea0003800200 */
.L_x_228:
        /* <DEDUP_REMOVED lines=21> */
.L_x_231:
[----:B------:R-:W-:Y:S05]  /*6610*/  BSYNC.RECONVERGENT B1 ;  /* 0x0000000000017941 */ /* 0x000fea0003800200 */
.L_x_230:
        /* <DEDUP_REMOVED lines=21> */
.L_x_233:
[----:B------:R-:W-:Y:S05]  /*6770*/  BSYNC.RECONVERGENT B1 ;  /* 0x0000000000017941 */ /* 0x000fea0003800200 */
.L_x_232:
        /* <DEDUP_REMOVED lines=20> */
.L_x_149:
[----:B------:R-:W-:Y:S05]  /*68c0*/  BSYNC.RECONVERGENT B0 ;  /* 0x0000000000007941 */ /* 0x000fea0003800200 */
.L_x_116:
[----:B------:R-:W-:Y:S05]  /*68d0*/  @P1 EXIT ;  /* 0x000000000000194d */ /* 0x000fea0003800000 */
[----:B01--4-:R-:W0:Y:S02]  /*68e0*/  LDC.64 R2, c[0x0][0x390] ;  /* 0x0000e400ff027b82 */ /* 0x013e240000000a00 */
[----:B0-----:R-:W-:-:S05]  /*68f0*/  IMAD.WIDE.U32 R2, R0, 0x10, R2 ;  /* 0x0000001000027825 */ /* 0x001fca00078e0002 */
[----:B------:R-:W-:Y:S04]  /*6900*/  STG.E.64 desc[UR10][R2.64], R6 ;  /* 0x0000000602007986 */ /* 0x000fe8000c101b0a */
[----:B------:R-:W-:Y:S01]  /*6910*/  STG.E.64 desc[UR10][R2.64+0x8], R4 ;  /* 0x0000080402007986 */ /* 0x000fe2000c101b0a */
[----:B------:R-:W-:Y:S05]  /*6920*/  EXIT ;  /* 0x000000000000794d */ /* 0x000fea0003800000 */
.L_x_234:
        /* <DEDUP_REMOVED lines=13> */
.L_x_774:


//--------------------- .text._ZN6thrust24THRUST_300001_SM_1000_NS8cuda_cub4core6detail13_kernel_agentINS1_8__reduce11ReduceAgentINS0_12zip_iteratorIN4cuda3std3__45tupleIJNS0_10device_ptrIdEENS0_17counting_iteratorIlNS0_11use_defaultESF_SF_EEEEEEEPNSB_IJdlEEESJ_lNS1_9__extrema9arg_max_fIdl19doubleAbsComparatorEEEEJSI_SK_lSO_EEEvDpT0_ --------------------------
	.section	.text._ZN6thrust24THRUST_300001_SM_1000_NS8cuda_cub4core6detail13_kernel_agentINS1_8__reduce11ReduceAgentINS0_12zip_iteratorIN4cuda3std3__45tupleIJNS0_10device_ptrIdEENS0_17counting_iteratorIlNS0_11use_defaultESF_SF_EEEEEEEPNSB_IJdlEEESJ_lNS1_9__extrema9arg_max_fIdl19doubleAbsComparatorEEEEJSI_SK_lSO_EEEvDpT0_,"ax",@progbits
	.align	128
        .global         _ZN6thrust24THRUST_300001_SM_1000_NS8cuda_cub4core6detail13_kernel_agentINS1_8__reduce11ReduceAgentINS0_12zip_iteratorIN4cuda3std3__45tupleIJNS0_10device_ptrIdEENS0_17counting_iteratorIlNS0_11use_defaultESF_SF_EEEEEEEPNSB_IJdlEEESJ_lNS1_9__extrema9arg_max_fIdl19doubleAbsComparatorEEEEJSI_SK_lSO_EEEvDpT0_
        .type           _ZN6thrust24THRUST_300001_SM_1000_NS8cuda_cub4core6detail13_kernel_agentINS1_8__reduce11ReduceAgentINS0_12zip_iteratorIN4cuda3std3__45tupleIJNS0_10device_ptrIdEENS0_17counting_iteratorIlNS0_11use_defaultESF_SF_EEEEEEEPNSB_IJdlEEESJ_lNS1_9__extrema9arg_max_fIdl19doubleAbsComparatorEEEEJSI_SK_lSO_EEEvDpT0_,@function
        .size           _ZN6thrust24THRUST_300001_SM_1000_NS8cuda_cub4core6detail13_kernel_agentINS1_8__reduce11ReduceAgentINS0_12zip_iteratorIN4cuda3std3__45tupleIJNS0_10device_ptrIdEENS0_17counting_iteratorIlNS0_11use_defaultESF_SF_EEEEEEEPNSB_IJdlEEESJ_lNS1_9__extrema9arg_max_fIdl19doubleAbsComparatorEEEEJSI_SK_lSO_EEEvDpT0_,(.L_x_775 - _ZN6thrust24THRUST_300001_SM_1000_NS8cuda_cub4core6detail13_kernel_agentINS1_8__reduce11ReduceAgentINS0_12zip_iteratorIN4cuda3std3__45tupleIJNS0_10device_ptrIdEENS0_17counting_iteratorIlNS0_11use_defaultESF_SF_EEEEEEEPNSB_IJdlEEESJ_lNS1_9__extrema9arg_max_fIdl19doubleAbsComparatorEEEEJSI_SK_lSO_EEEvDpT0_)
        .other          _ZN6thrust24THRUST_300001_SM_1000_NS8cuda_cub4core6detail13_kernel_agentINS1_8__reduce11ReduceAgentINS0_12zip_iteratorIN4cuda3std3__45tupleIJNS0_10device_ptrIdEENS0_17counting_iteratorIlNS0_11use_defaultESF_SF_EEEEEEEPNSB_IJdlEEESJ_lNS1_9__extrema9arg_max_fIdl19doubleAbsComparatorEEEEJSI_SK_lSO_EEEvDpT0_,@"STO_CUDA_ENTRY STV_DEFAULT"
_ZN6thrust24THRUST_300001_SM_1000_NS8cuda_cub4core6detail13_kernel_agentINS1_8__reduce11ReduceAgentINS0_12zip_iteratorIN4cuda3std3__45tupleIJNS0_10device_ptrIdEENS0_17counting_iteratorIlNS0_11use_defaultESF_SF_EEEEEEEPNSB_IJdlEEESJ_lNS1_9__extrema9arg_max_fIdl19doubleAbsComparatorEEEEJSI_SK_lSO_EEEvDpT0_:
.text._ZN6thrust24THRUST_300001_SM_1000_NS8cuda_cub4core6detail13_kernel_agentINS1_8__reduce11ReduceAgentINS0_12zip_iteratorIN4cuda3std3__45tupleIJNS0_10device_ptrIdEENS0_17counting_iteratorIlNS0_11use_defaultESF_SF_EEEEEEEPNSB_IJdlEEESJ_lNS1_9__extrema9arg_max_fIdl19doubleAbsComparatorEEEEJSI_SK_lSO_EEEvDpT0_:
[----:B------:R-:W-:Y:S01]  /*0000*/  LDC R1, c[0x0][0x37c] ;  /* 0x0000df00ff017b82 */ /* 0x000fe20000000800 */
[----:B------:R-:W0:Y:S02]  /*0010*/  LDCU.64 UR4, c[0x0][0x398] ;  /* 0x00007300ff0477ac */ /* 0x000e240008000a00 */
[----:B0-----:R-:W-:-:S04]  /*0020*/  ISETP.NE.U32.AND P0, PT, RZ, UR4, PT ;  /* 0x00000004ff007c0c */ /* 0x001fc8000bf05070 */
[----:B------:R-:W-:-:S13]  /*0030*/  ISETP.NE.AND.EX P0, PT, RZ, UR5, PT, P0 ;  /* 0x00000005ff007c0c */ /* 0x000fda000bf05300 */
[----:B------:R-:W-:Y:S05]  /*0040*/  @!P0 EXIT ;  /* 0x000000000000894d */ /* 0x000fea0003800000 */
[----:B------:R-:W-:Y:S01]  /*0050*/  UISETP.GT.U32.AND UP0, UPT, UR4, 0x4ff, UPT ;  /* 0x000004ff0400788c */ /* 0x000fe2000bf04070 */
[----:B------:R-:W-:Y:S01]  /*0060*/  BSSY.RECONVERGENT B0, `(.L_x_235) ;  /* 0x000063e000007945 */ /* 0x000fe20003800200 */
[----:B------:R-:W0:Y:S02]  /*0070*/  LDCU.64 UR8, c[0x0][0x358] ;  /* 0x00006b00ff0877ac */ /* 0x000e240008000a00 */
[----:B------:R-:W-:-:S09]  /*0080*/  UISETP.GT.AND.EX UP0, UPT, UR5, URZ, UPT, UP0 ;  /* 0x000000ff0500728c */ /* 0x000fd2000bf04300 */
        /* <DEDUP_REMOVED lines=9> */
[----:B------:R-:W1:Y:S01]  /*0120*/  LDC.64 R2, c[0x0][0x380] ;  /* 0x0000e000ff027b82 */ /* 0x000e620000000a00 */
[----:B------:R-:W2:Y:S01]  /*0130*/  LDCU.64 UR6, c[0x0][0x388] ;  /* 0x00007100ff0677ac */ /* 0x000ea20008000a00 */
[----:B-1----:R-:W-:-:S06]  /*0140*/  IMAD.WIDE.U32 R2, R0, 0x8, R2 ;  /* 0x0000000800027825 */ /* 0x002fcc00078e0002 */
[----:B0-----:R-:W5:Y:S01]  /*0150*/  LDG.E.64 R2, desc[UR8][R2.64] ;  /* 0x0000000802027981 */ /* 0x001f62000c1e1b00 */
[C---:B--2---:R-:W-:Y:S01]  /*0160*/  IADD3 R9, P0, PT, R0.reuse, UR6, RZ ;  /* 0x0000000600097c10 */ /* 0x044fe2000ff1e0ff */
[----:B------:R-:W-:-:S04]  /*0170*/  VIADD R10, R0, 0x100 ;  /* 0x00000100000a7836 */ /* 0x000fc80000000000 */
[----:B------:R-:W-:-:S08]  /*0180*/  IMAD.X R8, RZ, RZ, UR7, P0 ;  /* 0x00000007ff087e24 */ /* 0x000fd000080e06ff */
.L_x_238:
[----:B0-----:R-:W-:Y:S05]  /*0190*/  BSYNC.RECONVERGENT B1 ;  /* 0x0000000000017941 */ /* 0x001fea0003800200 */
.L_x_237:
[----:B------:R-:W-:Y:S01]  /*01a0*/  ISETP.GE.AND P0, PT, R10, UR4, PT ;  /* 0x000000040a007c0c */ /* 0x000fe2000bf06270 */
[----:B------:R-:W-:-:S12]  /*01b0*/  BSSY.RECONVERGENT B1, `(.L_x_239) ;  /* 0x00000a9000017945 */ /* 0x000fd80003800200 */
[----:B------:R-:W-:Y:S05]  /*01c0*/  @P0 BRA `(.L_x_240) ;  /* 0x00000008009c0947 */ /* 0x000fea0003800000 */
[----:B------:R-:W-:Y:S01]  /*01d0*/  LOP3.LUT R4, RZ, R10, RZ, 0x33, !PT ;  /* 0x0000000aff047212 */ /* 0x000fe200078e33ff */
[----:B------:R-:W-:Y:S04]  /*01e0*/  BSSY.RECONVERGENT B2, `(.L_x_241) ;  /* 0x0000034000027945 */ /* 0x000fe80003800200 */
[----:B------:R-:W-:-:S05]  /*01f0*/  VIADD R16, R4, UR4 ;  /* 0x0000000404107c36 */ /* 0x000fca0008000000 */
[----:B------:R-:W-:-:S04]  /*0200*/  LOP3.LUT R4, R16, 0x300, RZ, 0xc0, !PT ;  /* 0x0000030010047812 */ /* 0x000fc800078ec0ff */
[----:B------:R-:W-:-:S13]  /*0210*/  ISETP.NE.AND P0, PT, R4, 0x300, PT ;  /* 0x000003000400780c */ /* 0x000fda0003f05270 */
[----:B------:R-:W-:Y:S05]  /*0220*/  @!P0 BRA `(.L_x_242) ;  /* 0x0000000000bc8947 */ /* 0x000fea0003800000 */
[----:B------:R-:W0:Y:S01]  /*0230*/  LDC.64 R4, c[0x0][0x380] ;  /* 0x0000e000ff047b82 */ /* 0x000e220000000a00 */
[----:B------:R-:W1:Y:S01]  /*0240*/  LDCU.64 UR6, c[0x0][0x388] ;  /* 0x00007100ff0677ac */ /* 0x000e620008000a00 */
[----:B------:R-:W-:-:S04]  /*0250*/  LEA.HI R6, R16, 0x1, RZ, 0x18 ;  /* 0x0000000110067811 */ /* 0x000fc800078fc0ff */
[----:B------:R-:W-:-:S05]  /*0260*/  LOP3.LUT R6, R6, 0x3, RZ, 0xc0, !PT ;  /* 0x0000000306067812 */ /* 0x000fca00078ec0ff */
[----:B------:R-:W-:Y:S01]  /*0270*/  IMAD.MOV R11, RZ, RZ, -R6 ;  /* 0x000000ffff0b7224 */ /* 0x000fe200078e0a06 */
[C---:B-1----:R-:W-:Y:S01]  /*0280*/  IADD3 R14, P0, PT, R10.reuse, UR6, RZ ;  /* 0x000000060a0e7c10 */ /* 0x042fe2000ff1e0ff */
[----:B0-----:R-:W-:-:S04]  /*0290*/  IMAD.WIDE.U32 R4, R10, 0x8, R4 ;  /* 0x000000080a047825 */ /* 0x001fc800078e0004 */
[----:B------:R-:W-:Y:S02]  /*02a0*/  IMAD.MOV.U32 R12, RZ, RZ, R4 ;  /* 0x000000ffff0c7224 */ /* 0x000fe400078e0004 */
[----:B------:R-:W-:Y:S02]  /*02b0*/  IMAD.MOV.U32 R13, RZ, RZ, R5 ;  /* 0x000000ffff0d7224 */ /* 0x000fe400078e0005 */
[----:B------:R-:W-:-:S07]  /*02c0*/  IMAD.X R15, RZ, RZ, UR7, P0 ;  /* 0x00000007ff0f7e24 */ /* 0x000fce00080e06ff */
.L_x_245:
        /* <DEDUP_REMOVED lines=31> */
.L_x_244:
[----:B------:R-:W-:Y:S05]  /*04c0*/  BSYNC.RECONVERGENT B3 ;  /* 0x0000000000037941 */ /* 0x000fea0003800200 */
.L_x_243:
[----:B------:R-:W-:Y:S01]  /*04d0*/  IADD3 R14, P0, PT, R14, 0x100, RZ ;  /* 0x000001000e0e7810 */ /* 0x000fe20007f1e0ff */
[----:B------:R-:W-:Y:S02]  /*04e0*/  VIADD R10, R10, 0x100 ;  /* 0x000001000a0a7836 */ /* 0x000fe40000000000 */
[----:B------:R-:W-:Y:S02]  /*04f0*/  IMAD.X R13, RZ, RZ, R13, P3 ;  /* 0x000000ffff0d7224 */ /* 0x000fe400018e060d */
[----:B------:R-:W-:Y:S01]  /*0500*/  IMAD.X R15, RZ, RZ, R15, P0 ;  /* 0x000000ffff0f7224 */ /* 0x000fe200000e060f */
[----:B------:R-:W-:Y:S07]  /*0510*/  @P2 BRA `(.L_x_245) ;  /* 0xfffffffc006c2947 */ /* 0x000fee000383ffff */
.L_x_242:
[----:B------:R-:W-:Y:S05]  /*0520*/  BSYNC.RECONVERGENT B2 ;  /* 0x0000000000027941 */ /* 0x000fea0003800200 */
.L_x_241:
[----:B------:R-:W-:-:S13]  /*0530*/  ISETP.GE.U32.AND P0, PT, R16, 0x300, PT ;  /* 0x000003001000780c */ /* 0x000fda0003f06070 */
[----:B------:R-:W-:Y:S05]  /*0540*/  @!P0 BRA `(.L_x_240) ;  /* 0x0000000400bc8947 */ /* 0x000fea0003800000 */
[----:B------:R-:W0:Y:S01]  /*0550*/  LDC.64 R4, c[0x0][0x380] ;  /* 0x0000e000ff047b82 */ /* 0x000e220000000a00 */
[----:B------:R-:W-:-:S07]  /*0560*/  VIADD R20, R10, 0x200 ;  /* 0x000002000a147836 */ /* 0x000fce0000000000 */
[----:B------:R-:W1:Y:S02]  /*0570*/  LDC.64 R6, c[0x0][0x388] ;  /* 0x0000e200ff067b82 */ /* 0x000e640000000a00 */
.L_x_254:
[----:B------:R-:W-:-:S04]  /*0580*/  VIADD R17, R20, 0xfffffe00 ;  /* 0xfffffe0014117836 */ /* 0x000fc80000000000 */
[----:B0-----:R-:W-:-:S05]  /*0590*/  IMAD.WIDE R24, R17, 0x8, R4 ;  /* 0x0000000811187825 */ /* 0x001fca00078e0204 */
[----:B------:R-:W2:Y:S04]  /*05a0*/  LDG.E.64 R18, desc[UR8][R24.64] ;  /* 0x0000000818127981 */ /* 0x000ea8000c1e1b00 */
[----:B-----5:R0:W5:Y:S04]  /*05b0*/  LDG.E.64 R14, desc[UR8][R24.64+0x800] ;  /* 0x00080008180e7981 */ /* 0x020168000c1e1b00 */
[----:B------:R0:W5:Y:S04]  /*05c0*/  LDG.E.64 R12, desc[UR8][R24.64+0x1000] ;  /* 0x00100008180c7981 */ /* 0x000168000c1e1b00 */
[----:B------:R0:W5:Y:S01]  /*05d0*/  LDG.E.64 R10, desc[UR8][R24.64+0x1800] ;  /* 0x00180008180a7981 */ /* 0x000162000c1e1b00 */
[----:B-1----:R-:W-:Y:S01]  /*05e0*/  IADD3 R26, P1, PT, R17, R6, RZ ;  /* 0x00000006111a7210 */ /* 0x002fe20007f3e0ff */
[----:B------:R-:W-:Y:S01]  /*05f0*/  BSSY.RECONVERGENT B2, `(.L_x_246) ;  /* 0x0000017000027945 */ /* 0x000fe20003800200 */
[----:B------:R-:W-:-:S02]  /*0600*/  VIADD R23, R20, 0xffffff00 ;  /* 0xffffff0014177836 */ /* 0x000fc40000000000 */
[----:B------:R-:W-:Y:S01]  /*0610*/  LEA.HI.X.SX32 R27, R17, R7, 0x1, P1 ;  /* 0x00000007111b7211 */ /* 0x000fe200008f0eff */
[----:B------:R-:W-:-:S04]  /*0620*/  IMAD.MOV.U32 R22, RZ, RZ, R26 ;  /* 0x000000ffff167224 */ /* 0x000fc800078e001a */
        /* <DEDUP_REMOVED lines=19> */
.L_x_247:
[----:B------:R-:W-:Y:S05]  /*0760*/  BSYNC.RECONVERGENT B2 ;  /* 0x0000000000027941 */ /* 0x000fea0003800200 */
.L_x_246:
[----:B-----5:R-:W-:Y:S01]  /*0770*/  DSETP.GEU.AND P0, PT, |R16|, |R14|, PT ;  /* 0x4000000e1000722a */ /* 0x020fe20003f0e200 */
[C---:B------:R-:W-:Y:S01]  /*0780*/  IADD3 R19, P1, PT, R23.reuse, R6, RZ ;  /* 0x0000000617137210 */ /* 0x040fe20007f3e0ff */
[----:B------:R-:W-:Y:S01]  /*0790*/  BSSY.RECONVERGENT B2, `(.L_x_248) ;  /* 0x0000015000027945 */ /* 0x000fe20003800200 */
[----:B------:R-:W-:Y:S02]  /*07a0*/  IMAD.MOV.U32 R2, RZ, RZ, R14 ;  /* 0x000000ffff027224 */ /* 0x000fe400078e000e */
[----:B------:R-:W-:Y:S01]  /*07b0*/  LEA.HI.X.SX32 R18, R23, R7, 0x1, P1 ;  /* 0x0000000717127211 */ /* 0x000fe200008f0eff */
[----:B------:R-:W-:Y:S02]  /*07c0*/  IMAD.MOV.U32 R9, RZ, RZ, R19 ;  /* 0x000000ffff097224 */ /* 0x000fe400078e0013 */
[----:B------:R-:W-:Y:S01]  /*07d0*/  IMAD.MOV.U32 R3, RZ, RZ, R15 ;  /* 0x000000ffff037224 */ /* 0x000fe200078e000f */
[----:B------:R-:W-:-:S05]  /*07e0*/  MOV R8, R18 ;  /* 0x0000001200087202 */ /* 0x000fca0000000f00 */
        /* <DEDUP_REMOVED lines=15> */
.L_x_249:
[----:B------:R-:W-:Y:S05]  /*08e0*/  BSYNC.RECONVERGENT B2 ;  /* 0x0000000000027941 */ /* 0x000fea0003800200 */
.L_x_248:
[----:B------:R-:W-:Y:S01]  /*08f0*/  DSETP.GEU.AND P0, PT, |R2|, |R12|, PT ;  /* 0x4000000c0200722a */ /* 0x000fe20003f0e200 */
[CC--:B------:R-:W-:Y:S01]  /*0900*/  IADD3 R22, P1, PT, R20.reuse, R6.reuse, RZ ;  /* 0x0000000614167210 */ /* 0x0c0fe20007f3e0ff */
[C---:B------:R-:W-:Y:S01]  /*0910*/  VIADD R16, R20.reuse, 0x100 ;  /* 0x0000010014107836 */ /* 0x040fe20000000000 */
[----:B------:R-:W-:Y:S01]  /*0920*/  BSSY.RECONVERGENT B2, `(.L_x_250) ;  /* 0x0000016000027945 */ /* 0x000fe20003800200 */
[----:B------:R-:W-:Y:S01]  /*0930*/  IMAD.MOV.U32 R14, RZ, RZ, R12 ;  /* 0x000000ffff0e7224 */ /* 0x000fe200078e000c */
[----:B------:R-:W-:Y:S01]  /*0940*/  LEA.HI.X.SX32 R19, R20, R7, 0x1, P1 ;  /* 0x0000000714137211 */ /* 0x000fe200008f0eff */
[----:B------:R-:W-:Y:S01]  /*0950*/  IMAD.MOV.U32 R17, RZ, RZ, R22 ;  /* 0x000000ffff117224 */ /* 0x000fe200078e0016 */
[----:B------:R-:W-:Y:S01]  /*0960*/  IADD3 R24, P2, PT, R16, R6, RZ ;  /* 0x0000000610187210 */ /* 0x000fe20007f5e0ff */
[----:B------:R-:W-:Y:S02]  /*0970*/  IMAD.MOV.U32 R15, RZ, RZ, R13 ;  /* 0x000000ffff0f7224 */ /* 0x000fe400078e000d */
[----:B------:R-:W-:-:S04]  /*0980*/  IMAD.MOV.U32 R18, RZ, RZ, R19 ;  /* 0x000000ffff127224 */ /* 0x000fc800078e0013 */
[----:B------:R-:W-:Y:S06]  /*0990*/  @!P0 BRA `(.L_x_251) ;  /* 0x0000000000388947 */ /* 0x000fec0003800000 */
        /* <DEDUP_REMOVED lines=14> */
.L_x_251:
[----:B------:R-:W-:Y:S05]  /*0a80*/  BSYNC.RECONVERGENT B2 ;  /* 0x0000000000027941 */ /* 0x000fea0003800200 */
.L_x_250:
[----:B------:R-:W-:Y:S01]  /*0a90*/  DSETP.GEU.AND P0, PT, |R14|, |R10|, PT ;  /* 0x4000000a0e00722a */ /* 0x000fe20003f0e200 */
[----:B------:R-:W-:Y:S01]  /*0aa0*/  LEA.HI.X.SX32 R13, R16, R7, 0x1, P2 ;  /* 0x00000007100d7211 */ /* 0x000fe200010f0eff */
[----:B------:R-:W-:Y:S01]  /*0ab0*/  BSSY.RECONVERGENT B2, `(.L_x_252) ;  /* 0x0000014000027945 */ /* 0x000fe20003800200 */
[----:B------:R-:W-:Y:S02]  /*0ac0*/  IMAD.MOV.U32 R9, RZ, RZ, R24 ;  /* 0x000000ffff097224 */ /* 0x000fe400078e0018 */
[----:B------:R-:W-:Y:S02]  /*0ad0*/  IMAD.MOV.U32 R2, RZ, RZ, R10 ;  /* 0x000000ffff027224 */ /* 0x000fe400078e000a */
[----:B------:R-:W-:Y:S02]  /*0ae0*/  IMAD.MOV.U32 R8, RZ, RZ, R13 ;  /* 0x000000ffff087224 */ /* 0x000fe400078e000d */
[----:B------:R-:W-:-:S05]  /*0af0*/  IMAD.MOV.U32 R3, RZ, RZ, R11 ;  /* 0x000000ffff037224 */ /* 0x000fca00078e000b */
        /* <DEDUP_REMOVED lines=15> */
.L_x_253:
[----:B------:R-:W-:Y:S05]  /*0bf0*/  BSYNC.RECONVERGENT B2 ;  /* 0x0000000000027941 */ /* 0x000fea0003800200 */
.L_x_252:
[C---:B------:R-:W-:Y:S02]  /*0c00*/  VIADD R10, R20.reuse, 0x200 ;  /* 0x00000200140a7836 */ /* 0x040fe40000000000 */
[----:B------:R-:W-:-:S03]  /*0c10*/  VIADD R20, R20, 0x400 ;  /* 0x0000040014147836 */ /* 0x000fc60000000000 */
[----:B------:R-:W-:-:S13]  /*0c20*/  ISETP.GE.AND P0, PT, R10, UR5, PT ;  /* 0x000000050a007c0c */ /* 0x000fda000bf06270 */
[----:B------:R-:W-:Y:S05]  /*0c30*/  @!P0 BRA `(.L_x_254) ;  /* 0xfffffff800508947 */ /* 0x000fea000383ffff */
.L_x_240:
[----:B------:R-:W-:Y:S05]  /*0c40*/  BSYNC.RECONVERGENT B1 ;  /* 0x0000000000017941 */ /* 0x000fea0003800200 */
.L_x_239:
[----:B------:R-:W0:Y:S02]  /*0c50*/  LDCU UR6, c[0x0][0x398] ;  /* 0x00007300ff0677ac */ /* 0x000e240008000800 */
[----:B0-----:R-:W-:-:S09]  /*0c60*/  UISETP.GE.AND UP0, UPT, UR6, 0x100, UPT ;  /* 0x000001000600788c */ /* 0x001fd2000bf06270 */
[----:B------:R-:W-:Y:S05]  /*0c70*/  BRA.U !UP0, `(.L_x_255) ;  /* 0x0000001508507547 */ /* 0x000fea000b800000 */
        /* <DEDUP_REMOVED lines=32> */
.L_x_257:
[----:B------:R-:W-:Y:S05]  /*0e80*/  BSYNC.RECONVERGENT B1 ;  /* 0x0000000000017941 */ /* 0x000fea0003800200 */
.L_x_256:
        /* <DEDUP_REMOVED lines=31> */
.L_x_259:
[----:B------:R-:W-:Y:S05]  /*1080*/  BSYNC.RECONVERGENT B1 ;  /* 0x0000000000017941 */ /* 0x000fea0003800200 */
.L_x_258:
[----:B------:R-:W-:Y:S01]  /*1090*/  ISETP.GT.AND P0, PT, R10, 0x1b, PT ;  /* 0x0000001b0a00780c */ /* 0x000fe20003f04270 */
[----:B-1----:R1:W1:Y:S01]  /*10a0*/  SHFL.DOWN PT, R6, R2, 0x4, 0x1f ;  /* 0x08801f0002067f89 */ /* 0x00226200000e0000 */
[----:B------:R-:W-:Y:S01]  /*10b0*/  BSSY.RECONVERGENT B1, `(.L_x_260) ;  /* 0x000001d000017945 */ /* 0x000fe20003800200 */
[----:B0-----:R-:W-:Y:S02]  /*10c0*/  IMAD.MOV.U32 R11, RZ, RZ, R8 ;  /* 0x000000ffff0b7224 */ /* 0x001fe400078e0008 */
[----:B--2---:R0:W2:Y:S01]  /*10d0*/  SHFL.DOWN PT, R7, R3, 0x4, 0x1f ;  /* 0x08801f0003077f89 */ /* 0x0040a200000e0000 */
[----:B------:R-:W-:Y:S02]  /*10e0*/  IMAD.MOV.U32 R12, RZ, RZ, R9 ;  /* 0x000000ffff0c7224 */ /* 0x000fe400078e0009 */
[----:B------:R-:W-:Y:S01]  /*10f0*/  IMAD.MOV.U32 R4, RZ, RZ, R2 ;  /* 0x000000ffff047224 */ /* 0x000fe200078e0002 */
[----:B----4-:R0:W4:Y:S01]  /*1100*/  SHFL.DOWN PT, R13, R8, 0x4, 0x1f ;  /* 0x08801f00080d7f89 */ /* 0x01012200000e0000 */
[----:B------:R-:W-:-:S03]  /*1110*/  IMAD.MOV.U32 R5, RZ, RZ, R3 ;  /* 0x000000ffff057224 */ /* 0x000fc600078e0003 */
[----:B---3--:R0:W3:Y:S01]  /*1120*/  SHFL.DOWN PT, R14, R9, 0x4, 0x1f ;  /* 0x08801f00090e7f89 */ /* 0x0080e200000e0000 */
[----:B------:R-:W-:Y:S05]  /*1130*/  @P0 BRA `(.L_x_261) ;  /* 0x0000000000500947 */ /* 0x000fea0003800000 */
[----:B-12---:R-:W-:Y:S01]  /*1140*/  DSETP.GEU.AND P0, PT, |R2|, |R6|, PT ;  /* 0x400000060200722a */ /* 0x006fe20003f0e200 */
[----:B----4-:R-:W-:Y:S02]  /*1150*/  IMAD.MOV.U32 R11, RZ, RZ, R13 ;  /* 0x000000ffff0b7224 */ /* 0x010fe400078e000d */
        /* <DEDUP_REMOVED lines=18> */
.L_x_261:
[----:B------:R-:W-:Y:S05]  /*1280*/  BSYNC.RECONVERGENT B1 ;  /* 0x0000000000017941 */ /* 0x000fea0003800200 */
.L_x_260:
        /* <DEDUP_REMOVED lines=31> */
.L_x_263:
[----:B------:R-:W-:Y:S05]  /*1480*/  BSYNC.RECONVERGENT B1 ;  /* 0x0000000000017941 */ /* 0x000fea0003800200 */
.L_x_262:
[----:B------:R-:W-:Y:S01]  /*1490*/  ISETP.GT.AND P0, PT, R10, 0xf, PT ;  /* 0x0000000f0a00780c */ /* 0x000fe20003f04270 */
[----:B-1----:R1:W1:Y:S01]  /*14a0*/  SHFL.DOWN PT, R4, R2, 0x10, 0x1f ;  /* 0x0a001f0002047f89 */ /* 0x00226200000e0000 */
[----:B------:R-:W-:Y:S01]  /*14b0*/  BSSY.RECONVERGENT B1, `(.L_x_264) ;  /* 0x000001d000017945 */ /* 0x000fe20003800200 */
[----:B---3--:R-:W-:Y:S01]  /*14c0*/  MOV R14, R8 ;  /* 0x00000008000e7202 */ /* 0x008fe20000000f00 */
[----:B------:R-:W-:Y:S01]  /*14d0*/  IMAD.MOV.U32 R15, RZ, RZ, R9 ;  /* 0x000000ffff0f7224 */ /* 0x000fe200078e0009 */
[----:B0-----:R0:W3:Y:S01]  /*14e0*/  SHFL.DOWN PT, R5, R3, 0x10, 0x1f ;  /* 0x0a001f0003057f89 */ /* 0x0010e200000e0000 */
[----:B------:R-:W-:Y:S02]  /*14f0*/  IMAD.MOV.U32 R12, RZ, RZ, R2 ;  /* 0x000000ffff0c7224 */ /* 0x000fe400078e0002 */
[----:B----4-:R-:W-:Y:S01]  /*1500*/  IMAD.MOV.U32 R13, RZ, RZ, R3 ;  /* 0x000000ffff0d7224 */ /* 0x010fe200078e0003 */
[----:B--2---:R0:W2:Y:S04]  /*1510*/  SHFL.DOWN PT, R7, R8, 0x10, 0x1f ;  /* 0x0a001f0008077f89 */ /* 0x0040a800000e0000 */
[----:B------:R0:W4:Y:S01]  /*1520*/  SHFL.DOWN PT, R6, R9, 0x10, 0x1f ;  /* 0x0a001f0009067f89 */ /* 0x00012200000e0000 */
        /* <DEDUP_REMOVED lines=21> */
.L_x_265:
[----:B------:R-:W-:Y:S05]  /*1680*/  BSYNC.RECONVERGENT B1 ;  /* 0x0000000000017941 */ /* 0x000fea0003800200 */
.L_x_264:
        /* <DEDUP_REMOVED lines=11> */
.L_x_267:
[----:B------:R-:W-:Y:S05]  /*1740*/  BSYNC.RECONVERGENT B1 ;  /* 0x0000000000017941 */ /* 0x000fea0003800200 */
.L_x_266:
        /* <DEDUP_REMOVED lines=8> */
[----:B-1234-:R-:W1:Y:S04]  /*17d0*/  LDS.128 R4, [R0+0x20] ;  /* 0x0000200000047984 */ /* 0x01ee680000000c00 */
[----:B------:R2:W3:Y:S04]  /*17e0*/  LDS.64 R2, [R0+0x80] ;  /* 0x0000800000027984 */ /* 0x0004e80000000a00 */
[----:B------:R2:W4:Y:S01]  /*17f0*/  LDS.128 R8, [R0+0x30] ;  /* 0x0000300000087984 */ /* 0x0005220000000c00 */
        /* <DEDUP_REMOVED lines=20> */
.L_x_270:
[----:B------:R-:W-:Y:S05]  /*1940*/  BSYNC.RECONVERGENT B1 ;  /* 0x0000000000017941 */ /* 0x000fea0003800200 */
.L_x_269:
        /* <DEDUP_REMOVED lines=23> */
.L_x_272:
[----:B------:R-:W-:Y:S05]  /*1ac0*/  BSYNC.RECONVERGENT B1 ;  /* 0x0000000000017941 */ /* 0x000fea0003800200 */
.L_x_271:
        /* <DEDUP_REMOVED lines=21> */
.L_x_274:
[----:B------:R-:W-:Y:S05]  /*1c20*/  BSYNC.RECONVERGENT B1 ;  /* 0x0000000000017941 */ /* 0x000fea0003800200 */
.L_x_273:
[----:B------:R0:W1:Y:S01]  /*1c30*/  LDS.128 R8, [R0+0x60] ;  /* 0x0000600000087984 */ /* 0x0000620000000c00 */
[----:B------:R-:W-:Y:S01]  /*1c40*/  DSETP.GEU.AND P0, PT, |R20|, |R14|, PT ;  /* 0x4000000e1400722a */ /* 0x000fe20003f0e200 */
[----:B------:R-:W-:Y:S01]  /*1c50*/  BSSY.RECONVERGENT B1, `(.L_x_275) ;  /* 0x0000015000017945 */ /* 0x000fe20003800200 */
[----:B------:R-:W-:Y:S01]  /*1c60*/  MOV R12, R14 ;  /* 0x0000000e000c7202 */ /* 0x000fe20000000f00 */
        /* <DEDUP_REMOVED lines=19> */
.L_x_276:
[----:B------:R-:W-:Y:S05]  /*1da0*/  BSYNC.RECONVERGENT B1 ;  /* 0x0000000000017941 */ /* 0x000fea0003800200 */
.L_x_275:
        /* <DEDUP_REMOVED lines=21> */
.L_x_278:
[----:B------:R-:W-:Y:S05]  /*1f00*/  BSYNC.RECONVERGENT B1 ;  /* 0x0000000000017941 */ /* 0x000fea0003800200 */
.L_x_277:
        /* <DEDUP_REMOVED lines=21> */
.L_x_280:
[----:B------:R-:W-:Y:S05]  /*2060*/  BSYNC.RECONVERGENT B1 ;  /* 0x0000000000017941 */ /* 0x000fea0003800200 */
.L_x_279:
        /* <DEDUP_REMOVED lines=21> */
.L_x_255:
[----:B------:R-:W0:Y:S01]  /*21c0*/  S2R R4, SR_LANEID ;  /* 0x0000000000047919 */ /* 0x000e220000000000 */
[----:B------:R-:W-:Y:S01]  /*21d0*/  LOP3.LUT R5, R0, 0x3e0, RZ, 0xc0, !PT ;  /* 0x000003e000057812 */ /* 0x000fe200078ec0ff */
[----:B------:R-:W-:Y:S01]  /*21e0*/  BSSY.RECONVERGENT B1, `(.L_x_281) ;  /* 0x0000024000017945 */ /* 0x000fe20003800200 */
[----:B------:R-:W-:Y:S02]  /*21f0*/  IMAD.MOV.U32 R12, RZ, RZ, R9 ;  /* 0x000000ffff0c7224 */ /* 0x000fe400078e0009 */
[----:B------:R-:W-:Y:S02]  /*2200*/  IMAD.MOV.U32 R14, RZ, RZ, R8 ;  /* 0x000000ffff0e7224 */ /* 0x000fe400078e0008 */
[----:B------:R-:W-:Y:S01]  /*2210*/  VIADD R6, R5, 0x20 ;  /* 0x0000002005067836 */ /* 0x000fe20000000000 */
[----:B------:R-:W-:Y:S01]  /*2220*/  LOP3.LUT R5, RZ, R5, RZ, 0x33, !PT ;  /* 0x00000005ff057212 */ /* 0x000fe200078e33ff */
[----:B-----5:R-:W-:-:S03]  /*2230*/  IMAD.MOV.U32 R7, RZ, RZ, R3 ;  /* 0x000000ffff077224 */ /* 0x020fc600078e0003 */
[----:B------:R-:W-:Y:S01]  /*2240*/  ISETP.GT.AND P0, PT, R6, UR6, PT ;  /* 0x0000000606007c0c */ /* 0x000fe2000bf04270 */
[----:B------:R-:W-:Y:S01]  /*2250*/  VIADD R5, R5, UR6 ;  /* 0x0000000605057c36 */ /* 0x000fe20008000000 */
[----:B------:R-:W-:-:S04]  /*2260*/  MOV R6, R2 ;  /* 0x0000000200067202 */ /* 0x000fc80000000f00 */
[----:B------:R-:W-:-:S05]  /*2270*/  SEL R5, R5, 0x1f, P0 ;  /* 0x0000001f05057807 */ /* 0x000fca0000000000 */
[----:B------:R1:W2:Y:S04]  /*2280*/  SHFL.DOWN PT, R10, R2, 0x1, R5 ;  /* 0x08200000020a7989 */ /* 0x0002a800000e0005 */
[----:B------:R1:W3:Y:S04]  /*2290*/  SHFL.DOWN PT, R11, R3, 0x1, R5 ;  /* 0x08200000030b7989 */ /* 0x0002e800000e0005 */
[----:B------:R1:W4:Y:S01]  /*22a0*/  SHFL.DOWN PT, R16, R9, 0x1, R5 ;  /* 0x0820000009107989 */ /* 0x00032200000e0005 */
[----:B0-----:R-:W-:-:S03]  /*22b0*/  ISETP.GE.AND P0, PT, R4, R5, PT ;  /* 0x000000050400720c */ /* 0x001fc60003f06270 */
[----:B------:R1:W0:Y:S10]  /*22c0*/  SHFL.DOWN PT, R13, R8, 0x1, R5 ;  /* 0x08200000080d7989 */ /* 0x00023400000e0005 */
[----:B-1----:R-:W-:Y:S05]  /*22d0*/  @P0 BRA `(.L_x_282) ;  /* 0x0000000000500947 */ /* 0x002fea0003800000 */
[----:B--23--:R-:W-:Y:S01]  /*22e0*/  DSETP.GEU.AND P0, PT, |R2|, |R10|, PT ;  /* 0x4000000a0200722a */ /* 0x00cfe20003f0e200 */
        /* <DEDUP_REMOVED lines=19> */
.L_x_282:
[----:B------:R-:W-:Y:S05]  /*2420*/  BSYNC.RECONVERGENT B1 ;  /* 0x0000000000017941 */ /* 0x000fea0003800200 */
.L_x_281:
[----:B------:R-:W-:Y:S01]  /*2430*/  VIADD R2, R4, 0x2 ;  /* 0x0000000204027836 */ /* 0x000fe20000000000 */
[----:B------:R1:W1:Y:S01]  /*2440*/  SHFL.DOWN PT, R8, R6, 0x2, R5 ;  /* 0x0840000006087989 */ /* 0x00026200000e0005 */
[----:B------:R-:W-:Y:S01]  /*2450*/  BSSY.RECONVERGENT B1, `(.L_x_283) ;  /* 0x000001e000017945 */ /* 0x000fe20003800200 */
[----:B--2---:R-:W-:Y:S02]  /*2460*/  IMAD.MOV.U32 R10, RZ, RZ, R12 ;  /* 0x000000ffff0a7224 */ /* 0x004fe400078e000c */
[----:B------:R-:W-:Y:S01]  /*2470*/  ISETP.GT.AND P0, PT, R2, R5, PT ;  /* 0x000000050200720c */ /* 0x000fe20003f04270 */
[----:B------:R2:W1:Y:S01]  /*2480*/  SHFL.DOWN PT, R9, R7, 0x2, R5 ;  /* 0x0840000007097989 */ /* 0x00046200000e0005 */
[----:B----4-:R-:W-:Y:S02]  /*2490*/  IMAD.MOV.U32 R16, RZ, RZ, R14 ;  /* 0x000000ffff107224 */ /* 0x010fe400078e000e */
[----:B------:R-:W-:Y:S01]  /*24a0*/  IMAD.MOV.U32 R2, RZ, RZ, R6 ;  /* 0x000000ffff027224 */ /* 0x000fe200078e0006 */
[----:B---3--:R2:W3:Y:S01]  /*24b0*/  SHFL.DOWN PT, R11, R12, 0x2, R5 ;  /* 0x084000000c0b7989 */ /* 0x0084e200000e0005 */
[----:B------:R-:W-:-:S03]  /*24c0*/  IMAD.MOV.U32 R3, RZ, RZ, R7 ;  /* 0x000000ffff037224 */ /* 0x000fc600078e0007 */
[----:B0-----:R2:W0:Y:S04]  /*24d0*/  SHFL.DOWN PT, R13, R14, 0x2, R5 ;  /* 0x084000000e0d7989 */ /* 0x00142800000e0005 */
        /* <DEDUP_REMOVED lines=21> */
.L_x_284:
[----:B------:R-:W-:Y:S05]  /*2630*/  BSYNC.RECONVERGENT B1 ;  /* 0x0000000000017941 */ /* 0x000fea0003800200 */
.L_x_283:
[----:B-1----:R-:W-:Y:S01]  /*2640*/  VIADD R6, R4, 0x4 ;  /* 0x0000000404067836 */ /* 0x002fe20000000000 */
[----:B------:R1:W4:Y:S01]  /*2650*/  SHFL.DOWN PT, R8, R2, 0x4, R5 ;  /* 0x0880000002087989 */ /* 0x00032200000e0005 */
[----:B------:R-:W-:Y:S01]  /*2660*/  BSSY.RECONVERGENT B1, `(.L_x_285) ;  /* 0x000001e000017945 */ /* 0x000fe20003800200 */
[----:B--2---:R-:W-:Y:S02]  /*2670*/  IMAD.MOV.U32 R12, RZ, RZ, R10 ;  /* 0x000000ffff0c7224 */ /* 0x004fe400078e000a */
[----:B------:R-:W-:Y:S01]  /*2680*/  ISETP.GT.AND P0, PT, R6, R5, PT ;  /* 0x000000050600720c */ /* 0x000fe20003f04270 */
[----:B------:R1:W2:Y:S01]  /*2690*/  SHFL.DOWN PT, R9, R3, 0x4, R5 ;  /* 0x0880000003097989 */ /* 0x0002a200000e0005 */
[----:B------:R-:W-:Y:S02]  /*26a0*/  IMAD.MOV.U32 R14, RZ, RZ, R16 ;  /* 0x000000ffff0e7224 */ /* 0x000fe400078e0010 */
[----:B------:R-:W-:Y:S01]  /*26b0*/  IMAD.MOV.U32 R6, RZ, RZ, R2 ;  /* 0x000000ffff067224 */ /* 0x000fe200078e0002 */
[----:B---3--:R1:W3:Y:S01]  /*26c0*/  SHFL.DOWN PT, R11, R10, 0x4, R5 ;  /* 0x088000000a0b7989 */ /* 0x0082e200000e0005 */
[----:B------:R-:W-:-:S03]  /*26d0*/  IMAD.MOV.U32 R7, RZ, RZ, R3 ;  /* 0x000000ffff077224 */ /* 0x000fc600078e0003 */
[----:B0-----:R1:W0:Y:S04]  /*26e0*/  SHFL.DOWN PT, R13, R16, 0x4, R5 ;  /* 0x08800000100d7989 */ /* 0x00122800000e0005 */
[----:B------:R-:W-:Y:S05]  /*26f0*/  @P0 BRA `(.L_x_286) ;  /* 0x0000000000500947 */ /* 0x000fea0003800000 */
[----:B--2-4-:R-:W-:Y:S01]  /*2700*/  DSETP.GEU.AND P0, PT, |R2|, |R8|, PT ;  /* 0x400000080200722a */ /* 0x014fe20003f0e200 */
        /* <DEDUP_REMOVED lines=19> */
.L_x_286:
[----:B------:R-:W-:Y:S05]  /*2840*/  BSYNC.RECONVERGENT B1 ;  /* 0x0000000000017941 */ /* 0x000fea0003800200 */
.L_x_285:
[----:B-1----:R-:W-:Y:S01]  /*2850*/  IADD3 R2, PT, PT, R4, 0x8, RZ ;  /* 0x0000000804027810 */ /* 0x002fe20007ffe0ff */
[----:B----4-:R1:W4:Y:S01]  /*2860*/  SHFL.DOWN PT, R8, R6, 0x8, R5 ;  /* 0x0900000006087989 */ /* 0x01032200000e0005 */
[----:B------:R-:W-:Y:S01]  /*2870*/  BSSY.RECONVERGENT B1, `(.L_x_287) ;  /* 0x000001e000017945 */ /* 0x000fe20003800200 */
[----:B------:R-:W-:Y:S01]  /*2880*/  IMAD.MOV.U32 R10, RZ, RZ, R12 ;  /* 0x000000ffff0a7224 */ /* 0x000fe200078e000c */
[----:B------:R-:W-:Y:S01]  /*2890*/  ISETP.GT.AND P0, PT, R2, R5, PT ;  /* 0x000000050200720c */ /* 0x000fe20003f04270 */
[----:B--2---:R1:W2:Y:S01]  /*28a0*/  SHFL.DOWN PT, R9, R7, 0x8, R5 ;  /* 0x0900000007097989 */ /* 0x0042a200000e0005 */
        /* <DEDUP_REMOVED lines=26> */
.L_x_288:
[----:B------:R-:W-:Y:S05]  /*2a50*/  BSYNC.RECONVERGENT B1 ;  /* 0x0000000000017941 */ /* 0x000fea0003800200 */
.L_x_287:
[----:B----4-:R-:W-:Y:S01]  /*2a60*/  VIADD R8, R4, 0x10 ;  /* 0x0000001004087836 */ /* 0x010fe20000000000 */
[----:B-1----:R1:W4:Y:S01]  /*2a70*/  SHFL.DOWN PT, R6, R2, 0x10, R5 ;  /* 0x0a00000002067989 */ /* 0x00232200000e0005 */
[----:B------:R-:W-:Y:S01]  /*2a80*/  BSSY.RECONVERGENT B1, `(.L_x_289) ;  /* 0x000001e000017945 */ /* 0x000fe20003800200 */
[----:B------:R-:W-:Y:S02]  /*2a90*/  IMAD.MOV.U32 R14, RZ, RZ, R10 ;  /* 0x000000ffff0e7224 */ /* 0x000fe400078e000a */
[----:B------:R-:W-:Y:S01]  /*2aa0*/  ISETP.GT.AND P0, PT, R8, R5, PT ;  /* 0x000000050800720c */ /* 0x000fe20003f04270 */
[----:B------:R1:W1:Y:S01]  /*2ab0*/  SHFL.DOWN PT, R7, R3, 0x10, R5 ;  /* 0x0a00000003077989 */ /* 0x00026200000e0005 */
[----:B------:R-:W-:Y:S02]  /*2ac0*/  IMAD.MOV.U32 R15, RZ, RZ, R16 ;  /* 0x000000ffff0f7224 */ /* 0x000fe400078e0010 */
[----:B------:R-:W-:Y:S01]  /*2ad0*/  IMAD.MOV.U32 R12, RZ, RZ, R2 ;  /* 0x000000ffff0c7224 */ /* 0x000fe200078e0002 */
[----:B--2---:R2:W1:Y:S01]  /*2ae0*/  SHFL.DOWN PT, R9, R10, 0x10, R5 ;  /* 0x0a0000000a097989 */ /* 0x00446200000e0005 */
[----:B0-----:R-:W-:-:S03]  /*2af0*/  IMAD.MOV.U32 R13, RZ, RZ, R3 ;  /* 0x000000ffff0d7224 */ /* 0x001fc600078e0003 */
[----:B---3--:R2:W0:Y:S04]  /*2b00*/  SHFL.DOWN PT, R11, R16, 0x10, R5 ;  /* 0x0a000000100b7989 */ /* 0x00842800000e0005 */
[----:B------:R-:W-:Y:S05]  /*2b10*/  @P0 BRA `(.L_x_290) ;  /* 0x0000000000500947 */ /* 0x000fea0003800000 */
[----:B-1--4-:R-:W-:Y:S01]  /*2b20*/  DSETP.GEU.AND P0, PT, |R2|, |R6|, PT ;  /* 0x400000060200722a */ /* 0x012fe20003f0e200 */
[----:B------:R-:W-:Y:S02]  /*2b30*/  IMAD.MOV.U32 R14, RZ, RZ, R9 ;  /* 0x000000ffff0e7224 */ /* 0x000fe400078e0009 */
        /* <DEDUP_REMOVED lines=18> */
.L_x_290:
[----:B------:R-:W-:Y:S05]  /*2c60*/  BSYNC.RECONVERGENT B1 ;  /* 0x0000000000017941 */ /* 0x000fea0003800200 */
.L_x_289:
[----:B------:R-:W-:Y:S01]  /*2c70*/  ISETP.NE.AND P0, PT, R4, RZ, PT ;  /* 0x000000ff0400720c */ /* 0x000fe20003f05270 */
[----:B------:R-:W-:-:S12]  /*2c80*/  BSSY.RECONVERGENT B1, `(.L_x_291) ;  /* 0x000000a000017945 */ /* 0x000fd80003800200 */
[----:B------:R-:W-:Y:S05]  /*2c90*/  @P0 BRA `(.L_x_292) ;  /* 0x0000000000200947 */ /* 0x000fea0003800000 */
[----:B------:R-:W3:Y:S01]  /*2ca0*/  S2R R4, SR_CgaCtaId ;  /* 0x0000000000047919 */ /* 0x000ee20000008800 */
[----:B-1----:R-:W-:Y:S02]  /*2cb0*/  MOV R3, 0x400 ;  /* 0x0000040000037802 */ /* 0x002fe40000000f00 */
[----:B------:R-:W-:-:S04]  /*2cc0*/  SHF.R.U32.HI R2, RZ, 0x1, R0 ;  /* 0x00000001ff027819 */ /* 0x000fc80000011600 */
[----:B------:R-:W-:Y:S02]  /*2cd0*/  LOP3.LUT R2, R2, 0x1f0, RZ, 0xc0, !PT ;  /* 0x000001f002027812 */ /* 0x000fe400078ec0ff */
[----:B---3--:R-:W-:-:S05]  /*2ce0*/  LEA R3, R4, R3, 0x18 ;  /* 0x0000000304037211 */ /* 0x008fca00078ec0ff */
[----:B------:R-:W-:-:S05]  /*2cf0*/  IMAD.IADD R3, R2, 0x1, R3 ;  /* 0x0000000102037824 */ /* 0x000fca00078e0203 */
[----:B------:R3:W-:Y:S04]  /*2d00*/  STS.64 [R3+0x10], R14 ;  /* 0x0000100e03007388 */ /* 0x0007e80000000a00 */
[----:B------:R3:W-:Y:S02]  /*2d10*/  STS.64 [R3+0x8], R12 ;  /* 0x0000080c03007388 */ /* 0x0007e40000000a00 */
.L_x_292:
[----:B------:R-:W-:Y:S05]  /*2d20*/  BSYNC.RECONVERGENT B1 ;  /* 0x0000000000017941 */ /* 0x000fea0003800200 */
.L_x_291:
[----:B------:R-:W-:Y:S01]  /*2d30*/  BAR.SYNC.DEFER_BLOCKING 0x0 ;  /* 0x0000000000007b1d */ /* 0x000fe20000010000 */
[----:B------:R-:W-:-:S13]  /*2d40*/  ISETP.NE.AND P1, PT, R0, RZ, PT ;  /* 0x000000ff0000720c */ /* 0x000fda0003f25270 */
[----:B------:R-:W-:Y:S05]  /*2d50*/  @P1 BRA `(.L_x_268) ;  /* 0x0000003400b81947 */ /* 0x000fea0003800000 */
[----:B------:R-:W-:Y:S01]  /*2d60*/  UISETP.GE.AND UP0, UPT, UR6, 0x21, UPT ;  /* 0x000000210600788c */ /* 0x000fe2000bf06270 */
[----:B0-----:R-:W-:Y:S02]  /*2d70*/  IMAD.MOV.U32 R11, RZ, RZ, R14 ;  /* 0x000000ffff0b7224 */ /* 0x001fe400078e000e */
[----:B------:R-:W-:Y:S02]  /*2d80*/  IMAD.MOV.U32 R8, RZ, RZ, R15 ;  /* 0x000000ffff087224 */ /* 0x000fe400078e000f */
[----:B-1----:R-:W-:Y:S02]  /*2d90*/  IMAD.MOV.U32 R2, RZ, RZ, R12 ;  /* 0x000000ffff027224 */ /* 0x002fe400078e000c */
[----:B---3--:R-:W-:Y:S02]  /*2da0*/  IMAD.MOV.U32 R3, RZ, RZ, R13 ;  /* 0x000000ffff037224 */ /* 0x008fe400078e000d */
[----:B------:R-:W-:Y:S05]  /*2db0*/  BRA.U !UP0, `(.L_x_293) ;  /* 0x00000001086c7547 */ /* 0x000fea000b800000 */
[----:B------:R-:W0:Y:S01]  /*2dc0*/  S2UR UR5, SR_CgaCtaId ;  /* 0x00000000000579c3 */ /* 0x000e220000008800 */
[----:B------:R-:W-:Y:S01]  /*2dd0*/  UMOV UR4, 0x400 ;  /* 0x0000040000047882 */ /* 0x000fe20000000000 */
[----:B------:R-:W-:Y:S01]  /*2de0*/  BSSY.RECONVERGENT B1, `(.L_x_293) ;  /* 0x0000018000017945 */ /* 0x000fe20003800200 */
[----:B0-----:R-:W-:-:S09]  /*2df0*/  ULEA UR4, UR5, UR4, 0x18 ;  /* 0x0000000405047291 */ /* 0x001fd2000f8ec0ff */
[----:B--2---:R-:W0:Y:S04]  /*2e00*/  LDS.64 R4, [UR4+0x18] ;  /* 0x00001804ff047984 */ /* 0x004e280008000a00 */
        /* <DEDUP_REMOVED lines=21> */
.L_x_294:
[----:B------:R-:W-:Y:S05]  /*2f60*/  BSYNC.RECONVERGENT B1 ;  /* 0x0000000000017941 */ /* 0x000fea0003800200 */
.L_x_293:
[----:B------:R-:W-:Y:S01]  /*2f70*/  UISETP.GE.AND UP0, UPT, UR6, 0x41, UPT ;  /* 0x000000410600788c */ /* 0x000fe2000bf06270 */
[----:B------:R-:W-:Y:S02]  /*2f80*/  IMAD.MOV.U32 R9, RZ, RZ, R11 ;  /* 0x000000ffff097224 */ /* 0x000fe400078e000b */
[----:B------:R-:W-:Y:S02]  /*2f90*/  IMAD.MOV.U32 R0, RZ, RZ, R8 ;  /* 0x000000ffff007224 */ /* 0x000fe400078e0008 */
[----:B------:R-:W-:Y:S02]  /*2fa0*/  IMAD.MOV.U32 R4, RZ, RZ, R2 ;  /* 0x000000ffff047224 */ /* 0x000fe400078e0002 */
[----:B--2---:R-:W-:Y:S02]  /*2fb0*/  IMAD.MOV.U32 R5, RZ, RZ, R3 ;  /* 0x000000ffff057224 */ /* 0x004fe400078e0003 */
[----:B------:R-:W-:Y:S05]  /*2fc0*/  BRA.U !UP0, `(.L_x_295) ;  /* 0x00000001086c7547 */ /* 0x000fea000b800000 */
[----:B------:R-:W0:Y:S01]  /*2fd0*/  S2UR UR5, SR_CgaCtaId ;  /* 0x00000000000579c3 */ /* 0x000e220000008800 */
[----:B------:R-:W-:Y:S01]  /*2fe0*/  UMOV UR4, 0x400 ;  /* 0x0000040000047882 */ /* 0x000fe20000000000 */
[----:B------:R-:W-:Y:S01]  /*2ff0*/  BSSY.RECONVERGENT B1, `(.L_x_295) ;  /* 0x0000018000017945 */ /* 0x000fe20003800200 */
[----:B0-----:R-:W-:-:S09]  /*3000*/  ULEA UR4, UR5, UR4, 0x18 ;  /* 0x0000000405047291 */ /* 0x001fd2000f8ec0ff */
[----:B----4-:R-:W0:Y:S04]  /*3010*/  LDS.64 R6, [UR4+0x28] ;  /* 0x00002804ff067984 */ /* 0x010e280008000a00 */
        /* <DEDUP_REMOVED lines=21> */
.L_x_296:
[----:B------:R-:W-:Y:S05]  /*3170*/  BSYNC.RECONVERGENT B1 ;  /* 0x0000000000017941 */ /* 0x000fea0003800200 */
.L_x_295:
        /* <DEDUP_REMOVED lines=32> */
.L_x_298:
[----:B------:R-:W-:Y:S05]  /*3380*/  BSYNC.RECONVERGENT B1 ;  /* 0x0000000000017941 */ /* 0x000fea0003800200 */
.L_x_297:
        /* <DEDUP_REMOVED lines=32> */
.L_x_300:
[----:B------:R-:W-:Y:S05]  /*3590*/  BSYNC.RECONVERGENT B1 ;  /* 0x0000000000017941 */ /* 0x000fea0003800200 */
.L_x_299:
        /* <DEDUP_REMOVED lines=32> */
.L_x_302:
[----:B------:R-:W-:Y:S05]  /*37a0*/  BSYNC.RECONVERGENT B1 ;  /* 0x0000000000017941 */ /* 0x000fea0003800200 */
.L_x_301:
        /* <DEDUP_REMOVED lines=32> */
.L_x_304:
[----:B------:R-:W-:Y:S05]  /*39b0*/  BSYNC.RECONVERGENT B1 ;  /* 0x0000000000017941 */ /* 0x000fea0003800200 */
.L_x_303:
        /* <DEDUP_REMOVED lines=32> */
.L_x_236:
[----:B------:R-:W1:Y:S01]  /*3bc0*/  S2R R0, SR_TID.X ;  /* 0x0000000000007919 */ /* 0x000e620000002100 */
[----:B------:R-:W1:Y:S01]  /*3bd0*/  LDC.64 R2, c[0x0][0x380] ;  /* 0x0000e000ff027b82 */ /* 0x000e620000000a00 */
[----:B------:R-:W2:Y:S01]  /*3be0*/  LDCU.64 UR6, c[0x0][0x388] ;  /* 0x00007100ff0677ac */ /* 0x000ea20008000a00 */
[----:B-1----:R-:W-:-:S05]  /*3bf0*/  IMAD.WIDE.U32 R2, R0, 0x8, R2 ;  /* 0x0000000800027825 */ /* 0x002fca00078e0002 */
[----:B0-----:R-:W3:Y:S04]  /*3c00*/  LDG.E.64 R4, desc[UR8][R2.64] ;  /* 0x0000000802047981 */ /* 0x001ee8000c1e1b00 */
[----:B------:R-:W3:Y:S04]  /*3c10*/  LDG.E.64 R6, desc[UR8][R2.64+0x800] ;  /* 0x0008000802067981 */ /* 0x000ee8000c1e1b00 */
[----:B------:R-:W4:Y:S04]  /*3c20*/  LDG.E.64 R8, desc[UR8][R2.64+0x1000] ;  /* 0x0010000802087981 */ /* 0x000f28000c1e1b00 */
[----:B------:R-:W5:Y:S04]  /*3c30*/  LDG.E.64 R12, desc[UR8][R2.64+0x1800] ;  /* 0x00180008020c7981 */ /* 0x000f68000c1e1b00 */
[----:B------:R-:W5:Y:S01]  /*3c40*/  LDG.E.64 R10, desc[UR8][R2.64+0x2000] ;  /* 0x00200008020a7981 */ /* 0x000f62000c1e1b00 */
[----:B------:R-:W-:Y:S01]  /*3c50*/  BSSY.RECONVERGENT B1, `(.L_x_305) ;  /* 0x000001c000017945 */ /* 0x000fe20003800200 */
[----:B---3--:R-:W-:-:S06]  /*3c60*/  DSETP.GEU.AND P0, PT, |R4|, |R6|, PT ;  /* 0x400000060400722a */ /* 0x008fcc0003f0e200 */
[----:B------:R-:W-:Y:S02]  /*3c70*/  FSEL R4, R4, R6, P0 ;  /* 0x0000000604047208 */ /* 0x000fe40000000000 */
[----:B------:R-:W-:Y:S01]  /*3c80*/  FSEL R5, R5, R7, P0 ;  /* 0x0000000705057208 */ /* 0x000fe20000000000 */
[C---:B------:R-:W-:Y:S01]  /*3c90*/  VIADD R7, R0.reuse, 0x200 ;  /* 0x0000020000077836 */ /* 0x040fe20000000000 */
[----:B------:R-:W-:-:S04]  /*3ca0*/  LOP3.LUT R6, R0, 0x400, RZ, 0xfc, !PT ;  /* 0x0000040000067812 */ /* 0x000fc800078efcff */
[----:B----4-:R-:W-:Y:S01]  /*3cb0*/  DSETP.GEU.AND P1, PT, |R4|, |R8|, PT ;  /* 0x400000080400722a */ /* 0x010fe20003f2e200 */
[----:B--2---:R-:W-:-:S05]  /*3cc0*/  IADD3 R17, P4, PT, R6, UR6, RZ ;  /* 0x0000000606117c10 */ /* 0x004fca000ff9e0ff */
[----:B------:R-:W-:Y:S01]  /*3cd0*/  FSEL R4, R4, R8, P1 ;  /* 0x0000000804047208 */ /* 0x000fe20000800000 */
[----:B------:R-:W-:Y:S01]  /*3ce0*/  IMAD.X R16, RZ, RZ, UR7, P4 ;  /* 0x00000007ff107e24 */ /* 0x000fe2000a0e06ff */
[----:B------:R-:W-:Y:S01]  /*3cf0*/  FSEL R5, R5, R9, P1 ;  /* 0x0000000905057208 */ /* 0x000fe20000800000 */
[----:B------:R-:W-:-:S05]  /*3d00*/  VIADD R9, R0, 0x100 ;  /* 0x0000010000097836 */ /* 0x000fca0000000000 */
[----:B-----5:R-:W-:Y:S01]  /*3d10*/  DSETP.GEU.AND P2, PT, |R4|, |R12|, PT ;  /* 0x4000000c0400722a */ /* 0x020fe20003f4e200 */
[----:B------:R-:W-:-:S05]  /*3d20*/  @P1 SEL R7, R0, R9, P0 ;  /* 0x0000000900071207 */ /* 0x000fca0000000000 */
[----:B------:R-:W-:Y:S02]  /*3d30*/  FSEL R4, R4, R12, P2 ;  /* 0x0000000c04047208 */ /* 0x000fe40001000000 */
[----:B------:R-:W-:-:S06]  /*3d40*/  FSEL R5, R5, R13, P2 ;  /* 0x0000000d05057208 */ /* 0x000fcc0001000000 */
[----:B------:R-:W-:Y:S01]  /*3d50*/  DSETP.GEU.AND P3, PT, |R4|, |R10|, PT ;  /* 0x4000000a0400722a */ /* 0x000fe20003f6e200 */
[----:B------:R-:W-:-:S13]  /*3d60*/  @!P2 VIADD R7, R0, 0x300 ;  /* 0x000003000007a836 */ /* 0x000fda0000000000 */
[----:B------:R-:W-:Y:S05]  /*3d70*/  @!P3 BRA `(.L_x_306) ;  /* 0x000000000024b947 */ /* 0x000fea0003800000 */
[C---:B------:R-:W-:Y:S02]  /*3d80*/  ISETP.GE.U32.AND P0, PT, R7.reuse, R6, PT ;  /* 0x000000060700720c */ /* 0x040fe40003f06070 */
[----:B------:R-:W-:Y:S02]  /*3d90*/  IADD3 R6, P1, PT, R7, UR6, RZ ;  /* 0x0000000607067c10 */ /* 0x000fe4000ff3e0ff */
[----:B------:R-:W-:-:S03]  /*3da0*/  ISETP.GE.U32.AND.EX P0, PT, RZ, RZ, PT, P0 ;  /* 0x000000ffff00720c */ /* 0x000fc60003f06100 */
[----:B------:R-:W-:-:S10]  /*3db0*/  IMAD.X R7, RZ, RZ, UR7, P1 ;  /* 0x00000007ff077e24 */ /* 0x000fd400088e06ff */
[----:B------:R-:W-:-:S06]  /*3dc0*/  DSETP.LT.OR P0, PT, |R10|, |R4|, !P0 ;  /* 0x400000040a00722a */ /* 0x000fcc0004701600 */
[----:B------:R-:W-:Y:S02]  /*3dd0*/  FSEL R10, R4, R10, P0 ;  /* 0x0000000a040a7208 */ /* 0x000fe40000000000 */
[----:B------:R-:W-:Y:S02]  /*3de0*/  FSEL R11, R5, R11, P0 ;  /* 0x0000000b050b7208 */ /* 0x000fe40000000000 */
[----:B------:R-:W-:Y:S02]  /*3df0*/  SEL R17, R6, R17, P0 ;  /* 0x0000001106117207 */ /* 0x000fe40000000000 */
[----:B------:R-:W-:-:S07]  /*3e00*/  SEL R16, R7, R16, P0 ;  /* 0x0000001007107207 */ /* 0x000fce0000000000 */
.L_x_306:
[----:B------:R-:W-:Y:S05]  /*3e10*/  BSYNC.RECONVERGENT B1 ;  /* 0x0000000000017941 */ /* 0x000fea0003800200 */
.L_x_305:
[----:B------:R-:W-:Y:S01]  /*3e20*/  UISETP.GE.U32.AND UP0, UPT, UR4, 0xa00, UPT ;  /* 0x00000a000400788c */ /* 0x000fe2000bf06070 */
[----:B------:R-:W-:Y:S02]  /*3e30*/  IMAD.MOV.U32 R19, RZ, RZ, 0x500 ;  /* 0x00000500ff137424 */ /* 0x000fe400078e00ff */
[----:B------:R-:W-:Y:S01]  /*3e40*/  IMAD.MOV.U32 R18, RZ, RZ, RZ ;  /* 0x000000ffff127224 */ /* 0x000fe200078e00ff */
[----:B------:R-:W-:-:S09]  /*3e50*/  UISETP.GE.U32.AND.EX UP0, UPT, UR5, URZ, UPT, UP0 ;  /* 0x000000ff0500728c */ /* 0x000fd2000bf06100 */
[----:B------:R-:W-:Y:S05]  /*3e60*/  BRA.U !UP0, `(.L_x_307) ;  /* 0x0000000508587547 */ /* 0x000fea000b800000 */
[----:B------:R-:W-:Y:S01]  /*3e70*/  IMAD.MOV.U32 R12, RZ, RZ, R10 ;  /* 0x000000ffff0c7224 */ /* 0x000fe200078e000a */
[----:B------:R-:W0:Y:S01]  /*3e80*/  LDCU.64 UR6, c[0x0][0x388] ;  /* 0x00007100ff0677ac */ /* 0x000e220008000a00 */
[----:B------:R-:W-:Y:S02]  /*3e90*/  IMAD.MOV.U32 R13, RZ, RZ, R11 ;  /* 0x000000ffff0d7224 */ /* 0x000fe400078e000b */
[----:B------:R-:W-:Y:S01]  /*3ea0*/  IMAD.MOV.U32 R21, RZ, RZ, 0x500 ;  /* 0x00000500ff157424 */ /* 0x000fe200078e00ff */
[----:B------:R-:W1:Y:S01]  /*3eb0*/  LDCU.64 UR4, c[0x0][0x398] ;  /* 0x00007300ff0477ac */ /* 0x000e620008000a00 */
[----:B------:R-:W-:-:S07]  /*3ec0*/  IMAD.MOV.U32 R19, RZ, RZ, RZ ;  /* 0x000000ffff137224 */ /* 0x000fce00078e00ff */
.L_x_308:
[----:B------:R-:W-:-:S04]  /*3ed0*/  LEA R24, P0, R21, R2, 0x3 ;  /* 0x0000000215187211 */ /* 0x000fc800078018ff */
[----:B------:R-:W-:-:S05]  /*3ee0*/  LEA.HI.X R25, R21, R3, R19, 0x3, P0 ;  /* 0x0000000315197211 */ /* 0x000fca00000f1c13 */
[----:B------:R-:W2:Y:S04]  /*3ef0*/  LDG.E.64 R14, desc[UR8][R24.64] ;  /* 0x00000008180e7981 */ /* 0x000ea8000c1e1b00 */
[----:B------:R-:W3:Y:S04]  /*3f00*/  LDG.E.64 R8, desc[UR8][R24.64+0x800] ;  /* 0x0008000818087981 */ /* 0x000ee8000c1e1b00 */
[----:B------:R-:W4:Y:S04]  /*3f10*/  LDG.E.64 R6, desc[UR8][R24.64+0x1000] ;  /* 0x0010000818067981 */ /* 0x000f28000c1e1b00 */
[----:B------:R-:W5:Y:S04]  /*3f20*/  LDG.E.64 R4, desc[UR8][R24.64+0x1800] ;  /* 0x0018000818047981 */ /* 0x000f68000c1e1b00 */
[----:B------:R-:W5:Y:S01]  /*3f30*/  LDG.E.64 R10, desc[UR8][R24.64+0x2000] ;  /* 0x00200008180a7981 */ /* 0x000f62000c1e1b00 */
[----:B0-----:R-:W-:-:S04]  /*3f40*/  IADD3 R20, P0, P1, R21, UR6, R0 ;  /* 0x0000000615147c10 */ /* 0x001fc8000f91e000 */
[----:B------:R-:W-:Y:S01]  /*3f50*/  IADD3.X R18, PT, PT, R19, UR7, RZ, P0, P1 ;  /* 0x0000000713127c10 */ /* 0x000fe200087e24ff */
[----:B------:R-:W-:-:S04]  /*3f60*/  IMAD.MOV.U32 R22, RZ, RZ, R20 ;  /* 0x000000ffff167224 */ /* 0x000fc800078e0014 */
[----:B------:R-:W-:Y:S01]  /*3f70*/  IMAD.MOV.U32 R23, RZ, RZ, R18 ;  /* 0x000000ffff177224 */ /* 0x000fe200078e0012 */
[----:B--2---:R-:W-:-:S14]  /*3f80*/  DSETP.GEU.AND P2, PT, |R12|, |R14|, PT ;  /* 0x4000000e0c00722a */ /* 0x004fdc0003f4e200 */
[----:B------:R-:W-:-:S04]  /*3f90*/  @P2 ISETP.GE.U32.AND P0, PT, R17, R22, PT ;  /* 0x000000161100220c */ /* 0x000fc80003f06070 */
[----:B------:R-:W-:-:S13]  /*3fa0*/  @P2 ISETP.GE.AND.EX P0, PT, R16, R23, PT, P0 ;  /* 0x000000171000220c */ /* 0x000fda0003f06300 */
[----:B------:R-:W-:-:S06]  /*3fb0*/  @P2 DSETP.LT.OR P0, PT, |R14|, |R12|, !P0 ;  /* 0x4000000c0e00222a */ /* 0x000fcc0004701600 */
[----:B------:R-:W-:Y:S02]  /*3fc0*/  @P2 FSEL R13, R13, R15, P0 ;  /* 0x0000000f0d0d2208 */ /* 0x000fe40000000000 */
[----:B------:R-:W-:Y:S02]  /*3fd0*/  @P2 FSEL R12, R12, R14, P0 ;  /* 0x0000000e0c0c2208 */ /* 0x000fe40000000000 */
[----:B------:R-:W-:Y:S01]  /*3fe0*/  @P2 SEL R22, R17, R22, P0 ;  /* 0x0000001611162207 */ /* 0x000fe20000000000 */
[----:B------:R-:W-:Y:S01]  /*3ff0*/  @P2 IMAD.MOV.U32 R15, RZ, RZ, R13 ;  /* 0x000000ffff0f2224 */ /* 0x000fe200078e000d */
[----:B------:R-:W-:Y:S01]  /*4000*/  IADD3 R13, P3, PT, R20, 0x100, RZ ;  /* 0x00000100140d7810 */ /* 0x000fe20007f7e0ff */
[----:B------:R-:W-:Y:S01]  /*4010*/  @P2 IMAD.MOV.U32 R14, RZ, RZ, R12 ;  /* 0x000000ffff0e2224 */ /* 0x000fe200078e000c */
[----:B------:R-:W-:-:S03]  /*4020*/  @P2 SEL R23, R16, R23, P0 ;  /* 0x0000001710172207 */ /* 0x000fc60000000000 */
[----:B------:R-:W-:Y:S02]  /*4030*/  IMAD.X R16, RZ, RZ, R18, P3 ;  /* 0x000000ffff107224 */ /* 0x000fe400018e0612 */
[----:B---3--:R-:W-:-:S14]  /*4040*/  DSETP.GEU.AND P1, PT, |R14|, |R8|, PT ;  /* 0x400000080e00722a */ /* 0x008fdc0003f2e200 */
        /* <DEDUP_REMOVED lines=11> */
[----:B----4-:R-:W-:-:S14]  /*4100*/  DSETP.GEU.AND P2, PT, |R8|, |R6|, PT ;  /* 0x400000060800722a */ /* 0x010fdc0003f4e200 */
        /* <DEDUP_REMOVED lines=10> */
[----:B------:R-:W-:Y:S01]  /*41b0*/  IMAD.X R9, RZ, RZ, R18, P3 ;  /* 0x000000ffff097224 */ /* 0x000fe200018e0612 */
[----:B------:R-:W-:Y:S01]  /*41c0*/  IADD3 R17, P3, PT, R20, 0x400, RZ ;  /* 0x0000040014117810 */ /* 0x000fe20007f7e0ff */
[----:B-----5:R-:W-:-:S04]  /*41d0*/  DSETP.GEU.AND P1, PT, |R6|, |R4|, PT ;  /* 0x400000040600722a */ /* 0x020fc80003f2e200 */
[----:B------:R-:W-:-:S10]  /*41e0*/  IMAD.X R16, RZ, RZ, R18, P3 ;  /* 0x000000ffff107224 */ /* 0x000fd400018e0612 */
        /* <DEDUP_REMOVED lines=8> */
[----:B------:R-:W-:Y:S01]  /*4270*/  @P1 IMAD.MOV.U32 R5, RZ, RZ, R7 ;  /* 0x000000ffff051224 */ /* 0x000fe200078e0007 */
[C---:B------:R-:W-:Y:S02]  /*4280*/  IADD3 R6, P1, PT, R21.reuse, 0xa00, RZ ;  /* 0x00000a0015067810 */ /* 0x040fe40007f3e0ff */
[----:B------:R-:W-:-:S02]  /*4290*/  IADD3 R21, P3, PT, R21, 0x500, RZ ;  /* 0x0000050015157810 */ /* 0x000fc40007f7e0ff */
[----:B-1----:R-:W-:Y:S01]  /*42a0*/  ISETP.GT.U32.AND P4, PT, R6, UR4, PT ;  /* 0x0000000406007c0c */ /* 0x002fe2000bf84070 */
[----:B------:R-:W-:Y:S01]  /*42b0*/  DSETP.GEU.AND P2, PT, |R4|, |R10|, PT ;  /* 0x4000000a0400722a */ /* 0x000fe20003f4e200 */
[--C-:B------:R-:W-:Y:S02]  /*42c0*/  IMAD.X R6, RZ, RZ, R19.reuse, P1 ;  /* 0x000000ffff067224 */ /* 0x100fe400008e0613 */
[----:B------:R-:W-:-:S03]  /*42d0*/  IMAD.X R18, RZ, RZ, R19, P3 ;  /* 0x000000ffff127224 */ /* 0x000fc600018e0613 */
[----:B------:R-:W-:Y:S01]  /*42e0*/  ISETP.GT.AND.EX P1, PT, R6, UR5, PT, P4 ;  /* 0x0000000506007c0c */ /* 0x000fe2000bf24340 */
[----:B------:R-:W-:-:S07]  /*42f0*/  IMAD.MOV.U32 R19, RZ, RZ, R18 ;  /* 0x000000ffff137224 */ /* 0x000fce00078e0012 */
        /* <DEDUP_REMOVED lines=8> */
[----:B------:R-:W-:Y:S02]  /*4380*/  @P2 IMAD.MOV.U32 R11, RZ, RZ, R5 ;  /* 0x000000ffff0b2224 */ /* 0x000fe400078e0005 */
[----:B------:R-:W-:Y:S02]  /*4390*/  IMAD.MOV.U32 R12, RZ, RZ, R10 ;  /* 0x000000ffff0c7224 */ /* 0x000fe400078e000a */
[----:B------:R-:W-:Y:S01]  /*43a0*/  IMAD.MOV.U32 R13, RZ, RZ, R11 ;  /* 0x000000ffff0d7224 */ /* 0x000fe200078e000b */
[----:B------:R-:W-:Y:S06]  /*43b0*/  @!P1 BRA `(.L_x_308) ;  /* 0xfffffff800c49947 */ /* 0x000fec000383ffff */
[----:B------:R-:W-:-:S07]  /*43c0*/  IMAD.MOV.U32 R19, RZ, RZ, R21 ;  /* 0x000000ffff137224 */ /* 0x000fce00078e0015 */
.L_x_307:
[----:B------:R-:W-:-:S04]  /*43d0*/  ISETP.GE.U32.AND P0, PT, R19, UR4, PT ;  /* 0x0000000413007c0c */ /* 0x000fc8000bf06070 */
[----:B------:R-:W-:-:S13]  /*43e0*/  ISETP.GE.AND.EX P0, PT, R18, UR5, PT, P0 ;  /* 0x0000000512007c0c */ /* 0x000fda000bf06300 */
[----:B------:R-:W-:Y:S05]  /*43f0*/  @P0 BRA `(.L_x_309) ;  /* 0x0000000800c40947 */ /* 0x000fea0003800000 */
[----:B------:R-:W-:Y:S01]  /*4400*/  IADD3 R21, PT, PT, -R19, UR4, RZ ;  /* 0x0000000413157c10 */ /* 0x000fe2000fffe1ff */
[----:B------:R-:W-:Y:S03]  /*4410*/  BSSY.RECONVERGENT B1, `(.L_x_309) ;  /* 0x00000af000017945 */ /* 0x000fe60003800200 */
[----:B------:R-:W-:-:S13]  /*4420*/  ISETP.GE.AND P0, PT, R0, R21, PT ;  /* 0x000000150000720c */ /* 0x000fda0003f06270 */
[----:B------:R-:W-:Y:S05]  /*4430*/  @P0 BRA `(.L_x_310) ;  /* 0x0000000800b00947 */ /* 0x000fea0003800000 */
[-C--:B------:R-:W-:Y:S01]  /*4440*/  LOP3.LUT R6, RZ, R0.reuse, RZ, 0x33, !PT ;  /* 0x00000000ff067212 */ /* 0x080fe200078e33ff */
[----:B------:R-:W-:Y:S01]  /*4450*/  BSSY.RECONVERGENT B2, `(.L_x_311) ;  /* 0x0000036000027945 */ /* 0x000fe20003800200 */
[----:B------:R-:W-:Y:S02]  /*4460*/  MOV R12, R0 ;  /* 0x00000000000c7202 */ /* 0x000fe40000000f00 */
        /* <DEDUP_REMOVED lines=9> */
[----:B------:R-:W-:Y:S02]  /*4500*/  LOP3.LUT R2, R2, 0x3, RZ, 0xc0, !PT ;  /* 0x0000000302027812 */ /* 0x000fe400078ec0ff */
[----:B------:R-:W-:-:S03]  /*4510*/  IADD3 R13, P0, PT, R9, UR6, RZ ;  /* 0x00000006090d7c10 */ /* 0x000fc6000ff1e0ff */
[----:B------:R-:W-:Y:S01]  /*4520*/  IMAD.MOV R7, RZ, RZ, -R2 ;  /* 0x000000ffff077224 */ /* 0x000fe200078e0a02 */
[----:B0-----:R-:W-:-:S04]  /*4530*/  LEA R8, P1, R9, UR10, 0x3 ;  /* 0x0000000a09087c11 */ /* 0x001fc8000f8218ff */
[----:B------:R-:W-:Y:S02]  /*4540*/  LEA.HI.X R9, R9, UR11, R14, 0x3, P1 ;  /* 0x0000000b09097c11 */ /* 0x000fe400088f1c0e */
[----:B------:R-:W-:-:S07]  /*4550*/  IADD3.X R14, PT, PT, R14, UR7, RZ, P0, !PT ;  /* 0x000000070e0e7c10 */ /* 0x000fce00087fe4ff */
.L_x_315:
        /* <DEDUP_REMOVED lines=31> */
.L_x_314:
[----:B------:R-:W-:Y:S05]  /*4750*/  BSYNC.RECONVERGENT B3 ;  /* 0x0000000000037941 */ /* 0x000fea0003800200 */
.L_x_313:
[----:B------:R-:W-:Y:S01]  /*4760*/  IADD3 R13, P0, PT, R13, 0x100, RZ ;  /* 0x000001000d0d7810 */ /* 0x000fe20007f1e0ff */
[----:B------:R-:W-:Y:S02]  /*4770*/  VIADD R12, R12, 0x100 ;  /* 0x000001000c0c7836 */ /* 0x000fe40000000000 */
[----:B------:R-:W-:Y:S02]  /*4780*/  IMAD.X R9, RZ, RZ, R9, P3 ;  /* 0x000000ffff097224 */ /* 0x000fe400018e0609 */
[----:B------:R-:W-:Y:S01]  /*4790*/  IMAD.X R14, RZ, RZ, R14, P0 ;  /* 0x000000ffff0e7224 */ /* 0x000fe200000e060e */
[----:B------:R-:W-:Y:S07]  /*47a0*/  @P2 BRA `(.L_x_315) ;  /* 0xfffffffc006c2947 */ /* 0x000fee000383ffff */
.L_x_312:
[----:B------:R-:W-:Y:S05]  /*47b0*/  BSYNC.RECONVERGENT B2 ;  /* 0x0000000000027941 */ /* 0x000fea0003800200 */
.L_x_311:
[----:B------:R-:W-:-:S13]  /*47c0*/  ISETP.GE.U32.AND P0, PT, R6, 0x300, PT ;  /* 0x000003000600780c */ /* 0x000fda0003f06070 */
[----:B------:R-:W-:Y:S05]  /*47d0*/  @!P0 BRA `(.L_x_310) ;  /* 0x0000000400c88947 */ /* 0x000fea0003800000 */
[----:B------:R-:W0:Y:S01]  /*47e0*/  LDC.64 R8, c[0x0][0x380] ;  /* 0x0000e000ff087b82 */ /* 0x000e220000000a00 */
[----:B------:R-:W-:-:S07]  /*47f0*/  VIADD R20, R12, 0x200 ;  /* 0x000002000c147836 */ /* 0x000fce0000000000 */
[----:B------:R-:W1:Y:S02]  /*4800*/  LDC.64 R6, c[0x0][0x388] ;  /* 0x0000e200ff067b82 */ /* 0x000e640000000a00 */
.L_x_324:
        /* <DEDUP_REMOVED lines=30> */
.L_x_317:
[----:B------:R-:W-:Y:S05]  /*49f0*/  BSYNC.RECONVERGENT B2 ;  /* 0x0000000000027941 */ /* 0x000fea0003800200 */
.L_x_316:
        /* <DEDUP_REMOVED lines=9> */
[----:B------:R-:W-:-:S03]  /*4a90*/  IMAD.MOV.U32 R24, RZ, RZ, R26 ;  /* 0x000000ffff187224 */ /* 0x000fc600078e001a */
[----:B------:R-:W-:Y:S01]  /*4aa0*/  MOV R25, R27 ;  /* 0x0000001b00197202 */ /* 0x000fe20000000f00 */
        /* <DEDUP_REMOVED lines=15> */
.L_x_319:
[----:B------:R-:W-:Y:S05]  /*4ba0*/  BSYNC.RECONVERGENT B2 ;  /* 0x0000000000027941 */ /* 0x000fea0003800200 */
.L_x_318:
[----:B------:R-:W-:Y:S01]  /*4bb0*/  DSETP.GEU.AND P0, PT, |R16|, |R10|, PT ;  /* 0x4000000a1000722a */ /* 0x000fe20003f0e200 */
[CC--:B------:R-:W-:Y:S01]  /*4bc0*/  IADD3 R13, P1, P4, R19.reuse, R6.reuse, R20 ;  /* 0x00000006130d7210 */ /* 0x0c0fe20007c3e014 */
[----:B------:R-:W-:Y:S01]  /*4bd0*/  VIADD R4, R20, 0x100 ;  /* 0x0000010014047836 */ /* 0x000fe20000000000 */
[----:B------:R-:W-:Y:S01]  /*4be0*/  BSSY.RECONVERGENT B2, `(.L_x_320) ;  /* 0x0000016000027945 */ /* 0x000fe20003800200 */
[----:B------:R-:W-:Y:S01]  /*4bf0*/  IMAD.MOV.U32 R2, RZ, RZ, R10 ;  /* 0x000000ffff027224 */ /* 0x000fe200078e000a */
[----:B------:R-:W-:Y:S01]  /*4c00*/  IADD3.X R22, PT, PT, R18, R7, RZ, P1, P4 ;  /* 0x0000000712167210 */ /* 0x000fe20000fe84ff */
[----:B------:R-:W-:Y:S01]  /*4c10*/  IMAD.MOV.U32 R5, RZ, RZ, R13 ;  /* 0x000000ffff057224 */ /* 0x000fe200078e000d */
[----:B------:R-:W-:Y:S01]  /*4c20*/  IADD3 R4, P2, P3, R19, R6, R4 ;  /* 0x0000000613047210 */ /* 0x000fe20007b5e004 */
        /* <DEDUP_REMOVED lines=17> */
.L_x_321:
[----:B------:R-:W-:Y:S05]  /*4d40*/  BSYNC.RECONVERGENT B2 ;  /* 0x0000000000027941 */ /* 0x000fea0003800200 */
.L_x_320:
[----:B------:R-:W-:Y:S01]  /*4d50*/  DSETP.GEU.AND P0, PT, |R2|, |R14|, PT ;  /* 0x4000000e0200722a */ /* 0x000fe20003f0e200 */
[----:B------:R-:W-:Y:S01]  /*4d60*/  IADD3.X R13, PT, PT, R18, R7, RZ, P2, P3 ;  /* 0x00000007120d7210 */ /* 0x000fe200017e64ff */
        /* <DEDUP_REMOVED lines=20> */
.L_x_323:
[----:B------:R-:W-:Y:S05]  /*4eb0*/  BSYNC.RECONVERGENT B2 ;  /* 0x0000000000027941 */ /* 0x000fea0003800200 */
.L_x_322:
[C---:B------:R-:W-:Y:S02]  /*4ec0*/  VIADD R2, R20.reuse, 0x200 ;  /* 0x0000020014027836 */ /* 0x040fe40000000000 */
[----:B------:R-:W-:-:S03]  /*4ed0*/  VIADD R20, R20, 0x400 ;  /* 0x0000040014147836 */ /* 0x000fc60000000000 */
[----:B------:R-:W-:-:S13]  /*4ee0*/  ISETP.GE.AND P0, PT, R2, R21, PT ;  /* 0x000000150200720c */ /* 0x000fda0003f06270 */
[----:B------:R-:W-:Y:S05]  /*4ef0*/  @!P0 BRA `(.L_x_324) ;  /* 0xfffffff800448947 */ /* 0x000fea000383ffff */
.L_x_310:
[----:B------:R-:W-:Y:S05]  /*4f00*/  BSYNC.RECONVERGENT B1 ;  /* 0x0000000000017941 */ /* 0x000fea0003800200 */
.L_x_309:
        /* <DEDUP_REMOVED lines=32> */
.L_x_326:
[----:B------:R-:W-:Y:S05]  /*5110*/  BSYNC.RECONVERGENT B1 ;  /* 0x0000000000017941 */ /* 0x000fea0003800200 */
.L_x_325:
        /* <DEDUP_REMOVED lines=31> */
.L_x_328:
[----:B------:R-:W-:Y:S05]  /*5310*/  BSYNC.RECONVERGENT B1 ;  /* 0x0000000000017941 */ /* 0x000fea0003800200 */
.L_x_327:
        /* <DEDUP_REMOVED lines=31> */
.L_x_330:
[----:B------:R-:W-:Y:S05]  /*5510*/  BSYNC.RECONVERGENT B1 ;  /* 0x0000000000017941 */ /* 0x000fea0003800200 */
.L_x_329:
[----:B------:R-:W-:Y:S01]  /*5520*/  ISETP.GT.AND P0, PT, R8, 0x17, PT ;  /* 0x000000170800780c */ /* 0x000fe20003f04270 */
[----:B-1----:R1:W1:Y:S01]  /*5530*/  SHFL.DOWN PT, R6, R2, 0x8, 0x1f ;  /* 0x09001f0002067f89 */ /* 0x00226200000e0000 */
[----:B------:R-:W-:Y:S01]  /*5540*/  BSSY.RECONVERGENT B1, `(.L_x_331) ;  /* 0x000001d000017945 */ /* 0x000fe20003800200 */
[----:B--2---:R-:W-:Y:S02]  /*5550*/  IMAD.MOV.U32 R9, RZ, RZ, R11 ;  /* 0x000000ffff097224 */ /* 0x004fe400078e000b */
[----:B---3--:R2:W3:Y:S01]  /*5560*/  SHFL.DOWN PT, R7, R3, 0x8, 0x1f ;  /* 0x09001f0003077f89 */ /* 0x0084e200000e0000 */
[----:B------:R-:W-:Y:S02]  /*5570*/  IMAD.MOV.U32 R10, RZ, RZ, R12 ;  /* 0x000000ffff0a7224 */ /* 0x000fe400078e000c */
[----:B------:R-:W-:Y:S01]  /*5580*/  IMAD.MOV.U32 R4, RZ, RZ, R2 ;  /* 0x000000ffff047224 */ /* 0x000fe200078e0002 */
[----:B0-----:R2:W0:Y:S01]  /*5590*/  SHFL.DOWN PT, R14, R11, 0x8, 0x1f ;  /* 0x09001f000b0e7f89 */ /* 0x00142200000e0000 */
[----:B------:R-:W-:-:S03]  /*55a0*/  IMAD.MOV.U32 R5, RZ, RZ, R3 ;  /* 0x000000ffff057224 */ /* 0x000fc600078e0003 */
[----:B----4-:R2:W4:Y:S01]  /*55b0*/  SHFL.DOWN PT, R13, R12, 0x8, 0x1f ;  /* 0x09001f000c0d7f89 */ /* 0x01052200000e0000 */
        /* <DEDUP_REMOVED lines=21> */
.L_x_332:
[----:B------:R-:W-:Y:S05]  /*5710*/  BSYNC.RECONVERGENT B1 ;  /* 0x0000000000017941 */ /* 0x000fea0003800200 */
.L_x_331:
        /* <DEDUP_REMOVED lines=8> */
[----:B----4-:R-:W-:-:S03]  /*57a0*/  IMAD.MOV.U32 R13, RZ, RZ, R5 ;  /* 0x000000ffff0d7224 */ /* 0x010fc600078e0005 */
[----:B---3--:R3:W4:Y:S01]  /*57b0*/  SHFL.DOWN PT, R7, R10, 0x10, 0x1f ;  /* 0x0a001f000a077f89 */ /* 0x00872200000e0000 */
[----:B------:R-:W-:Y:S05]  /*57c0*/  @P0 BRA `(.L_x_334) ;  /* 0x0000000000500947 */ /* 0x000fea0003800000 */
[----:B-12---:R-:W-:Y:S01]  /*57d0*/  DSETP.GEU.AND P0, PT, |R4|, |R2|, PT ;  /* 0x400000020400722a */ /* 0x006fe20003f0e200 */
        /* <DEDUP_REMOVED lines=19> */
.L_x_334:
[----:B------:R-:W-:Y:S05]  /*5910*/  BSYNC.RECONVERGENT B1 ;  /* 0x0000000000017941 */ /* 0x000fea0003800200 */
.L_x_333:
        /* <DEDUP_REMOVED lines=11> */
.L_x_336:
[----:B------:R-:W-:Y:S05]  /*59d0*/  BSYNC.RECONVERGENT B1 ;  /* 0x0000000000017941 */ /* 0x000fea0003800200 */
.L_x_335:
        /* <DEDUP_REMOVED lines=8> */
[----:B0---4-:R-:W0:Y:S04]  /*5a60*/  LDS.128 R4, [R0+0x20] ;  /* 0x0000200000047984 */ /* 0x011e280000000c00 */
[----:B------:R2:W4:Y:S04]  /*5a70*/  LDS.64 R2, [R0+0x80] ;  /* 0x0000800000027984 */ /* 0x0005280000000a00 */
[----:B---3--:R2:W3:Y:S01]  /*5a80*/  LDS.128 R8, [R0+0x30] ;  /* 0x0000300000087984 */ /* 0x0084e20000000c00 */
[----:B-1----:R-:W-:Y:S01]  /*5a90*/  DSETP.GEU.AND P0, PT, |R12|, |R16|, PT ;  /* 0x400000100c00722a */ /* 0x002fe20003f0e200 */
[----:B------:R-:W-:-:S02]  /*5aa0*/  IMAD.MOV.U32 R20, RZ, RZ, R16 ;  /* 0x000000ffff147224 */ /* 0x000fc400078e0010 */
[----:B------:R-:W-:Y:S02]  /*5ab0*/  IMAD.MOV.U32 R21, RZ, RZ, R17 ;  /* 0x000000ffff157224 */ /* 0x000fe400078e0011 */
[----:B0-----:R-:W-:Y:S02]  /*5ac0*/  IMAD.MOV.U32 R23, RZ, RZ, R4 ;  /* 0x000000ffff177224 */ /* 0x001fe400078e0004 */
        /* <DEDUP_REMOVED lines=16> */
.L_x_338:
[----:B------:R-:W-:Y:S05]  /*5bd0*/  BSYNC.RECONVERGENT B1 ;  /* 0x0000000000017941 */ /* 0x000fea0003800200 */
.L_x_337:
        /* <DEDUP_REMOVED lines=23> */
.L_x_340:
[----:B------:R-:W-:Y:S05]  /*5d50*/  BSYNC.RECONVERGENT B1 ;  /* 0x0000000000017941 */ /* 0x000fea0003800200 */
.L_x_339:
        /* <DEDUP_REMOVED lines=21> */
.L_x_342:
[----:B------:R-:W-:Y:S05]  /*5eb0*/  BSYNC.RECONVERGENT B1 ;  /* 0x0000000000017941 */ /* 0x000fea0003800200 */
.L_x_341:
        /* <DEDUP_REMOVED lines=23> */
.L_x_344:
[----:B------:R-:W-:Y:S05]  /*6030*/  BSYNC.RECONVERGENT B1 ;  /* 0x0000000000017941 */ /* 0x000fea0003800200 */
.L_x_343:
        /* <DEDUP_REMOVED lines=21> */
.L_x_346:
[----:B------:R-:W-:Y:S05]  /*6190*/  BSYNC.RECONVERGENT B1 ;  /* 0x0000000000017941 */ /* 0x000fea0003800200 */
.L_x_345:
        /* <DEDUP_REMOVED lines=21> */
.L_x_348:
[----:B------:R-:W-:Y:S05]  /*62f0*/  BSYNC.RECONVERGENT B1 ;  /* 0x0000000000017941 */ /* 0x000fea0003800200 */
.L_x_347:
        /* <DEDUP_REMOVED lines=20> */
.L_x_268:
[----:B------:R-:W-:Y:S05]  /*6440*/  BSYNC.RECONVERGENT B0 ;  /* 0x0000000000007941 */ /* 0x000fea0003800200 */
.L_x_235:
[----:B------:R-:W-:Y:S05]  /*6450*/  @P1 EXIT ;  /* 0x000000000000194d */ /* 0x000fea0003800000 */
[----:B0123--:R-:W0:Y:S02]  /*6460*/  LDC.64 R2, c[0x0][0x390] ;  /* 0x0000e400ff027b82 */ /* 0x00fe240000000a00 */
[----:B0-----:R-:W-:Y:S04]  /*6470*/  STG.E.64 desc[UR8][R2.64], R12 ;  /* 0x0000000c02007986 */ /* 0x001fe8000c101b08 */
[----:B------:R-:W-:Y:S01]  /*6480*/  STG.E.64 desc[UR8][R2.64+0x8], R14 ;  /* 0x0000080e02007986 */ /* 0x000fe2000c101b08 */
[----:B------:R-:W-:Y:S05]  /*6490*/  EXIT ;  /* 0x000000000000794d */ /* 0x000fea0003800000 */
.L_x_349:
        /* <DEDUP_REMOVED lines=14> */
.L_x_775:


//--------------------- .text._ZN6thrust24THRUST_300001_SM_1000_NS8cuda_cub4core6detail13_kernel_agentINS1_8__reduce11ReduceAgentIPN4cuda3std3__45tupleIJdlEEESC_SB_iNS1_9__extrema9arg_max_fIdl19doubleAbsComparatorEEEEJSC_SC_iSG_EEEvDpT0_ --------------------------
	.section	.text._ZN6thrust24THRUST_300001_SM_1000_NS8cuda_cub4core6detail13_kernel_agentINS1_8__reduce11ReduceAgentIPN4cuda3std3__45tupleIJdlEEESC_SB_iNS1_9__extrema9arg_max_fIdl19doubleAbsComparatorEEEEJSC_SC_iSG_EEEvDpT0_,"ax",@progbits
	.align	128
        .global         _ZN6thrust24THRUST_300001_SM_1000_NS8cuda_cub4core6detail13_kernel_agentINS1_8__reduce11ReduceAgentIPN4cuda3std3__45tupleIJdlEEESC_SB_iNS1_9__extrema9arg_max_fIdl19doubleAbsComparatorEEEEJSC_SC_iSG_EEEvDpT0_
        .type           _ZN6thrust24THRUST_300001_SM_1000_NS8cuda_cub4core6detail13_kernel_agentINS1_8__reduce11ReduceAgentIPN4cuda3std3__45tupleIJdlEEESC_SB_iNS1_9__extrema9arg_max_fIdl19doubleAbsComparatorEEEEJSC_SC_iSG_EEEvDpT0_,@function
        .size           _ZN6thrust24THRUST_300001_SM_1000_NS8cuda_cub4core6detail13_kernel_agentINS1_8__reduce11ReduceAgentIPN4cuda3std3__45tupleIJdlEEESC_SB_iNS1_9__extrema9arg_max_fIdl19doubleAbsComparatorEEEEJSC_SC_iSG_EEEvDpT0_,(.L_x_776 - _ZN6thrust24THRUST_300001_SM_1000_NS8cuda_cub4core6detail13_kernel_agentINS1_8__reduce11ReduceAgentIPN4cuda3std3__45tupleIJdlEEESC_SB_iNS1_9__extrema9arg_max_fIdl19doubleAbsComparatorEEEEJSC_SC_iSG_EEEvDpT0_)
        .other          _ZN6thrust24THRUST_300001_SM_1000_NS8cuda_cub4core6detail13_kernel_agentINS1_8__reduce11ReduceAgentIPN4cuda3std3__45tupleIJdlEEESC_SB_iNS1_9__extrema9arg_max_fIdl19doubleAbsComparatorEEEEJSC_SC_iSG_EEEvDpT0_,@"STO_CUDA_ENTRY STV_DEFAULT"
_ZN6thrust24THRUST_300001_SM_1000_NS8cuda_cub4core6detail13_kernel_agentINS1_8__reduce11ReduceAgentIPN4cuda3std3__45tupleIJdlEEESC_SB_iNS1_9__extrema9arg_max_fIdl19doubleAbsComparatorEEEEJSC_SC_iSG_EEEvDpT0_:
.text._ZN6thrust24THRUST_300001_SM_1000_NS8cuda_cub4core6detail13_kernel_agentINS1_8__reduce11ReduceAgentIPN4cuda3std3__45tupleIJdlEEESC_SB_iNS1_9__extrema9arg_max_fIdl19doubleAbsComparatorEEEEJSC_SC_iSG_EEEvDpT0_:
        /* <DEDUP_REMOVED lines=21> */
.L_x_353:
[----:B0-----:R-:W-:Y:S05]  /*0150*/  BSYNC.RECONVERGENT B1 ;  /* 0x0000000000017941 */ /* 0x001fea0003800200 */
.L_x_352:
        /* <DEDUP_REMOVED lines=15> */
.L_x_360:
        /* <DEDUP_REMOVED lines=31> */
.L_x_359:
[----:B------:R-:W-:Y:S05]  /*0440*/  BSYNC.RECONVERGENT B3 ;  /* 0x0000000000037941 */ /* 0x000fea0003800200 */
.L_x_358:
[----:B------:R-:W-:Y:S02]  /*0450*/  IMAD.X R3, RZ, RZ, R3, P3 ;  /* 0x000000ffff037224 */ /* 0x000fe400018e0603 */
[----:B------:R-:W-:Y:S01]  /*0460*/  VIADD R19, R19, 0x100 ;  /* 0x0000010013137836 */ /* 0x000fe20000000000 */
[----:B------:R-:W-:Y:S06]  /*0470*/  @P2 BRA `(.L_x_360) ;  /* 0xfffffffc00742947 */ /* 0x000fec000383ffff */
.L_x_357:
[----:B------:R-:W-:Y:S05]  /*0480*/  BSYNC.RECONVERGENT B2 ;  /* 0x0000000000027941 */ /* 0x000fea0003800200 */
.L_x_356:
[----:B------:R-:W0:Y:S01]  /*0490*/  LDC.64 R8, c[0x0][0x380] ;  /* 0x0000e000ff087b82 */ /* 0x000e220000000a00 */
[----:B------:R-:W-:-:S13]  /*04a0*/  ISETP.GE.U32.AND P0, PT, R4, 0x300, PT ;  /* 0x000003000400780c */ /* 0x000fda0003f06070 */
[----:B------:R-:W-:Y:S05]  /*04b0*/  @!P0 BRA `(.L_x_355) ;  /* 0x0000000400908947 */ /* 0x000fea0003800000 */
.L_x_369:
        /* <DEDUP_REMOVED lines=13> */
[----:B------:R-:W-:Y:S01]  /*0590*/  IMAD.MOV.U32 R23, RZ, RZ, R12 ;  /* 0x000000ffff177224 */ /* 0x000fe200078e000c */
[----:B------:R-:W-:Y:S01]  /*05a0*/  MOV R25, R13 ;  /* 0x0000000d00197202 */ /* 0x000fe20000000f00 */
[----:B------:R-:W-:Y:S02]  /*05b0*/  IMAD.MOV.U32 R2, RZ, RZ, R14 ;  /* 0x000000ffff027224 */ /* 0x000fe400078e000e */
[----:B------:R-:W-:-:S09]  /*05c0*/  IMAD.MOV.U32 R3, RZ, RZ, R15 ;  /* 0x000000ffff037224 */ /* 0x000fd200078e000f */
        /* <DEDUP_REMOVED lines=9> */
.L_x_362:
[----:B------:R-:W-:Y:S05]  /*0660*/  BSYNC.RECONVERGENT B2 ;  /* 0x0000000000027941 */ /* 0x000fea0003800200 */
.L_x_361:
        /* <DEDUP_REMOVED lines=25> */
.L_x_364:
[----:B------:R-:W-:Y:S05]  /*0800*/  BSYNC.RECONVERGENT B2 ;  /* 0x0000000000027941 */ /* 0x000fea0003800200 */
.L_x_363:
        /* <DEDUP_REMOVED lines=21> */
.L_x_366:
[----:B------:R-:W-:Y:S05]  /*0960*/  BSYNC.RECONVERGENT B2 ;  /* 0x0000000000027941 */ /* 0x000fea0003800200 */
.L_x_365:
        /* <DEDUP_REMOVED lines=21> */
.L_x_368:
[----:B------:R-:W-:Y:S05]  /*0ac0*/  BSYNC.RECONVERGENT B2 ;  /* 0x0000000000027941 */ /* 0x000fea0003800200 */
.L_x_367:
[----:B------:R-:W-:-:S05]  /*0ad0*/  VIADD R19, R19, 0x400 ;  /* 0x0000040013137836 */ /* 0x000fca0000000000 */
[----:B------:R-:W-:-:S13]  /*0ae0*/  ISETP.GE.AND P0, PT, R19, UR5, PT ;  /* 0x0000000513007c0c */ /* 0x000fda000bf06270 */
[----:B------:R-:W-:Y:S05]  /*0af0*/  @!P0 BRA `(.L_x_369) ;  /* 0xfffffff800708947 */ /* 0x000fea000383ffff */
.L_x_355:
[----:B------:R-:W-:Y:S05]  /*0b00*/  BSYNC.RECONVERGENT B1 ;  /* 0x0000000000017941 */ /* 0x000fea0003800200 */
.L_x_354:
        /* <DEDUP_REMOVED lines=35> */
.L_x_372:
[----:B------:R-:W-:Y:S05]  /*0d40*/  BSYNC.RECONVERGENT B1 ;  /* 0x0000000000017941 */ /* 0x000fea0003800200 */
.L_x_371:
        /* <DEDUP_REMOVED lines=31> */
.L_x_374:
[----:B------:R-:W-:Y:S05]  /*0f40*/  BSYNC.RECONVERGENT B1 ;  /* 0x0000000000017941 */ /* 0x000fea0003800200 */
.L_x_373:
        /* <DEDUP_REMOVED lines=31> */
.L_x_376:
[----:B------:R-:W-:Y:S05]  /*1140*/  BSYNC.RECONVERGENT B1 ;  /* 0x0000000000017941 */ /* 0x000fea0003800200 */
.L_x_375:
        /* <DEDUP_REMOVED lines=31> */
.L_x_378:
[----:B------:R-:W-:Y:S05]  /*1340*/  BSYNC.RECONVERGENT B1 ;  /* 0x0000000000017941 */ /* 0x000fea0003800200 */
.L_x_377:
[----:B------:R-:W-:Y:S01]  /*1350*/  ISETP.GT.AND P0, PT, R9, 0xf, PT ;  /* 0x0000000f0900780c */ /* 0x000fe20003f04270 */
[----:B-1----:R1:W1:Y:S01]  /*1360*/  SHFL.DOWN PT, R6, R4, 0x10, 0x1f ;  /* 0x0a001f0004067f89 */ /* 0x00226200000e0000 */
[----:B------:R-:W-:Y:S01]  /*1370*/  BSSY.RECONVERGENT B1, `(.L_x_379) ;  /* 0x000001d000017945 */ /* 0x000fe20003800200 */
[----:B0-----:R-:W-:Y:S01]  /*1380*/  MOV R14, R8 ;  /* 0x00000008000e7202 */ /* 0x001fe20000000f00 */
[----:B----4-:R-:W-:Y:S01]  /*1390*/  IMAD.MOV.U32 R15, RZ, RZ, R10 ;  /* 0x000000ffff0f7224 */ /* 0x010fe200078e000a */
[----:B--2---:R0:W2:Y:S01]  /*13a0*/  SHFL.DOWN PT, R7, R5, 0x10, 0x1f ;  /* 0x0a001f0005077f89 */ /* 0x0040a200000e0000 */
[----:B------:R-:W-:Y:S02]  /*13b0*/  IMAD.MOV.U32 R2, RZ, RZ, R4 ;  /* 0x000000ffff027224 */ /* 0x000fe400078e0004 */
[----:B------:R-:W-:Y:S01]  /*13c0*/  IMAD.MOV.U32 R3, RZ, RZ, R5 ;  /* 0x000000ffff037224 */ /* 0x000fe200078e0005 */
[----:B------:R0:W4:Y:S04]  /*13d0*/  SHFL.DOWN PT, R11, R8, 0x10, 0x1f ;  /* 0x0a001f00080b7f89 */ /* 0x00012800000e0000 */
        /* <DEDUP_REMOVED lines=22> */
.L_x_380:
[----:B------:R-:W-:Y:S05]  /*1540*/  BSYNC.RECONVERGENT B1 ;  /* 0x0000000000017941 */ /* 0x000fea0003800200 */
.L_x_379:
        /* <DEDUP_REMOVED lines=11> */
.L_x_382:
[----:B------:R-:W-:Y:S05]  /*1600*/  BSYNC.RECONVERGENT B1 ;  /* 0x0000000000017941 */ /* 0x000fea0003800200 */
.L_x_381:
        /* <DEDUP_REMOVED lines=31> */
.L_x_385:
[----:B------:R-:W-:Y:S05]  /*1800*/  BSYNC.RECONVERGENT B1 ;  /* 0x0000000000017941 */ /* 0x000fea0003800200 */
.L_x_384:
        /* <DEDUP_REMOVED lines=10> */
[----:B------:R-:W-:Y:S01]  /*18b0*/  MOV R15, R26 ;  /* 0x0000001a000f7202 */ /* 0x000fe20000000f00 */
[----:B------:R-:W-:Y:S02]  /*18c0*/  IMAD.MOV.U32 R29, RZ, RZ, R27 ;  /* 0x000000ffff1d7224 */ /* 0x000fe400078e001b */
[----:B------:R-:W-:Y:S02]  /*18d0*/  IMAD.MOV.U32 R4, RZ, RZ, R24 ;  /* 0x000000ffff047224 */ /* 0x000fe400078e0018 */
[----:B------:R-:W-:-:S08]  /*18e0*/  IMAD.MOV.U32 R5, RZ, RZ, R25 ;  /* 0x000000ffff057224 */ /* 0x000fd000078e0019 */
        /* <DEDUP_REMOVED lines=9> */
.L_x_387:
[----:B------:R-:W-:Y:S05]  /*1980*/  BSYNC.RECONVERGENT B1 ;  /* 0x0000000000017941 */ /* 0x000fea0003800200 */
.L_x_386:
        /* <DEDUP_REMOVED lines=21> */
.L_x_389:
[----:B------:R-:W-:Y:S05]  /*1ae0*/  BSYNC.RECONVERGENT B1 ;  /* 0x0000000000017941 */ /* 0x000fea0003800200 */
.L_x_388:
        /* <DEDUP_REMOVED lines=23> */
.L_x_391:
[----:B------:R-:W-:Y:S05]  /*1c60*/  BSYNC.RECONVERGENT B1 ;  /* 0x0000000000017941 */ /* 0x000fea0003800200 */
.L_x_390:
        /* <DEDUP_REMOVED lines=21> */
.L_x_393:
[----:B------:R-:W-:Y:S05]  /*1dc0*/  BSYNC.RECONVERGENT B1 ;  /* 0x0000000000017941 */ /* 0x000fea0003800200 */
.L_x_392:
        /* <DEDUP_REMOVED lines=21> */
.L_x_395:
[----:B------:R-:W-:Y:S05]  /*1f20*/  BSYNC.RECONVERGENT B1 ;  /* 0x0000000000017941 */ /* 0x000fea0003800200 */
.L_x_394:
        /* <DEDUP_REMOVED lines=21> */
.L_x_370:
        /* <DEDUP_REMOVED lines=19> */
[----:B0-----:R-:W-:Y:S01]  /*21b0*/  MOV R16, R9 ;  /* 0x0000000900107202 */ /* 0x001fe20000000f00 */
[----:B--2---:R-:W-:Y:S02]  /*21c0*/  IMAD.MOV.U32 R18, RZ, RZ, R11 ;  /* 0x000000ffff127224 */ /* 0x004fe400078e000b */
[----:B------:R-:W-:Y:S02]  /*21d0*/  IMAD.MOV.U32 R2, RZ, RZ, R6 ;  /* 0x000000ffff027224 */ /* 0x000fe400078e0006 */
[----:B------:R-:W-:-:S08]  /*21e0*/  IMAD.MOV.U32 R3, RZ, RZ, R7 ;  /* 0x000000ffff037224 */ /* 0x000fd000078e0007 */
        /* <DEDUP_REMOVED lines=15> */
.L_x_397:
[----:B------:R-:W-:Y:S05]  /*22e0*/  BSYNC.RECONVERGENT B1 ;  /* 0x0000000000017941 */ /* 0x000fea0003800200 */
.L_x_396:
        /* <DEDUP_REMOVED lines=32> */
.L_x_399:
[----:B------:R-:W-:Y:S05]  /*24f0*/  BSYNC.RECONVERGENT B1 ;  /* 0x0000000000017941 */ /* 0x000fea0003800200 */
.L_x_398:
[----:B-1----:R-:W-:Y:S01]  /*2500*/  VIADD R2, R4, 0x4 ;  /* 0x0000000404027836 */ /* 0x002fe20000000000 */
[----:B---3--:R1:W3:Y:S01]  /*2510*/  SHFL.DOWN PT, R8, R6, 0x4, R5 ;  /* 0x0880000006087989 */ /* 0x0082e200000e0005 */
[----:B------:R-:W-:Y:S01]  /*2520*/  BSSY.RECONVERGENT B1, `(.L_x_400) ;  /* 0x000001e000017945 */ /* 0x000fe20003800200 */
[----:B------:R-:W-:Y:S01]  /*2530*/  IMAD.MOV.U32 R14, RZ, RZ, R10 ;  /* 0x000000ffff0e7224 */ /* 0x000fe200078e000a */
[----:B------:R-:W-:Y:S01]  /*2540*/  MOV R3, R7 ;  /* 0x0000000700037202 */ /* 0x000fe20000000f00 */
[----:B0-----:R1:W0:Y:S01]  /*2550*/  SHFL.DOWN PT, R9, R7, 0x4, R5 ;  /* 0x0880000007097989 */ /* 0x00122200000e0005 */
[----:B------:R-:W-:Y:S01]  /*2560*/  ISETP.GT.AND P0, PT, R2, R5, PT ;  /* 0x000000050200720c */ /* 0x000fe20003f04270 */
[----:B------:R-:W-:Y:S02]  /*2570*/  IMAD.MOV.U32 R16, RZ, RZ, R12 ;  /* 0x000000ffff107224 */ /* 0x000fe400078e000c */
[----:B--2---:R1:W2:Y:S01]  /*2580*/  SHFL.DOWN PT, R11, R10, 0x4, R5 ;  /* 0x088000000a0b7989 */ /* 0x0042a200000e0005 */
[----:B------:R-:W-:-:S03]  /*2590*/  IMAD.MOV.U32 R2, RZ, RZ, R6 ;  /* 0x000000ffff027224 */ /* 0x000fc600078e0006 */
[----:B----4-:R1:W4:Y:S06]  /*25a0*/  SHFL.DOWN PT, R13, R12, 0x4, R5 ;  /* 0x088000000c0d7989 */ /* 0x01032c00000e0005 */
        /* <DEDUP_REMOVED lines=21> */
.L_x_401:
[----:B------:R-:W-:Y:S05]  /*2700*/  BSYNC.RECONVERGENT B1 ;  /* 0x0000000000017941 */ /* 0x000fea0003800200 */
.L_x_400:
        /* <DEDUP_REMOVED lines=32> */
.L_x_403:
[----:B------:R-:W-:Y:S05]  /*2910*/  BSYNC.RECONVERGENT B1 ;  /* 0x0000000000017941 */ /* 0x000fea0003800200 */
.L_x_402:
[----:B-1----:R-:W-:Y:S01]  /*2920*/  VIADD R2, R4, 0x10 ;  /* 0x0000001004027836 */ /* 0x002fe20000000000 */
[----:B---3--:R1:W3:Y:S01]  /*2930*/  SHFL.DOWN PT, R8, R6, 0x10, R5 ;  /* 0x0a00000006087989 */ /* 0x0082e200000e0005 */
[----:B------:R-:W-:Y:S01]  /*2940*/  BSSY.RECONVERGENT B1, `(.L_x_404) ;  /* 0x000001e000017945 */ /* 0x000fe20003800200 */
[----:B------:R-:W-:Y:S02]  /*2950*/  IMAD.MOV.U32 R14, RZ, RZ, R10 ;  /* 0x000000ffff0e7224 */ /* 0x000fe400078e000a */
[----:B------:R-:W-:Y:S01]  /*2960*/  ISETP.GT.AND P0, PT, R2, R5, PT ;  /* 0x000000050200720c */ /* 0x000fe20003f04270 */
[----:B0-----:R1:W0:Y:S01]  /*2970*/  SHFL.DOWN PT, R9, R7, 0x10, R5 ;  /* 0x0a00000007097989 */ /* 0x00122200000e0005 */
[----:B------:R-:W-:Y:S01]  /*2980*/  IMAD.MOV.U32 R15, RZ, RZ, R12 ;  /* 0x000000ffff0f7224 */ /* 0x000fe200078e000c */
[----:B------:R-:W-:Y:S01]  /*2990*/  MOV R2, R6 ;  /* 0x0000000600027202 */ /* 0x000fe20000000f00 */
[----:B------:R-:W-:Y:S01]  /*29a0*/  IMAD.MOV.U32 R3, RZ, RZ, R7 ;  /* 0x000000ffff037224 */ /* 0x000fe200078e0007 */
[----:B--2---:R1:W2:Y:S04]  /*29b0*/  SHFL.DOWN PT, R11, R10, 0x10, R5 ;  /* 0x0a0000000a0b7989 */ /* 0x0042a800000e0005 */
        /* <DEDUP_REMOVED lines=22> */
.L_x_405:
[----:B------:R-:W-:Y:S05]  /*2b20*/  BSYNC.RECONVERGENT B1 ;  /* 0x0000000000017941 */ /* 0x000fea0003800200 */
.L_x_404:
        /* <DEDUP_REMOVED lines=11> */
.L_x_407:
[----:B------:R-:W-:Y:S05]  /*2be0*/  BSYNC.RECONVERGENT B1 ;  /* 0x0000000000017941 */ /* 0x000fea0003800200 */
.L_x_406:
        /* <DEDUP_REMOVED lines=35> */
.L_x_409:
[----:B------:R-:W-:Y:S05]  /*2e20*/  BSYNC.RECONVERGENT B1 ;  /* 0x0000000000017941 */ /* 0x000fea0003800200 */
.L_x_408:
[----:B------:R-:W-:Y:S01]  /*2e30*/  UISETP.GE.AND UP0, UPT, UR8, 0x41, UPT ;  /* 0x000000410800788c */ /* 0x000fe2000bf06270 */
[----:B0-----:R-:W-:Y:S01]  /*2e40*/  IMAD.MOV.U32 R9, RZ, RZ, R11 ;  /* 0x000000ffff097224 */ /* 0x001fe200078e000b */
[----:B------:R-:W-:Y:S01]  /*2e50*/  MOV R2, R4 ;  /* 0x0000000400027202 */ /* 0x000fe20000000f00 */
[----:B------:R-:W-:Y:S02]  /*2e60*/  IMAD.MOV.U32 R0, RZ, RZ, R8 ;  /* 0x000000ffff007224 */ /* 0x000fe400078e0008 */
[----:B------:R-:W-:-:S04]  /*2e70*/  IMAD.MOV.U32 R3, RZ, RZ, R5 ;  /* 0x000000ffff037224 */ /* 0x000fc800078e0005 */
        /* <DEDUP_REMOVED lines=27> */
.L_x_411:
[----:B------:R-:W-:Y:S05]  /*3030*/  BSYNC.RECONVERGENT B1 ;  /* 0x0000000000017941 */ /* 0x000fea0003800200 */
.L_x_410:
        /* <DEDUP_REMOVED lines=32> */
.L_x_413:
[----:B------:R-:W-:Y:S05]  /*3240*/  BSYNC.RECONVERGENT B1 ;  /* 0x0000000000017941 */ /* 0x000fea0003800200 */
.L_x_412:
[----:B------:R-:W-:Y:S01]  /*3250*/  UISETP.GE.AND UP0, UPT, UR8, 0x81, UPT ;  /* 0x000000810800788c */ /* 0x000fe2000bf06270 */
[----:B------:R-:W-:Y:S01]  /*3260*/  IMAD.MOV.U32 R9, RZ, RZ, R11 ;  /* 0x000000ffff097224 */ /* 0x000fe200078e000b */
        /* <DEDUP_REMOVED lines=30> */
.L_x_415:
[----:B------:R-:W-:Y:S05]  /*3450*/  BSYNC.RECONVERGENT B1 ;  /* 0x0000000000017941 */ /* 0x000fea0003800200 */
.L_x_414:
        /* <DEDUP_REMOVED lines=32> */
.L_x_417:
[----:B------:R-:W-:Y:S05]  /*3660*/  BSYNC.RECONVERGENT B1 ;  /* 0x0000000000017941 */ /* 0x000fea0003800200 */
.L_x_416:
        /* <DEDUP_REMOVED lines=13> */
[----:B------:R-:W-:Y:S01]  /*3740*/  MOV R6, R2 ;  /* 0x0000000200067202 */ /* 0x000fe20000000f00 */
[----:B------:R-:W-:Y:S02]  /*3750*/  IMAD.MOV.U32 R7, RZ, RZ, R3 ;  /* 0x000000ffff077224 */ /* 0x000fe400078e0003 */
[----:B-1----:R-:W-:Y:S02]  /*3760*/  IMAD.MOV.U32 R9, RZ, RZ, R12 ;  /* 0x000000ffff097224 */ /* 0x002fe400078e000c */
        /* <DEDUP_REMOVED lines=16> */
.L_x_419:
[----:B------:R-:W-:Y:S05]  /*3870*/  BSYNC.RECONVERGENT B1 ;  /* 0x0000000000017941 */ /* 0x000fea0003800200 */
.L_x_418:
        /* <DEDUP_REMOVED lines=32> */
.L_x_351:
        /* <DEDUP_REMOVED lines=34> */
[----:B------:R-:W-:-:S04]  /*3ca0*/  IMAD.MOV.U32 R15, RZ, RZ, 0x500 ;  /* 0x00000500ff0f7424 */ /* 0x000fc800078e00ff */
        /* <DEDUP_REMOVED lines=8> */
[----:B------:R-:W-:Y:S02]  /*3d30*/  @P2 MOV R9, R13 ;  /* 0x0000000d00092202 */ /* 0x000fe40000000f00 */
[----:B------:R-:W-:-:S04]  /*3d40*/  @P2 SEL R7, R11, R7, P0 ;  /* 0x000000070b072207 */ /* 0x000fc80000000000 */
        /* <DEDUP_REMOVED lines=10> */
[----:B------:R-:W-:Y:S06]  /*3df0*/  BRA.U !UP0, `(.L_x_420) ;  /* 0x0000000508287547 */ /* 0x000fec000b800000 */
[----:B------:R-:W-:Y:S01]  /*3e00*/  IMAD.MOV.U32 R25, RZ, RZ, R2 ;  /* 0x000000ffff197224 */ /* 0x000fe200078e0002 */
[----:B------:R-:W0:Y:S01]  /*3e10*/  LDCU UR4, c[0x0][0x390] ;  /* 0x00007200ff0477ac */ /* 0x000e220008000800 */
[----:B------:R-:W-:Y:S02]  /*3e20*/  IMAD.MOV.U32 R24, RZ, RZ, R3 ;  /* 0x000000ffff187224 */ /* 0x000fe400078e0003 */
[----:B------:R-:W-:-:S07]  /*3e30*/  IMAD.MOV.U32 R27, RZ, RZ, 0x500 ;  /* 0x00000500ff1b7424 */ /* 0x000fce00078e00ff */
.L_x_421:
[----:B------:R-:W1:Y:S01]  /*3e40*/  LDC.64 R22, c[0x0][0x380] ;  /* 0x0000e000ff167b82 */ /* 0x000e620000000a00 */
[----:B------:R-:W-:-:S04]  /*3e50*/  IMAD.IADD R3, R0, 0x1, R27 ;  /* 0x0000000100037824 */ /* 0x000fc800078e021b */
[----:B-1----:R-:W-:-:S05]  /*3e60*/  IMAD.WIDE.U32 R22, R3, 0x10, R22 ;  /* 0x0000001003167825 */ /* 0x002fca00078e0016 */
        /* <DEDUP_REMOVED lines=14> */
[----:B------:R-:W-:Y:S02]  /*3f50*/  @P2 FSEL R29, R5, R21, P0 ;  /* 0x00000015051d2208 */ /* 0x000fe40000000000 */
[----:B------:R-:W2:Y:S01]  /*3f60*/  LDG.E.64.CONSTANT R4, desc[UR6][R22.64+0x4000] ;  /* 0x0040000616047981 */ /* 0x000ea2000c1e9b00 */
[----:B------:R-:W-:Y:S02]  /*3f70*/  @P2 IMAD.MOV.U32 R20, RZ, RZ, R26 ;  /* 0x000000ffff142224 */ /* 0x000fe400078e001a */
[----:B------:R-:W-:-:S06]  /*3f80*/  @P2 IMAD.MOV.U32 R21, RZ, RZ, R29 ;  /* 0x000000ffff152224 */ /* 0x000fcc00078e001d */
        /* <DEDUP_REMOVED lines=32> */
[----:B------:R-:W-:-:S05]  /*4190*/  VIADD R7, R27, 0xa00 ;  /* 0x00000a001b077836 */ /* 0x000fca0000000000 */
[----:B0-----:R-:W-:Y:S01]  /*41a0*/  ISETP.GT.AND P1, PT, R7, UR4, PT ;  /* 0x0000000407007c0c */ /* 0x001fe2000bf24270 */
[----:B------:R-:W-:-:S04]  /*41b0*/  VIADD R15, R27, 0x500 ;  /* 0x000005001b0f7836 */ /* 0x000fc80000000000 */
[----:B------:R-:W-:Y:S01]  /*41c0*/  IMAD.MOV.U32 R27, RZ, RZ, R15 ;  /* 0x000000ffff1b7224 */ /* 0x000fe200078e000f */
        /* <DEDUP_REMOVED lines=11> */
[----:B------:R-:W-:Y:S01]  /*4280*/  IMAD.MOV.U32 R24, RZ, RZ, R3 ;  /* 0x000000ffff187224 */ /* 0x000fe200078e0003 */
[----:B------:R-:W-:Y:S06]  /*4290*/  @!P1 BRA `(.L_x_421) ;  /* 0xfffffff800e89947 */ /* 0x000fec000383ffff */
.L_x_420:
[----:B------:R-:W-:-:S13]  /*42a0*/  ISETP.GE.AND P0, PT, R15, UR4, PT ;  /* 0x000000040f007c0c */ /* 0x000fda000bf06270 */
        /* <DEDUP_REMOVED lines=12> */
[----:B------:R-:W0:Y:S01]  /*4370*/  LDC.64 R6, c[0x0][0x380] ;  /* 0x0000e000ff067b82 */ /* 0x000e220000000a00 */
[----:B------:R-:W-:Y:S01]  /*4380*/  LEA.HI R8, R20, 0x1, RZ, 0x18 ;  /* 0x0000000114087811 */ /* 0x000fe200078fc0ff */
[----:B------:R-:W-:Y:S01]  /*4390*/  IMAD.IADD R21, R0, 0x1, R15 ;  /* 0x0000000100157824 */ /* 0x000fe200078e020f */
[----:B------:R-:W-:Y:S02]  /*43a0*/  MOV R12, R0 ;  /* 0x00000000000c7202 */ /* 0x000fe40000000f00 */
[----:B------:R-:W-:-:S05]  /*43b0*/  LOP3.LUT R8, R8, 0x3, RZ, 0xc0, !PT ;  /* 0x0000000308087812 */ /* 0x000fca00078ec0ff */
[----:B------:R-:W-:-:S07]  /*43c0*/  IMAD.MOV R14, RZ, RZ, -R8 ;  /* 0x000000ffff0e7224 */ /* 0x000fce00078e0a08 */
.L_x_428:
[----:B0-----:R-:W-:-:S05]  /*43d0*/  IMAD.WIDE.U32 R18, R21, 0x10, R6 ;  /* 0x0000001015127825 */ /* 0x001fca00078e0006 */
[----:B------:R-:W2:Y:S04]  /*43e0*/  LDG.E.64.CONSTANT R8, desc[UR6][R18.64] ;  /* 0x0000000612087981 */ /* 0x000ea8000c1e9b00 */
[----:B------:R-:W3:Y:S01]  /*43f0*/  LDG.E.64.CONSTANT R10, desc[UR6][R18.64+0x8] ;  /* 0x00000806120a7981 */ /* 0x000ee2000c1e9b00 */
[----:B------:R-:W-:Y:S01]  /*4400*/  VIADD R14, R14, 0x1 ;  /* 0x000000010e0e7836 */ /* 0x000fe20000000000 */
[----:B------:R-:W-:Y:S01]  /*4410*/  BSSY.RECONVERGENT B3, `(.L_x_426) ;  /* 0x000001a000037945 */ /* 0x000fe20003800200 */
[----:B------:R-:W-:Y:S02]  /*4420*/  IMAD.MOV.U32 R23, RZ, RZ, R2 ;  /* 0x000000ffff177224 */ /* 0x000fe400078e0002 */
        /* <DEDUP_REMOVED lines=24> */
.L_x_427:
[----:B------:R-:W-:Y:S05]  /*45b0*/  BSYNC.RECONVERGENT B3 ;  /* 0x0000000000037941 */ /* 0x000fea0003800200 */
.L_x_426:
[----:B------:R-:W-:Y:S02]  /*45c0*/  VIADD R12, R12, 0x100 ;  /* 0x000001000c0c7836 */ /* 0x000fe40000000000 */
[----:B------:R-:W-:Y:S01]  /*45d0*/  VIADD R21, R21, 0x100 ;  /* 0x0000010015157836 */ /* 0x000fe20000000000 */
[----:B------:R-:W-:Y:S06]  /*45e0*/  @P2 BRA `(.L_x_428) ;  /* 0xfffffffc00782947 */ /* 0x000fec000383ffff */
.L_x_425:
[----:B------:R-:W-:Y:S05]  /*45f0*/  BSYNC.RECONVERGENT B2 ;  /* 0x0000000000027941 */ /* 0x000fea0003800200 */
.L_x_424:
[----:B------:R-:W-:-:S13]  /*4600*/  ISETP.GE.U32.AND P0, PT, R20, 0x300, PT ;  /* 0x000003001400780c */ /* 0x000fda0003f06070 */
[----:B------:R-:W-:Y:S05]  /*4610*/  @!P0 BRA `(.L_x_423) ;  /* 0x0000000400c88947 */ /* 0x000fea0003800000 */
[----:B------:R-:W0:Y:S01]  /*4620*/  LDCU.64 UR8, c[0x0][0x380] ;  /* 0x00007000ff0877ac */ /* 0x000e220008000a00 */
[----:B------:R-:W1:Y:S01]  /*4630*/  LDC.64 R10, c[0x0][0x380] ;  /* 0x0000e000ff0a7b82 */ /* 0x000e620000000a00 */
[C---:B------:R-:W-:Y:S01]  /*4640*/  IADD3 R17, P0, PT, R12.reuse, R15, RZ ;  /* 0x0000000f0c117210 */ /* 0x040fe20007f1e0ff */
[----:B------:R-:W-:-:S04]  /*4650*/  IMAD.IADD R15, R12, 0x1, R15 ;  /* 0x000000010c0f7824 */ /* 0x000fc800078e020f */
[----:B------:R-:W-:Y:S01]  /*4660*/  IMAD.X R6, RZ, RZ, RZ, P0 ;  /* 0x000000ffff067224 */ /* 0x000fe200000e06ff */
[----:B0-----:R-:W-:-:S04]  /*4670*/  LEA R14, P1, R17, UR8, 0x4 ;  /* 0x00000008110e7c11 */ /* 0x001fc8000f8220ff */
[----:B------:R-:W-:Y:S02]  /*4680*/  IADD3 R14, P0, PT, R14, 0x3008, RZ ;  /* 0x000030080e0e7810 */ /* 0x000fe40007f1e0ff */
[----:B------:R-:W-:-:S05]  /*4690*/  LEA.HI.X R17, R17, UR9, R6, 0x4, P1 ;  /* 0x0000000911117c11 */ /* 0x000fca00088f2406 */
[----:B------:R-:W-:-:S07]  /*46a0*/  IMAD.X R17, RZ, RZ, R17, P0 ;  /* 0x000000ffff117224 */ /* 0x000fce00000e0611 */
.L_x_437:
[----:B-1----:R-:W-:-:S05]  /*46b0*/  IMAD.WIDE.U32 R8, R15, 0x10, R10 ;  /* 0x000000100f087825 */ /* 0x002fca00078e000a */
[----:B------:R-:W2:Y:S04]  /*46c0*/  LDG.E.64.CONSTANT R22, desc[UR6][R8.64] ;  /* 0x0000000608167981 */ /* 0x000ea8000c1e9b00 */
[----:B------:R0:W3:Y:S02]  /*46d0*/  LDG.E.64.CONSTANT R6, desc[UR6][R8.64+0x8] ;  /* 0x0000080608067981 */ /* 0x0000e4000c1e9b00 */
[----:B0-----:R-:W-:Y:S02]  /*46e0*/  IMAD.MOV.U32 R8, RZ, RZ, R14 ;  /* 0x000000ffff087224 */ /* 0x001fe400078e000e */
[----:B------:R-:W-:-:S05]  /*46f0*/  IMAD.MOV.U32 R9, RZ, RZ, R17 ;  /* 0x000000ffff097224 */ /* 0x000fca00078e0011 */
[----:B------:R0:W5:Y:S04]  /*4700*/  LDG.E.64.CONSTANT R20, desc[UR6][R8.64+-0x2008] ;  /* 0xffdff80608147981 */ /* 0x000168000c1e9b00 */
[----:B------:R0:W5:Y:S01]  /*4710*/  LDG.E.64.CONSTANT R18, desc[UR6][R8.64+-0x2000] ;  /* 0xffe0000608127981 */ /* 0x000162000c1e9b00 */
[----:B------:R-:W-:Y:S01]  /*4720*/  BSSY.RECONVERGENT B2, `(.L_x_429) ;  /* 0x0000015000027945 */ /* 0x000fe20003800200 */
[----:B--2---:R-:W-:Y:S01]  /*4730*/  DSETP.GEU.AND P0, PT, |R4|, |R22|, PT ;  /* 0x400000160400722a */ /* 0x004fe20003f0e200 */
[----:B------:R-:W-:Y:S02]  /*4740*/  IMAD.MOV.U32 R16, RZ, RZ, R22 ;  /* 0x000000ffff107224 */ /* 0x000fe400078e0016 */
[----:B------:R-:W-:Y:S01]  /*4750*/  IMAD.MOV.U32 R17, RZ, RZ, R23 ;  /* 0x000000ffff117224 */ /* 0x000fe200078e0017 */
[----:B---3--:R-:W-:Y:S01]  /*4760*/  MOV R29, R7 ;  /* 0x00000007001d7202 */ /* 0x008fe20000000f00 */
[----:B------:R-:W-:-:S09]  /*4770*/  IMAD.MOV.U32 R27, RZ, RZ, R6 ;  /* 0x000000ffff1b7224 */ /* 0x000fd200078e0006 */
        /* <DEDUP_REMOVED lines=15> */
.L_x_430:
[----:B------:R-:W-:Y:S05]  /*4870*/  BSYNC.RECONVERGENT B2 ;  /* 0x0000000000027941 */ /* 0x000fea0003800200 */
.L_x_429:
[----:B------:R0:W5:Y:S04]  /*4880*/  LDG.E.64.CONSTANT R6, desc[UR6][R8.64+-0x1008] ;  /* 0xffeff80608067981 */ /* 0x000168000c1e9b00 */
[----:B------:R0:W5:Y:S02]  /*4890*/  LDG.E.64.CONSTANT R4, desc[UR6][R8.64+-0x1000] ;  /* 0xfff0000608047981 */ /* 0x000164000c1e9b00 */
[----:B-----5:R-:W-:Y:S01]  /*48a0*/  DSETP.GEU.AND P0, PT, |R16|, |R20|, PT ;  /* 0x400000141000722a */ /* 0x020fe20003f0e200 */
[----:B------:R-:W-:Y:S01]  /*48b0*/  BSSY.RECONVERGENT B2, `(.L_x_431) ;  /* 0x0000014000027945 */ /* 0x000fe20003800200 */
[----:B------:R-:W-:Y:S02]  /*48c0*/  IMAD.MOV.U32 R2, RZ, RZ, R20 ;  /* 0x000000ffff027224 */ /* 0x000fe400078e0014 */
[----:B------:R-:W-:-:S02]  /*48d0*/  IMAD.MOV.U32 R3, RZ, RZ, R21 ;  /* 0x000000ffff037224 */ /* 0x000fc400078e0015 */
        /* <DEDUP_REMOVED lines=17> */
.L_x_432:
[----:B------:R-:W-:Y:S05]  /*49f0*/  BSYNC.RECONVERGENT B2 ;  /* 0x0000000000027941 */ /* 0x000fea0003800200 */
.L_x_431:
[----:B------:R0:W5:Y:S04]  /*4a00*/  LDG.E.64.CONSTANT R16, desc[UR6][R8.64+-0x8] ;  /* 0xfffff80608107981 */ /* 0x000168000c1e9b00 */
[----:B------:R0:W5:Y:S01]  /*4a10*/  LDG.E.64.CONSTANT R18, desc[UR6][R8.64] ;  /* 0x0000000608127981 */ /* 0x000162000c1e9b00 */
[----:B------:R-:W-:Y:S01]  /*4a20*/  DSETP.GEU.AND P0, PT, |R2|, |R6|, PT ;  /* 0x400000060200722a */ /* 0x000fe20003f0e200 */
[----:B------:R-:W-:Y:S01]  /*4a30*/  BSSY.RECONVERGENT B2, `(.L_x_433) ;  /* 0x0000014000027945 */ /* 0x000fe20003800200 */
[----:B------:R-:W-:Y:S02]  /*4a40*/  IMAD.MOV.U32 R20, RZ, RZ, R6 ;  /* 0x000000ffff147224 */ /* 0x000fe400078e0006 */
[----:B------:R-:W-:Y:S02]  /*4a50*/  IMAD.MOV.U32 R21, RZ, RZ, R7 ;  /* 0x000000ffff157224 */ /* 0x000fe400078e0007 */
[----:B------:R-:W-:-:S02]  /*4a60*/  IMAD.MOV.U32 R29, RZ, RZ, R4 ;  /* 0x000000ffff1d7224 */ /* 0x000fc400078e0004 */
        /* <DEDUP_REMOVED lines=16> */
.L_x_434:
[----:B------:R-:W-:Y:S05]  /*4b70*/  BSYNC.RECONVERGENT B2 ;  /* 0x0000000000027941 */ /* 0x000fea0003800200 */
.L_x_433:
[----:B-----5:R-:W-:Y:S01]  /*4b80*/  DSETP.GEU.AND P0, PT, |R20|, |R16|, PT ;  /* 0x400000101400722a */ /* 0x020fe20003f0e200 */
[----:B------:R-:W-:Y:S01]  /*4b90*/  BSSY.RECONVERGENT B2, `(.L_x_435) ;  /* 0x0000014000027945 */ /* 0x000fe20003800200 */
[----:B------:R-:W-:Y:S02]  /*4ba0*/  IMAD.MOV.U32 R4, RZ, RZ, R16 ;  /* 0x000000ffff047224 */ /* 0x000fe400078e0010 */
[----:B------:R-:W-:Y:S02]  /*4bb0*/  IMAD.MOV.U32 R5, RZ, RZ, R17 ;  /* 0x000000ffff057224 */ /* 0x000fe400078e0011 */
[----:B------:R-:W-:Y:S02]  /*4bc0*/  IMAD.MOV.U32 R2, RZ, RZ, R18 ;  /* 0x000000ffff027224 */ /* 0x000fe400078e0012 */
[----:B------:R-:W-:-:S06]  /*4bd0*/  IMAD.MOV.U32 R3, RZ, RZ, R19 ;  /* 0x000000ffff037224 */ /* 0x000fcc00078e0013 */
        /* <DEDUP_REMOVED lines=15> */
.L_x_436:
[----:B------:R-:W-:Y:S05]  /*4cd0*/  BSYNC.RECONVERGENT B2 ;  /* 0x0000000000027941 */ /* 0x000fea0003800200 */
.L_x_435:
[----:B------:R-:W-:Y:S01]  /*4ce0*/  VIADD R12, R12, 0x400 ;  /* 0x000004000c0c7836 */ /* 0x000fe20000000000 */
[----:B------:R-:W-:Y:S01]  /*4cf0*/  IADD3 R14, P1, PT, R8, 0x4000, RZ ;  /* 0x00004000080e7810 */ /* 0x000fe20007f3e0ff */
[----:B------:R-:W-:-:S03]  /*4d00*/  VIADD R15, R15, 0x400 ;  /* 0x000004000f0f7836 */ /* 0x000fc60000000000 */
[----:B------:R-:W-:Y:S01]  /*4d10*/  ISETP.GE.AND P0, PT, R12, R13, PT ;  /* 0x0000000d0c00720c */ /* 0x000fe20003f06270 */
[----:B------:R-:W-:-:S12]  /*4d20*/  IMAD.X R17, RZ, RZ, R9, P1 ;  /* 0x000000ffff117224 */ /* 0x000fd800008e0609 */
[----:B------:R-:W-:Y:S05]  /*4d30*/  @!P0 BRA `(.L_x_437) ;  /* 0xfffffff8005c8947 */ /* 0x000fea000383ffff */
.L_x_423:
[----:B------:R-:W-:Y:S05]  /*4d40*/  BSYNC.RECONVERGENT B1 ;  /* 0x0000000000017941 */ /* 0x000fea0003800200 */
.L_x_422:
        /* <DEDUP_REMOVED lines=32> */
.L_x_439:
[----:B------:R-:W-:Y:S05]  /*4f50*/  BSYNC.RECONVERGENT B1 ;  /* 0x0000000000017941 */ /* 0x000fea0003800200 */
.L_x_438:
        /* <DEDUP_REMOVED lines=12> */
[----:B---3--:R-:W-:Y:S01]  /*5020*/  IMAD.MOV.U32 R8, RZ, RZ, R14 ;  /* 0x000000ffff087224 */ /* 0x008fe200078e000e */
[----:B------:R-:W-:Y:S01]  /*5030*/  MOV R2, R4 ;  /* 0x0000000400027202 */ /* 0x000fe20000000f00 */
[----:B----4-:R-:W-:Y:S02]  /*5040*/  IMAD.MOV.U32 R9, RZ, RZ, R13 ;  /* 0x000000ffff097224 */ /* 0x010fe400078e000d */
        /* <DEDUP_REMOVED lines=16> */
.L_x_441:
[----:B------:R-:W-:Y:S05]  /*5150*/  BSYNC.RECONVERGENT B1 ;  /* 0x0000000000017941 */ /* 0x000fea0003800200 */
.L_x_440:
[----:B------:R-:W-:Y:S01]  /*5160*/  ISETP.GT.AND P0, PT, R10, 0x1b, PT ;  /* 0x0000001b0a00780c */ /* 0x000fe20003f04270 */
[----:B0-----:R0:W0:Y:S01]  /*5170*/  SHFL.DOWN PT, R6, R2, 0x4, 0x1f ;  /* 0x08801f0002067f89 */ /* 0x00102200000e0000 */
[----:B------:R-:W-:Y:S01]  /*5180*/  BSSY.RECONVERGENT B1, `(.L_x_442) ;  /* 0x000001d000017945 */ /* 0x000fe20003800200 */
[----:B------:R-:W-:Y:S02]  /*5190*/  IMAD.MOV.U32 R11, RZ, RZ, R8 ;  /* 0x000000ffff0b7224 */ /* 0x000fe400078e0008 */
[----:B------:R0:W0:Y:S01]  /*51a0*/  SHFL.DOWN PT, R7, R3, 0x4, 0x1f ;  /* 0x08801f0003077f89 */ /* 0x00002200000e0000 */
[----:B------:R-:W-:Y:S02]  /*51b0*/  IMAD.MOV.U32 R12, RZ, RZ, R9 ;  /* 0x000000ffff0c7224 */ /* 0x000fe400078e0009 */
[----:B-1----:R-:W-:Y:S01]  /*51c0*/  IMAD.MOV.U32 R4, RZ, RZ, R2 ;  /* 0x000000ffff047224 */ /* 0x002fe200078e0002 */
[----:B----4-:R1:W4:Y:S01]  /*51d0*/  SHFL.DOWN PT, R13, R8, 0x4, 0x1f ;  /* 0x08801f00080d7f89 */ /* 0x01032200000e0000 */
[----:B--2---:R-:W-:-:S03]  /*51e0*/  IMAD.MOV.U32 R5, RZ, RZ, R3 ;  /* 0x000000ffff057224 */ /* 0x004fc600078e0003 */
[----:B---3--:R1:W2:Y:S01]  /*51f0*/  SHFL.DOWN PT, R14, R9, 0x4, 0x1f ;  /* 0x08801f00090e7f89 */ /* 0x0082a200000e0000 */
[----:B------:R-:W-:Y:S05]  /*5200*/  @P0 BRA `(.L_x_443) ;  /* 0x0000000000500947 */ /* 0x000fea0003800000 */
[----:B0-----:R-:W-:Y:S01]  /*5210*/  DSETP.GEU.AND P0, PT, |R2|, |R6|, PT ;  /* 0x400000060200722a */ /* 0x001fe20003f0e200 */
[----:B----4-:R-:W-:Y:S02]  /*5220*/  IMAD.MOV.U32 R11, RZ, RZ, R13 ;  /* 0x000000ffff0b7224 */ /* 0x010fe400078e000d */
        /* <DEDUP_REMOVED lines=18> */
.L_x_443:
[----:B------:R-:W-:Y:S05]  /*5350*/  BSYNC.RECONVERGENT B1 ;  /* 0x0000000000017941 */ /* 0x000fea0003800200 */
.L_x_442:
[----:B------:R-:W-:Y:S01]  /*5360*/  ISETP.GT.AND P0, PT, R10, 0x17, PT ;  /* 0x000000170a00780c */ /* 0x000fe20003f04270 */
[----:B0-----:R0:W3:Y:S01]  /*5370*/  SHFL.DOWN PT, R2, R4, 0x8, 0x1f ;  /* 0x09001f0004027f89 */ /* 0x0010e200000e0000 */
[----:B------:R-:W-:Y:S01]  /*5380*/  BSSY.RECONVERGENT B1, `(.L_x_444) ;  /* 0x000001d000017945 */ /* 0x000fe20003800200 */
[----:B-1----:R-:W-:Y:S02]  /*5390*/  IMAD.MOV.U32 R8, RZ, RZ, R11 ;  /* 0x000000ffff087224 */ /* 0x002fe400078e000b */
[----:B------:R0:W1:Y:S01]  /*53a0*/  SHFL.DOWN PT, R3, R5, 0x8, 0x1f ;  /* 0x09001f0005037f89 */ /* 0x00006200000e0000 */
[----:B------:R-:W-:Y:S02]  /*53b0*/  IMAD.MOV.U32 R9, RZ, RZ, R12 ;  /* 0x000000ffff097224 */ /* 0x000fe400078e000c */
[----:B------:R-:W-:Y:S01]  /*53c0*/  IMAD.MOV.U32 R6, RZ, RZ, R4 ;  /* 0x000000ffff067224 */ /* 0x000fe200078e0004 */
[----:B--2---:R0:W2:Y:S01]  /*53d0*/  SHFL.DOWN PT, R14, R11, 0x8, 0x1f ;  /* 0x09001f000b0e7f89 */ /* 0x0040a200000e0000 */
[----:B------:R-:W-:-:S03]  /*53e0*/  IMAD.MOV.U32 R7, RZ, RZ, R5 ;  /* 0x000000ffff077224 */ /* 0x000fc600078e0005 */
[----:B----4-:R0:W4:Y:S01]  /*53f0*/  SHFL.DOWN PT, R13, R12, 0x8, 0x1f ;  /* 0x09001f000c0d7f89 */ /* 0x01012200000e0000 */
[----:B------:R-:W-:Y:S05]  /*5400*/  @P0 BRA `(.L_x_445) ;  /* 0x0000000000500947 */ /* 0x000fea0003800000 */
[----:B-1-3--:R-:W-:Y:S01]  /*5410*/  DSETP.GEU.AND P0, PT, |R4|, |R2|, PT ;  /* 0x400000020400722a */ /* 0x00afe20003f0e200 */
[----:B--2---:R-:W-:Y:S01]  /*5420*/  IMAD.MOV.U32 R8, RZ, RZ, R14 ;  /* 0x000000ffff087224 */ /* 0x004fe200078e000e */
        /* <DEDUP_REMOVED lines=18> */
.L_x_445:
[----:B------:R-:W-:Y:S05]  /*5550*/  BSYNC.RECONVERGENT B1 ;  /* 0x0000000000017941 */ /* 0x000fea0003800200 */
.L_x_444:
[----:B------:R-:W-:Y:S01]  /*5560*/  ISETP.GT.AND P0, PT, R10, 0xf, PT ;  /* 0x0000000f0a00780c */ /* 0x000fe20003f04270 */
[----:B0-----:R0:W0:Y:S01]  /*5570*/  SHFL.DOWN PT, R4, R6, 0x10, 0x1f ;  /* 0x0a001f0006047f89 */ /* 0x00102200000e0000 */
[----:B------:R-:W-:Y:S01]  /*5580*/  BSSY.RECONVERGENT B1, `(.L_x_446) ;  /* 0x000001d000017945 */ /* 0x000fe20003800200 */
[----:B--2---:R-:W-:Y:S02]  /*5590*/  IMAD.MOV.U32 R14, RZ, RZ, R8 ;  /* 0x000000ffff0e7224 */ /* 0x004fe400078e0008 */
[----:B------:R2:W0:Y:S01]  /*55a0*/  SHFL.DOWN PT, R5, R7, 0x10, 0x1f ;  /* 0x0a001f0007057f89 */ /* 0x00042200000e0000 */
[----:B------:R-:W-:Y:S02]  /*55b0*/  IMAD.MOV.U32 R15, RZ, RZ, R9 ;  /* 0x000000ffff0f7224 */ /* 0x000fe400078e0009 */
[----:B---3--:R-:W-:Y:S01]  /*55c0*/  IMAD.MOV.U32 R2, RZ, RZ, R6 ;  /* 0x000000ffff027224 */ /* 0x008fe200078e0006 */
[----:B------:R2:W3:Y:S01]  /*55d0*/  SHFL.DOWN PT, R11, R8, 0x10, 0x1f ;  /* 0x0a001f00080b7f89 */ /* 0x0004e200000e0000 */
[----:B-1----:R-:W-:-:S03]  /*55e0*/  IMAD.MOV.U32 R3, RZ, RZ, R7 ;  /* 0x000000ffff037224 */ /* 0x002fc600078e0007 */
[----:B------:R2:W1:Y:S01]  /*55f0*/  SHFL.DOWN PT, R12, R9, 0x10, 0x1f ;  /* 0x0a001f00090c7f89 */ /* 0x00046200000e0000 */
[----:B------:R-:W-:Y:S05]  /*5600*/  @P0 BRA `(.L_x_447) ;  /* 0x0000000000500947 */ /* 0x000fea0003800000 */
[----:B0-----:R-:W-:Y:S01]  /*5610*/  DSETP.GEU.AND P0, PT, |R6|, |R4|, PT ;  /* 0x400000040600722a */ /* 0x001fe20003f0e200 */
[----:B---3--:R-:W-:Y:S02]  /*5620*/  IMAD.MOV.U32 R14, RZ, RZ, R11 ;  /* 0x000000ffff0e7224 */ /* 0x008fe400078e000b */
[----:B-1----:R-:W-:Y:S02]  /*5630*/  IMAD.MOV.U32 R15, RZ, RZ, R12 ;  /* 0x000000ffff0f7224 */ /* 0x002fe400078e000c */
        /* <DEDUP_REMOVED lines=17> */
.L_x_447:
[----:B------:R-:W-:Y:S05]  /*5750*/  BSYNC.RECONVERGENT B1 ;  /* 0x0000000000017941 */ /* 0x000fea0003800200 */
.L_x_446:
        /* <DEDUP_REMOVED lines=11> */
.L_x_449:
[----:B------:R-:W-:Y:S05]  /*5810*/  BSYNC.RECONVERGENT B1 ;  /* 0x0000000000017941 */ /* 0x000fea0003800200 */
.L_x_448:
        /* <DEDUP_REMOVED lines=8> */
[----:B--2---:R-:W2:Y:S04]  /*58a0*/  LDS.128 R4, [R0+0x20] ;  /* 0x0000200000047984 */ /* 0x004ea80000000c00 */
[----:B-1--4-:R1:W4:Y:S04]  /*58b0*/  LDS.64 R12, [R0+0x80] ;  /* 0x00008000000c7984 */ /* 0x0123280000000a00 */
[----:B---3--:R1:W3:Y:S01]  /*58c0*/  LDS.128 R8, [R0+0x30] ;  /* 0x0000300000087984 */ /* 0x0082e20000000c00 */
[----:B0-----:R-:W-:Y:S01]  /*58d0*/  DSETP.GEU.AND P0, PT, |R2|, |R16|, PT ;  /* 0x400000100200722a */ /* 0x001fe20003f0e200 */
[----:B------:R-:W-:-:S02]  /*58e0*/  IMAD.MOV.U32 R24, RZ, RZ, R16 ;  /* 0x000000ffff187224 */ /* 0x000fc400078e0010 */
[----:B------:R-:W-:Y:S02]  /*58f0*/  IMAD.MOV.U32 R25, RZ, RZ, R17 ;  /* 0x000000ffff197224 */ /* 0x000fe400078e0011 */
[----:B--2---:R-:W-:Y:S02]  /*5900*/  IMAD.MOV.U32 R27, RZ, RZ, R4 ;  /* 0x000000ffff1b7224 */ /* 0x004fe400078e0004 */
[----:B------:R-:W-:-:S07]  /*5910*/  IMAD.MOV.U32 R29, RZ, RZ, R5 ;  /* 0x000000ffff1d7224 */ /* 0x000fce00078e0005 */
[----:B-1-34-:R-:W-:Y:S05]  /*5920*/  @!P0 BRA `(.L_x_451) ;  /* 0x0000000000388947 */ /* 0x01afea0003800000 */
        /* <DEDUP_REMOVED lines=14> */
.L_x_451:
[----:B------:R-:W-:Y:S05]  /*5a10*/  BSYNC.RECONVERGENT B1 ;  /* 0x0000000000017941 */ /* 0x000fea0003800200 */
.L_x_450:
        /* <DEDUP_REMOVED lines=23> */
.L_x_453:
[----:B------:R-:W-:Y:S05]  /*5b90*/  BSYNC.RECONVERGENT B1 ;  /* 0x0000000000017941 */ /* 0x000fea0003800200 */
.L_x_452:
        /* <DEDUP_REMOVED lines=21> */
.L_x_455:
[----:B------:R-:W-:Y:S05]  /*5cf0*/  BSYNC.RECONVERGENT B1 ;  /* 0x0000000000017941 */ /* 0x000fea0003800200 */
.L_x_454:
        /* <DEDUP_REMOVED lines=23> */
.L_x_457:
[----:B------:R-:W-:Y:S05]  /*5e70*/  BSYNC.RECONVERGENT B1 ;  /* 0x0000000000017941 */ /* 0x000fea0003800200 */
.L_x_456:
[----:B------:R-:W-:Y:S01]  /*5e80*/  DSETP.GEU.AND P0, PT, |R14|, |R22|, PT ;  /* 0x400000160e00722a */ /* 0x000fe20003f0e200 */
[----:B------:R-:W-:Y:S01]  /*5e90*/  BSSY.RECONVERGENT B1, `(.L_x_458) ;  /* 0x0000014000017945 */ /* 0x000fe20003800200 */
[----:B------:R-:W-:Y:S01]  /*5ea0*/  MOV R2, R22 ;  /* 0x0000001600027202 */ /* 0x000fe20000000f00 */
[----:B------:R-:W-:Y:S02]  /*5eb0*/  IMAD.MOV.U32 R3, RZ, RZ, R23 ;  /* 0x000000ffff037224 */ /* 0x000fe400078e0017 */
[----:B-1----:R-:W-:Y:S02]  /*5ec0*/  IMAD.MOV.U32 R19, RZ, RZ, R8 ;  /* 0x000000ffff137224 */ /* 0x002fe400078e0008 */
        /* <DEDUP_REMOVED lines=16> */
.L_x_459:
[----:B------:R-:W-:Y:S05]  /*5fd0*/  BSYNC.RECONVERGENT B1 ;  /* 0x0000000000017941 */ /* 0x000fea0003800200 */
.L_x_458:
        /* <DEDUP_REMOVED lines=21> */
.L_x_461:
[----:B------:R-:W-:Y:S05]  /*6130*/  BSYNC.RECONVERGENT B1 ;  /* 0x0000000000017941 */ /* 0x000fea0003800200 */
.L_x_460:
        /* <DEDUP_REMOVED lines=20> */
.L_x_383:
[----:B------:R-:W-:Y:S05]  /*6280*/  BSYNC.RECONVERGENT B0 ;  /* 0x0000000000007941 */ /* 0x000fea0003800200 */
.L_x_350:
[----:B------:R-:W-:Y:S05]  /*6290*/  @P1 EXIT ;  /* 0x000000000000194d */ /* 0x000fea0003800000 */
[----:B01----:R-:W0:Y:S02]  /*62a0*/  LDC.64 R4, c[0x0][0x388] ;  /* 0x0000e200ff047b82 */ /* 0x003e240000000a00 */
[----:B0-----:R-:W-:Y:S04]  /*62b0*/  STG.E.64 desc[UR6][R4.64], R2 ;  /* 0x0000000204007986 */ /* 0x001fe8000c101b06 */
[----:B------:R-:W-:Y:S01]  /*62c0*/  STG.E.64 desc[UR6][R4.64+0x8], R14 ;  /* 0x0000080e04007986 */ /* 0x000fe2000c101b06 */
[----:B------:R-:W-:Y:S05]  /*62d0*/  EXIT ;  /* 0x000000000000794d */ /* 0x000fea0003800000 */
.L_x_462:
        /* <DEDUP_REMOVED lines=10> */
.L_x_776:


//--------------------- .text._ZN6thrust24THRUST_300001_SM_1000_NS8cuda_cub4core6detail13_kernel_agentINS1_8__reduce10DrainAgentIiEEJN3cub18CUB_300001_SM_10009GridQueueIjEEiEEEvDpT0_ --------------------------
	.section	.text._ZN6thrust24THRUST_300001_SM_1000_NS8cuda_cub4core6detail13_kernel_agentINS1_8__reduce10DrainAgentIiEEJN3cub18CUB_300001_SM_10009GridQueueIjEEiEEEvDpT0_,"ax",@progbits
	.align	128
        .global         _ZN6thrust24THRUST_300001_SM_1000_NS8cuda_cub4core6detail13_kernel_agentINS1_8__reduce10DrainAgentIiEEJN3cub18CUB_300001_SM_10009GridQueueIjEEiEEEvDpT0_
        .type           _ZN6thrust24THRUST_300001_SM_1000_NS8cuda_cub4core6detail13_kernel_agentINS1_8__reduce10DrainAgentIiEEJN3cub18CUB_300001_SM_10009GridQueueIjEEiEEEvDpT0_,@function
        .size           _ZN6thrust24THRUST_300001_SM_1000_NS8cuda_cub4core6detail13_kernel_agentINS1_8__reduce10DrainAgentIiEEJN3cub18CUB_300001_SM_10009GridQueueIjEEiEEEvDpT0_,(.L_x_777 - _ZN6thrust24THRUST_300001_SM_1000_NS8cuda_cub4core6detail13_kernel_agentINS1_8__reduce10DrainAgentIiEEJN3cub18CUB_300001_SM_10009GridQueueIjEEiEEEvDpT0_)
        .other          _ZN6thrust24THRUST_300001_SM_1000_NS8cuda_cub4core6detail13_kernel_agentINS1_8__reduce10DrainAgentIiEEJN3cub18CUB_300001_SM_10009GridQueueIjEEiEEEvDpT0_,@"STO_CUDA_ENTRY STV_DEFAULT"
_ZN6thrust24THRUST_300001_SM_1000_NS8cuda_cub4core6detail13_kernel_agentINS1_8__reduce10DrainAgentIiEEJN3cub18CUB_300001_SM_10009GridQueueIjEEiEEEvDpT0_:
.text._ZN6thrust24THRUST_300001_SM_1000_NS8cuda_cub4core6detail13_kernel_agentINS1_8__reduce10DrainAgentIiEEJN3cub18CUB_300001_SM_10009GridQueueIjEEiEEEvDpT0_:
[----:B------:R-:W-:Y:S08]  /*0000*/  LDC R1, c[0x0][0x37c] ;  /* 0x0000df00ff017b82 */ /* 0x000ff00000000800 */
[----:B------:R-:W0:Y:S01]  /*0010*/  LDC.64 R2, c[0x0][0x380] ;  /* 0x0000e000ff027b82 */ /* 0x000e220000000a00 */
[----:B------:R-:W0:Y:S07]  /*0020*/  LDCU.64 UR4, c[0x0][0x358] ;  /* 0x00006b00ff0477ac */ /* 0x000e2e0008000a00 */
[----:B------:R-:W1:Y:S01]  /*0030*/  LDC R5, c[0x0][0x388] ;  /* 0x0000e200ff057b82 */ /* 0x000e620000000800 */
[----:B0-----:R-:W-:Y:S04]  /*0040*/  STG.E desc[UR4][R2.64+0x4], RZ ;  /* 0x000004ff02007986 */ /* 0x001fe8000c101904 */
[----:B-1----:R-:W-:Y:S01]  /*0050*/  STG.E desc[UR4][R2.64], R5 ;  /* 0x0000000502007986 */ /* 0x002fe2000c101904 */
[----:B------:R-:W-:Y:S05]  /*0060*/  EXIT ;  /* 0x000000000000794d */ /* 0x000fea0003800000 */
.L_x_463:
        /* <DEDUP_REMOVED lines=9> */
.L_x_777:


//--------------------- .text._ZN6thrust24THRUST_300001_SM_1000_NS8cuda_cub4core6detail13_kernel_agentINS1_8__reduce11ReduceAgentINS0_12zip_iteratorIN4cuda3std3__45tupleIJNS0_10device_ptrIdEENS0_17counting_iteratorIlNS0_11use_defaultESF_SF_EEEEEEEPNSB_IJdlEEESJ_iNS1_9__extrema9arg_max_fIdl19doubleAbsComparatorEEEEJSI_SK_iN3cub18CUB_300001_SM_100013GridEvenShareIiEENSR_9GridQueueIjEESO_EEEvDpT0_ --------------------------
	.section	.text._ZN6thrust24THRUST_300001_SM_1000_NS8cuda_cub4core6detail13_kernel_agentINS1_8__reduce11ReduceAgentINS0_12zip_iteratorIN4cuda3std3__45tupleIJNS0_10device_ptrIdEENS0_17counting_iteratorIlNS0_11use_defaultESF_SF_EEEEEEEPNSB_IJdlEEESJ_iNS1_9__extrema9arg_max_fIdl19doubleAbsComparatorEEEEJSI_SK_iN3cub18CUB_300001_SM_100013GridEvenShareIiEENSR_9GridQueueIjEESO_EEEvDpT0_,"ax",@progbits
	.align	128
        .global         _ZN6thrust24THRUST_300001_SM_1000_NS8cuda_cub4core6detail13_kernel_agentINS1_8__reduce11ReduceAgentINS0_12zip_iteratorIN4cuda3std3__45tupleIJNS0_10device_ptrIdEENS0_17counting_iteratorIlNS0_11use_defaultESF_SF_EEEEEEEPNSB_IJdlEEESJ_iNS1_9__extrema9arg_max_fIdl19doubleAbsComparatorEEEEJSI_SK_iN3cub18CUB_300001_SM_100013GridEvenShareIiEENSR_9GridQueueIjEESO_EEEvDpT0_
        .type           _ZN6thrust24THRUST_300001_SM_1000_NS8cuda_cub4core6detail13_kernel_agentINS1_8__reduce11ReduceAgentINS0_12zip_iteratorIN4cuda3std3__45tupleIJNS0_10device_ptrIdEENS0_17counting_iteratorIlNS0_11use_defaultESF_SF_EEEEEEEPNSB_IJdlEEESJ_iNS1_9__extrema9arg_max_fIdl19doubleAbsComparatorEEEEJSI_SK_iN3cub18CUB_300001_SM_100013GridEvenShareIiEENSR_9GridQueueIjEESO_EEEvDpT0_,@function
        .size           _ZN6thrust24THRUST_300001_SM_1000_NS8cuda_cub4core6detail13_kernel_agentINS1_8__reduce11ReduceAgentINS0_12zip_iteratorIN4cuda3std3__45tupleIJNS0_10device_ptrIdEENS0_17counting_iteratorIlNS0_11use_defaultESF_SF_EEEEEEEPNSB_IJdlEEESJ_iNS1_9__extrema9arg_max_fIdl19doubleAbsComparatorEEEEJSI_SK_iN3cub18CUB_300001_SM_100013GridEvenShareIiEENSR_9GridQueueIjEESO_EEEvDpT0_,(.L_x_778 - _ZN6thrust24THRUST_300001_SM_1000_NS8cuda_cub4core6detail13_kernel_agentINS1_8__reduce11ReduceAgentINS0_12zip_iteratorIN4cuda3std3__45tupleIJNS0_10device_ptrIdEENS0_17counting_iteratorIlNS0_11use_defaultESF_SF_EEEEEEEPNSB_IJdlEEESJ_iNS1_9__extrema9arg_max_fIdl19doubleAbsComparatorEEEEJSI_SK_iN3cub18CUB_300001_SM_100013GridEvenShareIiEENSR_9GridQueueIjEESO_EEEvDpT0_)
        .other          _ZN6thrust24THRUST_300001_SM_1000_NS8cuda_cub4core6detail13_kernel_agentINS1_8__reduce11ReduceAgentINS0_12zip_iteratorIN4cuda3std3__45tupleIJNS0_10device_ptrIdEENS0_17counting_iteratorIlNS0_11use_defaultESF_SF_EEEEEEEPNSB_IJdlEEESJ_iNS1_9__extrema9arg_max_fIdl19doubleAbsComparatorEEEEJSI_SK_iN3cub18CUB_300001_SM_100013GridEvenShareIiEENSR_9GridQueueIjEESO_EEEvDpT0_,@"STO_CUDA_ENTRY STV_DEFAULT"
_ZN6thrust24THRUST_300001_SM_1000_NS8cuda_cub4core6detail13_kernel_agentINS1_8__reduce11ReduceAgentINS0_12zip_iteratorIN4cuda3std3__45tupleIJNS0_10device_ptrIdEENS0_17counting_iteratorIlNS0_11use_defaultESF_SF_EEEEEEEPNSB_IJdlEEESJ_iNS1_9__extrema9arg_max_fIdl19doubleAbsComparatorEEEEJSI_SK_iN3cub18CUB_300001_SM_100013GridEvenShareIiEENSR_9GridQueueIjEESO_EEEvDpT0_:
.text._ZN6thrust24THRUST_300001_SM_1000_NS8cuda_cub4core6detail13_kernel_agentINS1_8__reduce11ReduceAgentINS0_12zip_iteratorIN4cuda3std3__45tupleIJNS0_10device_ptrIdEENS0_17counting_iteratorIlNS0_11use_defaultESF_SF_EEEEEEEPNSB_IJdlEEESJ_iNS1_9__extrema9arg_max_fIdl19doubleAbsComparatorEEEEJSI_SK_iN3cub18CUB_300001_SM_100013GridEvenShareIiEENSR_9GridQueueIjEESO_EEEvDpT0_:
[----:B------:R-:W-:Y:S01]  /*0000*/  LDC R1, c[0x0][0x37c] ;  /* 0x0000df00ff017b82 */ /* 0x000fe20000000800 */
[----:B------:R-:W0:Y:S01]  /*0010*/  S2R R0, SR_CTAID.X ;  /* 0x0000000000007919 */ /* 0x000e220000002500 */
[----:B------:R-:W1:Y:S01]  /*0020*/  LDCU UR4, c[0x0][0x398] ;  /* 0x00007300ff0477ac */ /* 0x000e620008000800 */
[----:B------:R-:W-:Y:S01]  /*0030*/  BSSY.RECONVERGENT B0, `(.L_x_464) ;  /* 0x000066d000007945 */ /* 0x000fe20003800200 */
[----:B------:R-:W2:Y:S01]  /*0040*/  LDCU UR6, c[0x0][0x370] ;  /* 0x00006e00ff0677ac */ /* 0x000ea20008000800 */
[----:B------:R-:W3:Y:S01]  /*0050*/  LDCU.64 UR10, c[0x0][0x358] ;  /* 0x00006b00ff0a77ac */ /* 0x000ee20008000a00 */
[----:B-1----:R-:W-:Y:S01]  /*0060*/  IMAD.U32 R7, RZ, RZ, UR4 ;  /* 0x00000004ff077e24 */ /* 0x002fe2000f8e00ff */
[----:B--2---:R-:W-:Y:S01]  /*0070*/  UIMAD UR6, UR6, 0x500, URZ ;  /* 0x00000500060678a4 */ /* 0x004fe2000f8e02ff */
[----:B0-----:R-:W-:-:S04]  /*0080*/  IMAD R10, R0, 0x500, RZ ;  /* 0x00000500000a7824 */ /* 0x001fc800078e02ff */
[----:B------:R-:W-:-:S05]  /*0090*/  VIADD R2, R10, 0x500 ;  /* 0x000005000a027836 */ /* 0x000fca0000000000 */
[----:B------:R-:W-:-:S13]  /*00a0*/  ISETP.GT.AND P0, PT, R2, R7, PT ;  /* 0x000000070200720c */ /* 0x000fda0003f04270 */
[----:B---3--:R-:W-:Y:S05]  /*00b0*/  @!P0 BRA `(.L_x_465) ;  /* 0x0000003800d08947 */ /* 0x008fea0003800000 */
[----:B------:R-:W0:Y:S01]  /*00c0*/  S2R R5, SR_TID.X ;  /* 0x0000000000057919 */ /* 0x000e220000002100 */
[----:B------:R-:W-:Y:S01]  /*00d0*/  IMAD.IADD R4, R7, 0x1, -R10 ;  /* 0x0000000107047824 */ /* 0x000fe200078e0a0a */
[----:B------:R-:W1:Y:S01]  /*00e0*/  LDCU.64 UR6, c[0x0][0x388] ;  /* 0x00007100ff0677ac */ /* 0x000e620008000a00 */
[----:B------:R-:W-:Y:S01]  /*00f0*/  BSSY.RECONVERGENT B1, `(.L_x_466) ;  /* 0x0000010000017945 */ /* 0x000fe20003800200 */
[----:B------:R-:W-:Y:S01]  /*0100*/  IMAD.MOV.U32 R8, RZ, RZ, RZ ;  /* 0x000000ffff087224 */ /* 0x000fe200078e00ff */
[----:B------:R-:W-:Y:S01]  /*0110*/  CS2R R2, SRZ ;  /* 0x0000000000027805 */ /* 0x000fe2000001ff00 */
[----:B------:R-:W2:Y:S01]  /*0120*/  LDCU.64 UR8, c[0x0][0x388] ;  /* 0x00007100ff0877ac */ /* 0x000ea20008000a00 */
[----:B------:R-:W-:Y:S01]  /*0130*/  IMAD.MOV.U32 R6, RZ, RZ, RZ ;  /* 0x000000ffff067224 */ /* 0x000fe200078e00ff */
[----:B0-----:R-:W-:Y:S01]  /*0140*/  ISETP.GE.AND P0, PT, R5, R4, PT ;  /* 0x000000040500720c */ /* 0x001fe20003f06270 */
[----:B------:R-:W-:-:S12]  /*0150*/  IMAD.MOV.U32 R9, RZ, RZ, R5 ;  /* 0x000000ffff097224 */ /* 0x000fd800078e0005 */
[----:B-12---:R-:W-:Y:S05]  /*0160*/  @P0 BRA `(.L_x_467) ;  /* 0x0000000000200947 */ /* 0x006fea0003800000 */
[----:B------:R-:W0:Y:S01]  /*0170*/  LDC.64 R2, c[0x0][0x380] ;  /* 0x0000e000ff027b82 */ /* 0x000e220000000a00 */
[----:B------:R-:W-:Y:S01]  /*0180*/  IMAD.IADD R11, R10, 0x1, R5 ;  /* 0x000000010a0b7824 */ /* 0x000fe200078e0205 */
[----:B------:R-:W1:Y:S03]  /*0190*/  LDCU.64 UR4, c[0x0][0x388] ;  /* 0x00007100ff0477ac */ /* 0x000e660008000a00 */
[----:B0-----:R-:W-:-:S06]  /*01a0*/  IMAD.WIDE R2, R11, 0x8, R2 ;  /* 0x000000080b027825 */ /* 0x001fcc00078e0202 */
[----:B------:R-:W5:Y:S01]  /*01b0*/  LDG.E.64 R2, desc[UR10][R2.64] ;  /* 0x0000000a02027981 */ /* 0x000f62000c1e1b00 */
[----:B-1----:R-:W-:Y:S01]  /*01c0*/  IADD3 R8, P0, PT, R11, UR4, RZ ;  /* 0x000000040b087c10 */ /* 0x002fe2000ff1e0ff */
[----:B------:R-:W-:-:S03]  /*01d0*/  VIADD R9, R5, 0x100 ;  /* 0x0000010005097836 */ /* 0x000fc60000000000 */
[----:B------:R-:W-:-:S09]  /*01e0*/  LEA.HI.X.SX32 R6, R11, UR5, 0x1, P0 ;  /* 0x000000050b067c11 */ /* 0x000fd200080f0eff */
.L_x_467:
[----:B------:R-:W-:Y:S05]  /*01f0*/  BSYNC.RECONVERGENT B1 ;  /* 0x0000000000017941 */ /* 0x000fea0003800200 */
.L_x_466:
        /* <DEDUP_REMOVED lines=9> */
[----:B------:R-:W0:Y:S01]  /*0290*/  LDC.64 R12, c[0x0][0x380] ;  /* 0x0000e000ff0c7b82 */ /* 0x000e220000000a00 */
[----:B------:R-:W-:Y:S01]  /*02a0*/  LEA.HI R7, R18, 0x1, RZ, 0x18 ;  /* 0x0000000112077811 */ /* 0x000fe200078fc0ff */
[----:B------:R-:W-:-:S03]  /*02b0*/  IMAD.IADD R11, R10, 0x1, R9 ;  /* 0x000000010a0b7824 */ /* 0x000fc600078e0209 */
[----:B------:R-:W-:-:S05]  /*02c0*/  LOP3.LUT R7, R7, 0x3, RZ, 0xc0, !PT ;  /* 0x0000000307077812 */ /* 0x000fca00078ec0ff */
[----:B------:R-:W-:-:S07]  /*02d0*/  IMAD.MOV R7, RZ, RZ, -R7 ;  /* 0x000000ffff077224 */ /* 0x000fce00078e0a07 */
.L_x_474:
[----:B0-----:R-:W-:-:S06]  /*02e0*/  IMAD.WIDE R14, R11, 0x8, R12 ;  /* 0x000000080b0e7825 */ /* 0x001fcc00078e020c */
[----:B------:R-:W2:Y:S01]  /*02f0*/  LDG.E.64 R14, desc[UR10][R14.64] ;  /* 0x0000000a0e0e7981 */ /* 0x000ea2000c1e1b00 */
[----:B------:R-:W-:Y:S01]  /*0300*/  IADD3 R22, P1, PT, R11, UR6, RZ ;  /* 0x000000060b167c10 */ /* 0x000fe2000ff3e0ff */
[----:B------:R-:W-:Y:S01]  /*0310*/  VIADD R7, R7, 0x1 ;  /* 0x0000000107077836 */ /* 0x000fe20000000000 */
[----:B------:R-:W-:Y:S01]  /*0320*/  BSSY.RECONVERGENT B3, `(.L_x_472) ;  /* 0x000001b000037945 */ /* 0x000fe20003800200 */
[----:B------:R-:W-:Y:S01]  /*0330*/  IMAD.MOV.U32 R19, RZ, RZ, R8 ;  /* 0x000000ffff137224 */ /* 0x000fe200078e0008 */
[----:B------:R-:W-:Y:S01]  /*0340*/  LEA.HI.X.SX32 R21, R11, UR7, 0x1, P1 ;  /* 0x000000070b157c11 */ /* 0x000fe200088f0eff */
[----:B------:R-:W-:Y:S01]  /*0350*/  IMAD.MOV.U32 R20, RZ, RZ, R6 ;  /* 0x000000ffff147224 */ /* 0x000fe200078e0006 */
[----:B------:R-:W-:Y:S01]  /*0360*/  ISETP.NE.AND P2, PT, R7, RZ, PT ;  /* 0x000000ff0700720c */ /* 0x000fe20003f45270 */
[----:B-----5:R-:W-:Y:S02]  /*0370*/  IMAD.MOV.U32 R16, RZ, RZ, R2 ;  /* 0x000000ffff107224 */ /* 0x020fe400078e0002 */
[----:B------:R-:W-:-:S02]  /*0380*/  IMAD.MOV.U32 R17, RZ, RZ, R3 ;  /* 0x000000ffff117224 */ /* 0x000fc400078e0003 */
[----:B------:R-:W-:Y:S02]  /*0390*/  IMAD.MOV.U32 R8, RZ, RZ, R22 ;  /* 0x000000ffff087224 */ /* 0x000fe400078e0016 */
        /* <DEDUP_REMOVED lines=19> */
.L_x_473:
[----:B------:R-:W-:Y:S05]  /*04d0*/  BSYNC.RECONVERGENT B3 ;  /* 0x0000000000037941 */ /* 0x000fea0003800200 */
.L_x_472:
[----:B------:R-:W-:Y:S02]  /*04e0*/  VIADD R9, R9, 0x100 ;  /* 0x0000010009097836 */ /* 0x000fe40000000000 */
[----:B------:R-:W-:Y:S01]  /*04f0*/  VIADD R11, R11, 0x100 ;  /* 0x000001000b0b7836 */ /* 0x000fe20000000000 */
[----:B------:R-:W-:Y:S06]  /*0500*/  @P2 BRA `(.L_x_474) ;  /* 0xfffffffc00742947 */ /* 0x000fec000383ffff */
.L_x_471:
[----:B------:R-:W-:Y:S05]  /*0510*/  BSYNC.RECONVERGENT B2 ;  /* 0x0000000000027941 */ /* 0x000fea0003800200 */
.L_x_470:
[----:B------:R-:W-:-:S13]  /*0520*/  ISETP.GE.U32.AND P0, PT, R18, 0x300, PT ;  /* 0x000003001200780c */ /* 0x000fda0003f06070 */
[----:B------:R-:W-:Y:S05]  /*0530*/  @!P0 BRA `(.L_x_469) ;  /* 0x0000000400cc8947 */ /* 0x000fea0003800000 */
[----:B------:R-:W0:Y:S01]  /*0540*/  LDC.64 R12, c[0x0][0x380] ;  /* 0x0000e000ff0c7b82 */ /* 0x000e220000000a00 */
[----:B------:R-:W-:-:S04]  /*0550*/  IMAD.IADD R7, R10, 0x1, R9 ;  /* 0x000000010a077824 */ /* 0x000fc800078e0209 */
[C---:B------:R-:W-:Y:S02]  /*0560*/  VIADD R27, R7.reuse, 0x100 ;  /* 0x00000100071b7836 */ /* 0x040fe40000000000 */
[C---:B------:R-:W-:Y:S02]  /*0570*/  VIADD R26, R7.reuse, 0x200 ;  /* 0x00000200071a7836 */ /* 0x040fe40000000000 */
[----:B------:R-:W-:Y:S01]  /*0580*/  VIADD R25, R7, 0x300 ;  /* 0x0000030007197836 */ /* 0x000fe20000000000 */
[----:B0-----:R-:W-:-:S05]  /*0590*/  IADD3 R10, P0, PT, R12, 0x1000, RZ ;  /* 0x000010000c0a7810 */ /* 0x001fca0007f1e0ff */
[----:B------:R-:W-:-:S08]  /*05a0*/  IMAD.X R11, RZ, RZ, R13, P0 ;  /* 0x000000ffff0b7224 */ /* 0x000fd000000e060d */
.L_x_483:
[----:B------:R-:W-:-:S05]  /*05b0*/  IMAD.WIDE R22, R7, 0x8, R10 ;  /* 0x0000000807167825 */ /* 0x000fca00078e020a */
[----:B------:R-:W2:Y:S04]  /*05c0*/  LDG.E.64 R20, desc[UR10][R22.64+-0x1000] ;  /* 0xfff0000a16147981 */ /* 0x000ea8000c1e1b00 */
[----:B-----5:R0:W5:Y:S04]  /*05d0*/  LDG.E.64 R16, desc[UR10][R22.64+-0x800] ;  /* 0xfff8000a16107981 */ /* 0x020168000c1e1b00 */
[----:B------:R0:W5:Y:S04]  /*05e0*/  LDG.E.64 R14, desc[UR10][R22.64] ;  /* 0x0000000a160e7981 */ /* 0x000168000c1e1b00 */
[----:B------:R0:W5:Y:S01]  /*05f0*/  LDG.E.64 R12, desc[UR10][R22.64+0x800] ;  /* 0x0008000a160c7981 */ /* 0x000162000c1e1b00 */
[C---:B------:R-:W-:Y:S01]  /*0600*/  IADD3 R29, P1, PT, R7.reuse, UR8, RZ ;  /* 0x00000008071d7c10 */ /* 0x040fe2000ff3e0ff */
[----:B------:R-:W-:Y:S03]  /*0610*/  BSSY.RECONVERGENT B2, `(.L_x_475) ;  /* 0x0000016000027945 */ /* 0x000fe60003800200 */
[----:B------:R-:W-:Y:S01]  /*0620*/  LEA.HI.X.SX32 R31, R7, UR9, 0x1, P1 ;  /* 0x00000009071f7c11 */ /* 0x000fe200088f0eff */
[----:B------:R-:W-:-:S03]  /*0630*/  IMAD.MOV.U32 R24, RZ, RZ, R29 ;  /* 0x000000ffff187224 */ /* 0x000fc600078e001d */
[----:B------:R-:W-:Y:S01]  /*0640*/  MOV R28, R31 ;  /* 0x0000001f001c7202 */ /* 0x000fe20000000f00 */
        /* <DEDUP_REMOVED lines=18> */
.L_x_476:
[----:B------:R-:W-:Y:S05]  /*0770*/  BSYNC.RECONVERGENT B2 ;  /* 0x0000000000027941 */ /* 0x000fea0003800200 */
.L_x_475:
[----:B-----5:R-:W-:Y:S01]  /*0780*/  DSETP.GEU.AND P0, PT, |R18|, |R16|, PT ;  /* 0x400000101200722a */ /* 0x020fe20003f0e200 */
[C---:B------:R-:W-:Y:S01]  /*0790*/  IADD3 R21, P1, PT, R27.reuse, UR8, RZ ;  /* 0x000000081b157c10 */ /* 0x040fe2000ff3e0ff */
[----:B------:R-:W-:Y:S01]  /*07a0*/  BSSY.RECONVERGENT B2, `(.L_x_477) ;  /* 0x0000015000027945 */ /* 0x000fe20003800200 */
[----:B------:R-:W-:Y:S02]  /*07b0*/  IMAD.MOV.U32 R2, RZ, RZ, R16 ;  /* 0x000000ffff027224 */ /* 0x000fe400078e0010 */
[----:B------:R-:W-:Y:S01]  /*07c0*/  LEA.HI.X.SX32 R23, R27, UR9, 0x1, P1 ;  /* 0x000000091b177c11 */ /* 0x000fe200088f0eff */
[----:B------:R-:W-:Y:S02]  /*07d0*/  IMAD.MOV.U32 R6, RZ, RZ, R21 ;  /* 0x000000ffff067224 */ /* 0x000fe400078e0015 */
[----:B------:R-:W-:Y:S02]  /*07e0*/  IMAD.MOV.U32 R3, RZ, RZ, R17 ;  /* 0x000000ffff037224 */ /* 0x000fe400078e0011 */
[----:B------:R-:W-:-:S04]  /*07f0*/  IMAD.MOV.U32 R8, RZ, RZ, R23 ;  /* 0x000000ffff087224 */ /* 0x000fc800078e0017 */
        /* <DEDUP_REMOVED lines=15> */
.L_x_478:
[----:B------:R-:W-:Y:S05]  /*08f0*/  BSYNC.RECONVERGENT B2 ;  /* 0x0000000000027941 */ /* 0x000fea0003800200 */
.L_x_477:
[----:B------:R-:W-:Y:S01]  /*0900*/  DSETP.GEU.AND P0, PT, |R2|, |R14|, PT ;  /* 0x4000000e0200722a */ /* 0x000fe20003f0e200 */
[C---:B------:R-:W-:Y:S01]  /*0910*/  IADD3 R21, P1, PT, R26.reuse, UR8, RZ ;  /* 0x000000081a157c10 */ /* 0x040fe2000ff3e0ff */
[----:B------:R-:W-:Y:S01]  /*0920*/  BSSY.RECONVERGENT B2, `(.L_x_479) ;  /* 0x0000016000027945 */ /* 0x000fe20003800200 */
[----:B------:R-:W-:Y:S01]  /*0930*/  IADD3 R29, P2, PT, R25, UR8, RZ ;  /* 0x00000008191d7c10 */ /* 0x000fe2000ff5e0ff */
[----:B------:R-:W-:Y:S01]  /*0940*/  IMAD.MOV.U32 R16, RZ, RZ, R14 ;  /* 0x000000ffff107224 */ /* 0x000fe200078e000e */
        /* <DEDUP_REMOVED lines=19> */
.L_x_480:
[----:B------:R-:W-:Y:S05]  /*0a80*/  BSYNC.RECONVERGENT B2 ;  /* 0x0000000000027941 */ /* 0x000fea0003800200 */
.L_x_479:
[----:B------:R-:W-:Y:S01]  /*0a90*/  DSETP.GEU.AND P0, PT, |R16|, |R12|, PT ;  /* 0x4000000c1000722a */ /* 0x000fe20003f0e200 */
[----:B------:R-:W-:Y:S01]  /*0aa0*/  LEA.HI.X.SX32 R14, R25, UR9, 0x1, P2 ;  /* 0x00000009190e7c11 */ /* 0x000fe200090f0eff */
[----:B------:R-:W-:Y:S01]  /*0ab0*/  BSSY.RECONVERGENT B2, `(.L_x_481) ;  /* 0x0000014000027945 */ /* 0x000fe20003800200 */
[----:B------:R-:W-:Y:S02]  /*0ac0*/  IMAD.MOV.U32 R8, RZ, RZ, R29 ;  /* 0x000000ffff087224 */ /* 0x000fe400078e001d */
[----:B------:R-:W-:Y:S02]  /*0ad0*/  IMAD.MOV.U32 R2, RZ, RZ, R12 ;  /* 0x000000ffff027224 */ /* 0x000fe400078e000c */
[----:B------:R-:W-:Y:S02]  /*0ae0*/  IMAD.MOV.U32 R6, RZ, RZ, R14 ;  /* 0x000000ffff067224 */ /* 0x000fe400078e000e */
[----:B------:R-:W-:-:S05]  /*0af0*/  IMAD.MOV.U32 R3, RZ, RZ, R13 ;  /* 0x000000ffff037224 */ /* 0x000fca00078e000d */
        /* <DEDUP_REMOVED lines=15> */
.L_x_482:
[----:B------:R-:W-:Y:S05]  /*0bf0*/  BSYNC.RECONVERGENT B2 ;  /* 0x0000000000027941 */ /* 0x000fea0003800200 */
.L_x_481:
[----:B------:R-:W-:Y:S02]  /*0c00*/  VIADD R9, R9, 0x400 ;  /* 0x0000040009097836 */ /* 0x000fe40000000000 */
[----:B------:R-:W-:Y:S02]  /*0c10*/  VIADD R27, R27, 0x400 ;  /* 0x000004001b1b7836 */ /* 0x000fe40000000000 */
[----:B------:R-:W-:Y:S01]  /*0c20*/  VIADD R26, R26, 0x400 ;  /* 0x000004001a1a7836 */ /* 0x000fe20000000000 */
[----:B------:R-:W-:Y:S01]  /*0c30*/  ISETP.GE.AND P0, PT, R9, R4, PT ;  /* 0x000000040900720c */ /* 0x000fe20003f06270 */
[----:B------:R-:W-:Y:S02]  /*0c40*/  VIADD R25, R25, 0x400 ;  /* 0x0000040019197836 */ /* 0x000fe40000000000 */
[----:B------:R-:W-:-:S10]  /*0c50*/  VIADD R7, R7, 0x400 ;  /* 0x0000040007077836 */ /* 0x000fd40000000000 */
[----:B------:R-:W-:Y:S05]  /*0c60*/  @!P0 BRA `(.L_x_483) ;  /* 0xfffffff800508947 */ /* 0x000fea000383ffff */
.L_x_469:
[----:B------:R-:W-:Y:S05]  /*0c70*/  BSYNC.RECONVERGENT B1 ;  /* 0x0000000000017941 */ /* 0x000fea0003800200 */
.L_x_468:
        /* <DEDUP_REMOVED lines=34> */
.L_x_486:
[----:B------:R-:W-:Y:S05]  /*0ea0*/  BSYNC.RECONVERGENT B1 ;  /* 0x0000000000017941 */ /* 0x000fea0003800200 */
.L_x_485:
        /* <DEDUP_REMOVED lines=31> */
.L_x_488:
[----:B------:R-:W-:Y:S05]  /*10a0*/  BSYNC.RECONVERGENT B1 ;  /* 0x0000000000017941 */ /* 0x000fea0003800200 */
.L_x_487:
[----:B------:R-:W-:Y:S01]  /*10b0*/  ISETP.GT.AND P0, PT, R15, 0x1b, PT ;  /* 0x0000001b0f00780c */ /* 0x000fe20003f04270 */
[----:B---3--:R3:W3:Y:S01]  /*10c0*/  SHFL.DOWN PT, R8, R2, 0x4, 0x1f ;  /* 0x08801f0002087f89 */ /* 0x0086e200000e0000 */
[----:B------:R-:W-:Y:S01]  /*10d0*/  BSSY.RECONVERGENT B1, `(.L_x_489) ;  /* 0x000001d000017945 */ /* 0x000fe20003800200 */
[----:B0-----:R-:W-:Y:S01]  /*10e0*/  MOV R11, R4 ;  /* 0x00000004000b7202 */ /* 0x001fe20000000f00 */
[----:B------:R-:W-:Y:S01]  /*10f0*/  IMAD.MOV.U32 R12, RZ, RZ, R13 ;  /* 0x000000ffff0c7224 */ /* 0x000fe200078e000d */
[----:B------:R0:W0:Y:S01]  /*1100*/  SHFL.DOWN PT, R9, R3, 0x4, 0x1f ;  /* 0x08801f0003097f89 */ /* 0x00002200000e0000 */
[----:B-1----:R-:W-:Y:S02]  /*1110*/  IMAD.MOV.U32 R6, RZ, RZ, R2 ;  /* 0x000000ffff067224 */ /* 0x002fe400078e0002 */
[----:B--2---:R-:W-:Y:S01]  /*1120*/  IMAD.MOV.U32 R7, RZ, RZ, R3 ;  /* 0x000000ffff077224 */ /* 0x004fe200078e0003 */
[----:B----4-:R1:W2:Y:S04]  /*1130*/  SHFL.DOWN PT, R17, R4, 0x4, 0x1f ;  /* 0x08801f0004117f89 */ /* 0x0102a800000e0000 */
[----:B------:R1:W4:Y:S01]  /*1140*/  SHFL.DOWN PT, R10, R13, 0x4, 0x1f ;  /* 0x08801f000d0a7f89 */ /* 0x00032200000e0000 */
        /* <DEDUP_REMOVED lines=21> */
.L_x_490:
[----:B------:R-:W-:Y:S05]  /*12a0*/  BSYNC.RECONVERGENT B1 ;  /* 0x0000000000017941 */ /* 0x000fea0003800200 */
.L_x_489:
[----:B------:R-:W-:Y:S01]  /*12b0*/  ISETP.GT.AND P0, PT, R15, 0x17, PT ;  /* 0x000000170f00780c */ /* 0x000fe20003f04270 */
[----:B---3--:R3:W2:Y:S01]  /*12c0*/  SHFL.DOWN PT, R8, R6, 0x8, 0x1f ;  /* 0x09001f0006087f89 */ /* 0x0086a200000e0000 */
[----:B------:R-:W-:Y:S01]  /*12d0*/  BSSY.RECONVERGENT B1, `(.L_x_491) ;  /* 0x000001d000017945 */ /* 0x000fe20003800200 */
[----:B-1----:R-:W-:Y:S02]  /*12e0*/  IMAD.MOV.U32 R4, RZ, RZ, R11 ;  /* 0x000000ffff047224 */ /* 0x002fe400078e000b */
[----:B0-----:R3:W0:Y:S01]  /*12f0*/  SHFL.DOWN PT, R9, R7, 0x8, 0x1f ;  /* 0x09001f0007097f89 */ /* 0x00162200000e0000 */
[----:B----4-:R-:W-:Y:S02]  /*1300*/  IMAD.MOV.U32 R10, RZ, RZ, R12 ;  /* 0x000000ffff0a7224 */ /* 0x010fe400078e000c */
[----:B------:R-:W-:Y:S01]  /*1310*/  IMAD.MOV.U32 R2, RZ, RZ, R6 ;  /* 0x000000ffff027224 */ /* 0x000fe200078e0006 */
[----:B------:R3:W1:Y:S01]  /*1320*/  SHFL.DOWN PT, R14, R11, 0x8, 0x1f ;  /* 0x09001f000b0e7f89 */ /* 0x00066200000e0000 */
[----:B------:R-:W-:-:S03]  /*1330*/  IMAD.MOV.U32 R3, RZ, RZ, R7 ;  /* 0x000000ffff037224 */ /* 0x000fc600078e0007 */
[----:B------:R3:W4:Y:S01]  /*1340*/  SHFL.DOWN PT, R13, R12, 0x8, 0x1f ;  /* 0x09001f000c0d7f89 */ /* 0x00072200000e0000 */
[----:B------:R-:W-:Y:S05]  /*1350*/  @P0 BRA `(.L_x_492) ;  /* 0x0000000000500947 */ /* 0x000fea0003800000 */
[----:B0-2---:R-:W-:Y:S01]  /*1360*/  DSETP.GEU.AND P0, PT, |R6|, |R8|, PT ;  /* 0x400000080600722a */ /* 0x005fe20003f0e200 */
[----:B-1----:R-:W-:Y:S02]  /*1370*/  IMAD.MOV.U32 R4, RZ, RZ, R14 ;  /* 0x000000ffff047224 */ /* 0x002fe400078e000e */
        /* <DEDUP_REMOVED lines=18> */
.L_x_492:
[----:B------:R-:W-:Y:S05]  /*14a0*/  BSYNC.RECONVERGENT B1 ;  /* 0x0000000000017941 */ /* 0x000fea0003800200 */
.L_x_491:
[----:B------:R-:W-:Y:S01]  /*14b0*/  ISETP.GT.AND P0, PT, R15, 0xf, PT ;  /* 0x0000000f0f00780c */ /* 0x000fe20003f04270 */
[----:B---3--:R3:W1:Y:S01]  /*14c0*/  SHFL.DOWN PT, R6, R2, 0x10, 0x1f ;  /* 0x0a001f0002067f89 */ /* 0x00866200000e0000 */
[----:B------:R-:W-:Y:S01]  /*14d0*/  BSSY.RECONVERGENT B1, `(.L_x_493) ;  /* 0x000001d000017945 */ /* 0x000fe20003800200 */
[----:B--2---:R-:W-:Y:S02]  /*14e0*/  IMAD.MOV.U32 R17, RZ, RZ, R4 ;  /* 0x000000ffff117224 */ /* 0x004fe400078e0004 */
[----:B------:R3:W2:Y:S01]  /*14f0*/  SHFL.DOWN PT, R7, R3, 0x10, 0x1f ;  /* 0x0a001f0003077f89 */ /* 0x0006a200000e0000 */
[----:B------:R-:W-:Y:S02]  /*1500*/  IMAD.MOV.U32 R19, RZ, RZ, R10 ;  /* 0x000000ffff137224 */ /* 0x000fe400078e000a */
[----:B------:R-:W-:Y:S01]  /*1510*/  IMAD.MOV.U32 R12, RZ, RZ, R2 ;  /* 0x000000ffff0c7224 */ /* 0x000fe200078e0002 */
[----:B0-----:R3:W0:Y:S01]  /*1520*/  SHFL.DOWN PT, R9, R4, 0x10, 0x1f ;  /* 0x0a001f0004097f89 */ /* 0x00162200000e0000 */
[----:B----4-:R-:W-:-:S03]  /*1530*/  IMAD.MOV.U32 R13, RZ, RZ, R3 ;  /* 0x000000ffff0d7224 */ /* 0x010fc600078e0003 */
[----:B------:R3:W4:Y:S01]  /*1540*/  SHFL.DOWN PT, R11, R10, 0x10, 0x1f ;  /* 0x0a001f000a0b7f89 */ /* 0x00072200000e0000 */
[----:B------:R-:W-:Y:S05]  /*1550*/  @P0 BRA `(.L_x_494) ;  /* 0x0000000000500947 */ /* 0x000fea0003800000 */
[----:B-12---:R-:W-:Y:S01]  /*1560*/  DSETP.GEU.AND P0, PT, |R2|, |R6|, PT ;  /* 0x400000060200722a */ /* 0x006fe20003f0e200 */
[----:B0-----:R-:W-:Y:S01]  /*1570*/  IMAD.MOV.U32 R17, RZ, RZ, R9 ;  /* 0x000000ffff117224 */ /* 0x001fe200078e0009 */
        /* <DEDUP_REMOVED lines=18> */
.L_x_494:
[----:B------:R-:W-:Y:S05]  /*16a0*/  BSYNC.RECONVERGENT B1 ;  /* 0x0000000000017941 */ /* 0x000fea0003800200 */
.L_x_493:
[----:B------:R-:W-:Y:S01]  /*16b0*/  ISETP.NE.AND P0, PT, R15, RZ, PT ;  /* 0x000000ff0f00720c */ /* 0x000fe20003f05270 */
[----:B------:R-:W-:-:S12]  /*16c0*/  BSSY.RECONVERGENT B1, `(.L_x_495) ;  /* 0x000000b000017945 */ /* 0x000fd80003800200 */
[----:B------:R-:W-:Y:S05]  /*16d0*/  @P0 BRA `(.L_x_496) ;  /* 0x0000000000240947 */ /* 0x000fea0003800000 */
[----:B---3--:R-:W3:Y:S01]  /*16e0*/  S2R R4, SR_CgaCtaId ;  /* 0x0000000000047919 */ /* 0x008ee20000008800 */
[----:B------:R-:W-:Y:S01]  /*16f0*/  MOV R3, 0x400 ;  /* 0x0000040000037802 */ /* 0x000fe20000000f00 */
[----:B------:R-:W-:Y:S01]  /*1700*/  IMAD.MOV.U32 R18, RZ, RZ, R17 ;  /* 0x000000ffff127224 */ /* 0x000fe200078e0011 */
[----:B------:R-:W-:-:S04]  /*1710*/  SHF.R.U32.HI R2, RZ, 0x1, R5 ;  /* 0x00000001ff027819 */ /* 0x000fc80000011605 */
[----:B------:R-:W-:Y:S02]  /*1720*/  LOP3.LUT R2, R2, 0x1f0, RZ, 0xc0, !PT ;  /* 0x000001f002027812 */ /* 0x000fe400078ec0ff */
[----:B---3--:R-:W-:-:S05]  /*1730*/  LEA R3, R4, R3, 0x18 ;  /* 0x0000000304037211 */ /* 0x008fca00078ec0ff */
[----:B------:R-:W-:-:S05]  /*1740*/  IMAD.IADD R3, R2, 0x1, R3 ;  /* 0x0000000102037824 */ /* 0x000fca00078e0203 */
[----:B------:R3:W-:Y:S04]  /*1750*/  STS.64 [R3+0x10], R18 ;  /* 0x0000101203007388 */ /* 0x0007e80000000a00 */
[----:B------:R3:W-:Y:S02]  /*1760*/  STS.64 [R3+0x8], R12 ;  /* 0x0000080c03007388 */ /* 0x0007e40000000a00 */
.L_x_496:
[----:B------:R-:W-:Y:S05]  /*1770*/  BSYNC.RECONVERGENT B1 ;  /* 0x0000000000017941 */ /* 0x000fea0003800200 */
.L_x_495:
[----:B------:R-:W-:Y:S01]  /*1780*/  BAR.SYNC.DEFER_BLOCKING 0x0 ;  /* 0x0000000000007b1d */ /* 0x000fe20000010000 */
[----:B------:R-:W-:-:S13]  /*1790*/  ISETP.NE.AND P1, PT, R5, RZ, PT ;  /* 0x000000ff0500720c */ /* 0x000fda0003f25270 */
[----:B------:R-:W-:Y:S05]  /*17a0*/  @P1 BRA `(.L_x_497) ;  /* 0x0000004c00d41947 */ /* 0x000fea0003800000 */
[----:B---3--:R-:W3:Y:S01]  /*17b0*/  S2R R3, SR_CgaCtaId ;  /* 0x0000000000037919 */ /* 0x008ee20000008800 */
[----:B------:R-:W-:Y:S01]  /*17c0*/  MOV R2, 0x400 ;  /* 0x0000040000027802 */ /* 0x000fe20000000f00 */
[----:B------:R-:W-:Y:S03]  /*17d0*/  BSSY.RECONVERGENT B1, `(.L_x_498) ;  /* 0x000001a000017945 */ /* 0x000fe60003800200 */
[----:B---3--:R-:W-:-:S05]  /*17e0*/  LEA R32, R3, R2, 0x18 ;  /* 0x0000000203207211 */ /* 0x008fca00078ec0ff */
[----:B-1----:R-:W1:Y:S04]  /*17f0*/  LDS.64 R14, [R32+0x18] ;  /* 0x00001800200e7984 */ /* 0x002e680000000a00 */
[----:B0---4-:R-:W0:Y:S04]  /*1800*/  LDS.128 R8, [R32+0x20] ;  /* 0x0000200020087984 */ /* 0x011e280000000c00 */
[----:B------:R3:W4:Y:S04]  /*1810*/  LDS.64 R2, [R32+0x80] ;  /* 0x0000800020027984 */ /* 0x0007280000000a00 */
[----:B--2---:R3:W2:Y:S01]  /*1820*/  LDS.128 R4, [R32+0x30] ;  /* 0x0000300020047984 */ /* 0x0046a20000000c00 */
        /* <DEDUP_REMOVED lines=20> */
.L_x_499:
[----:B------:R-:W-:Y:S05]  /*1970*/  BSYNC.RECONVERGENT B1 ;  /* 0x0000000000017941 */ /* 0x000fea0003800200 */
.L_x_498:
[----:B------:R0:W1:Y:S01]  /*1980*/  LDS.128 R12, [R32+0x40] ;  /* 0x00004000200c7984 */ /* 0x0000620000000c00 */
[----:B------:R-:W-:Y:S01]  /*1990*/  DSETP.GEU.AND P0, PT, |R28|, |R10|, PT ;  /* 0x4000000a1c00722a */ /* 0x000fe20003f0e200 */
[----:B------:R-:W-:Y:S01]  /*19a0*/  BSSY.RECONVERGENT B1, `(.L_x_500) ;  /* 0x0000017000017945 */ /* 0x000fe20003800200 */
[----:B------:R-:W-:Y:S01]  /*19b0*/  IMAD.MOV.U32 R33, RZ, RZ, R4 ;  /* 0x000000ffff217224 */ /* 0x000fe200078e0004 */
[----:B------:R0:W2:Y:S01]  /*19c0*/  LDS.128 R16, [R32+0x50] ;  /* 0x0000500020107984 */ /* 0x0000a20000000c00 */
[----:B------:R-:W-:Y:S02]  /*19d0*/  IMAD.MOV.U32 R35, RZ, RZ, R5 ;  /* 0x000000ffff237224 */ /* 0x000fe400078e0005 */
[----:B------:R-:W-:Y:S01]  /*19e0*/  IMAD.MOV.U32 R8, RZ, RZ, R10 ;  /* 0x000000ffff087224 */ /* 0x000fe200078e000a */
[----:B------:R0:W3:Y:S01]  /*19f0*/  LDS.128 R20, [R32+0x60] ;  /* 0x0000600020147984 */ /* 0x0000e20000000c00 */
[----:B------:R-:W-:-:S03]  /*1a00*/  IMAD.MOV.U32 R9, RZ, RZ, R11 ;  /* 0x000000ffff097224 */ /* 0x000fc600078e000b */
[----:B------:R0:W4:Y:S03]  /*1a10*/  LDS.128 R24, [R32+0x70] ;  /* 0x0000700020187984 */ /* 0x0001260000000c00 */
        /* <DEDUP_REMOVED lines=15> */
.L_x_501:
[----:B------:R-:W-:Y:S05]  /*1b10*/  BSYNC.RECONVERGENT B1 ;  /* 0x0000000000017941 */ /* 0x000fea0003800200 */
.L_x_500:
        /* <DEDUP_REMOVED lines=21> */
.L_x_503:
[----:B------:R-:W-:Y:S05]  /*1c70*/  BSYNC.RECONVERGENT B1 ;  /* 0x0000000000017941 */ /* 0x000fea0003800200 */
.L_x_502:
[----:B------:R-:W-:Y:S01]  /*1c80*/  DSETP.GEU.AND P0, PT, |R4|, |R14|, PT ;  /* 0x4000000e0400722a */ /* 0x000fe20003f0e200 */
[----:B------:R-:W-:Y:S01]  /*1c90*/  BSSY.RECONVERGENT B1, `(.L_x_504) ;  /* 0x0000014000017945 */ /* 0x000fe20003800200 */
[----:B------:R-:W-:Y:S02]  /*1ca0*/  IMAD.MOV.U32 R6, RZ, RZ, R14 ;  /* 0x000000ffff067224 */ /* 0x000fe400078e000e */
[----:B------:R-:W-:Y:S02]  /*1cb0*/  IMAD.MOV.U32 R7, RZ, RZ, R15 ;  /* 0x000000ffff077224 */ /* 0x000fe400078e000f */
[----:B--2---:R-:W-:Y:S02]  /*1cc0*/  IMAD.MOV.U32 R9, RZ, RZ, R16 ;  /* 0x000000ffff097224 */ /* 0x004fe400078e0010 */
        /* <DEDUP_REMOVED lines=16> */
.L_x_505:
[----:B------:R-:W-:Y:S05]  /*1dd0*/  BSYNC.RECONVERGENT B1 ;  /* 0x0000000000017941 */ /* 0x000fea0003800200 */
.L_x_504:
        /* <DEDUP_REMOVED lines=21> */
.L_x_507:
[----:B------:R-:W-:Y:S05]  /*1f30*/  BSYNC.RECONVERGENT B1 ;  /* 0x0000000000017941 */ /* 0x000fea0003800200 */
.L_x_506:
[----:B------:R-:W-:Y:S01]  /*1f40*/  DSETP.GEU.AND P0, PT, |R4|, |R22|, PT ;  /* 0x400000160400722a */ /* 0x000fe20003f0e200 */
[----:B------:R-:W-:Y:S01]  /*1f50*/  BSSY.RECONVERGENT B1, `(.L_x_508) ;  /* 0x0000014000017945 */ /* 0x000fe20003800200 */
[----:B------:R-:W-:Y:S02]  /*1f60*/  IMAD.MOV.U32 R6, RZ, RZ, R22 ;  /* 0x000000ffff067224 */ /* 0x000fe400078e0016 */
[----:B------:R-:W-:Y:S02]  /*1f70*/  IMAD.MOV.U32 R7, RZ, RZ, R23 ;  /* 0x000000ffff077224 */ /* 0x000fe400078e0017 */
[----:B----4-:R-:W-:Y:S02]  /*1f80*/  IMAD.MOV.U32 R9, RZ, RZ, R24 ;  /* 0x000000ffff097224 */ /* 0x010fe400078e0018 */
        /* <DEDUP_REMOVED lines=16> */
.L_x_509:
[----:B------:R-:W-:Y:S05]  /*2090*/  BSYNC.RECONVERGENT B1 ;  /* 0x0000000000017941 */ /* 0x000fea0003800200 */
.L_x_508:
[----:B------:R-:W-:Y:S01]  /*20a0*/  DSETP.GEU.AND P0, PT, |R6|, |R26|, PT ;  /* 0x4000001a0600722a */ /* 0x000fe20003f0e200 */
[----:B------:R-:W-:Y:S02]  /*20b0*/  IMAD.MOV.U32 R12, RZ, RZ, R26 ;  /* 0x000000ffff0c7224 */ /* 0x000fe400078e001a */
[----:B------:R-:W-:Y:S02]  /*20c0*/  IMAD.MOV.U32 R13, RZ, RZ, R27 ;  /* 0x000000ffff0d7224 */ /* 0x000fe400078e001b */
        /* <DEDUP_REMOVED lines=18> */
.L_x_484:
        /* <DEDUP_REMOVED lines=8> */
[----:B------:R-:W-:Y:S01]  /*2270*/  ISETP.GT.AND P0, PT, R11, R4, PT ;  /* 0x000000040b00720c */ /* 0x000fe20003f04270 */
[----:B------:R-:W-:Y:S02]  /*2280*/  IMAD.IADD R9, R4, 0x1, R9 ;  /* 0x0000000104097824 */ /* 0x000fe400078e0209 */
[----:B------:R-:W-:-:S03]  /*2290*/  IMAD.MOV.U32 R11, RZ, RZ, R3 ;  /* 0x000000ffff0b7224 */ /* 0x000fc600078e0003 */
        /* <DEDUP_REMOVED lines=27> */
.L_x_511:
[----:B------:R-:W-:Y:S05]  /*2450*/  BSYNC.RECONVERGENT B1 ;  /* 0x0000000000017941 */ /* 0x000fea0003800200 */
.L_x_510:
[----:B------:R-:W-:Y:S01]  /*2460*/  VIADD R2, R7, 0x2 ;  /* 0x0000000207027836 */ /* 0x000fe20000000000 */
[----:B--2---:R1:W2:Y:S01]  /*2470*/  SHFL.DOWN PT, R12, R10, 0x2, R9 ;  /* 0x084000000a0c7989 */ /* 0x0042a200000e0009 */
[----:B------:R-:W-:Y:S01]  /*2480*/  BSSY.RECONVERGENT B1, `(.L_x_512) ;  /* 0x000001e000017945 */ /* 0x000fe20003800200 */
[----:B------:R-:W-:Y:S02]  /*2490*/  IMAD.MOV.U32 R8, RZ, RZ, R16 ;  /* 0x000000ffff087224 */ /* 0x000fe400078e0010 */
[----:B------:R-:W-:Y:S01]  /*24a0*/  ISETP.GT.AND P0, PT, R2, R9, PT ;  /* 0x000000090200720c */ /* 0x000fe20003f04270 */
[----:B---3--:R1:W3:Y:S01]  /*24b0*/  SHFL.DOWN PT, R13, R11, 0x2, R9 ;  /* 0x084000000b0d7989 */ /* 0x0082e200000e0009 */
[----:B------:R-:W-:Y:S02]  /*24c0*/  IMAD.MOV.U32 R14, RZ, RZ, R18 ;  /* 0x000000ffff0e7224 */ /* 0x000fe400078e0012 */
[----:B------:R-:W-:Y:S01]  /*24d0*/  IMAD.MOV.U32 R2, RZ, RZ, R10 ;  /* 0x000000ffff027224 */ /* 0x000fe200078e000a */
[----:B----4-:R1:W4:Y:S01]  /*24e0*/  SHFL.DOWN PT, R15, R16, 0x2, R9 ;  /* 0x08400000100f7989 */ /* 0x01032200000e0009 */
[----:B------:R-:W-:-:S03]  /*24f0*/  IMAD.MOV.U32 R3, RZ, RZ, R11 ;  /* 0x000000ffff037224 */ /* 0x000fc600078e000b */
[----:B0-----:R1:W0:Y:S04]  /*2500*/  SHFL.DOWN PT, R17, R18, 0x2, R9 ;  /* 0x0840000012117989 */ /* 0x00122800000e0009 */
[----:B------:R-:W-:Y:S05]  /*2510*/  @P0 BRA `(.L_x_513) ;  /* 0x0000000000500947 */ /* 0x000fea0003800000 */
[----:B--23--:R-:W-:Y:S01]  /*2520*/  DSETP.GEU.AND P0, PT, |R10|, |R12|, PT ;  /* 0x4000000c0a00722a */ /* 0x00cfe20003f0e200 */
[----:B----4-:R-:W-:Y:S02]  /*2530*/  IMAD.MOV.U32 R8, RZ, RZ, R15 ;  /* 0x000000ffff087224 */ /* 0x010fe400078e000f */
[----:B0-----:R-:W-:Y:S02]  /*2540*/  IMAD.MOV.U32 R14, RZ, RZ, R17 ;  /* 0x000000ffff0e7224 */ /* 0x001fe400078e0011 */
        /* <DEDUP_REMOVED lines=17> */
.L_x_513:
[----:B------:R-:W-:Y:S05]  /*2660*/  BSYNC.RECONVERGENT B1 ;  /* 0x0000000000017941 */ /* 0x000fea0003800200 */
.L_x_512:
[----:B------:R-:W-:Y:S01]  /*2670*/  VIADD R6, R7, 0x4 ;  /* 0x0000000407067836 */ /* 0x000fe20000000000 */
[----:B--2---:R2:W2:Y:S01]  /*2680*/  SHFL.DOWN PT, R12, R2, 0x4, R9 ;  /* 0x08800000020c7989 */ /* 0x0044a200000e0009 */
[----:B------:R-:W-:Y:S01]  /*2690*/  BSSY.RECONVERGENT B1, `(.L_x_514) ;  /* 0x000001e000017945 */ /* 0x000fe20003800200 */
[----:B-1----:R-:W-:Y:S02]  /*26a0*/  IMAD.MOV.U32 R16, RZ, RZ, R14 ;  /* 0x000000ffff107224 */ /* 0x002fe400078e000e */
        /* <DEDUP_REMOVED lines=28> */
.L_x_515:
[----:B------:R-:W-:Y:S05]  /*2870*/  BSYNC.RECONVERGENT B1 ;  /* 0x0000000000017941 */ /* 0x000fea0003800200 */
.L_x_514:
[----:B--2---:R-:W-:Y:S01]  /*2880*/  VIADD R2, R7, 0x8 ;  /* 0x0000000807027836 */ /* 0x004fe20000000000 */
[----:B------:R2:W2:Y:S01]  /*2890*/  SHFL.DOWN PT, R12, R10, 0x8, R9 ;  /* 0x090000000a0c7989 */ /* 0x0004a200000e0009 */
        /* <DEDUP_REMOVED lines=30> */
.L_x_517:
[----:B------:R-:W-:Y:S05]  /*2a80*/  BSYNC.RECONVERGENT B1 ;  /* 0x0000000000017941 */ /* 0x000fea0003800200 */
.L_x_516:
[----:B-1----:R-:W-:Y:S01]  /*2a90*/  VIADD R6, R7, 0x10 ;  /* 0x0000001007067836 */ /* 0x002fe20000000000 */
[----:B--2---:R1:W2:Y:S01]  /*2aa0*/  SHFL.DOWN PT, R10, R2, 0x10, R9 ;  /* 0x0a000000020a7989 */ /* 0x0042a200000e0009 */
[----:B------:R-:W-:Y:S01]  /*2ab0*/  BSSY.RECONVERGENT B1, `(.L_x_518) ;  /* 0x000001e000017945 */ /* 0x000fe20003800200 */
[----:B0-----:R-:W-:Y:S01]  /*2ac0*/  IMAD.MOV.U32 R17, RZ, RZ, R8 ;  /* 0x000000ffff117224 */ /* 0x001fe200078e0008 */
[----:B------:R-:W-:Y:S01]  /*2ad0*/  MOV R19, R14 ;  /* 0x0000000e00137202 */ /* 0x000fe20000000f00 */
[----:B------:R1:W0:Y:S01]  /*2ae0*/  SHFL.DOWN PT, R11, R3, 0x10, R9 ;  /* 0x0a000000030b7989 */ /* 0x00022200000e0009 */
[----:B------:R-:W-:Y:S01]  /*2af0*/  ISETP.GT.AND P0, PT, R6, R9, PT ;  /* 0x000000090600720c */ /* 0x000fe20003f04270 */
[----:B------:R-:W-:Y:S02]  /*2b00*/  IMAD.MOV.U32 R12, RZ, RZ, R2 ;  /* 0x000000ffff0c7224 */ /* 0x000fe400078e0002 */
[----:B----4-:R1:W4:Y:S01]  /*2b10*/  SHFL.DOWN PT, R15, R8, 0x10, R9 ;  /* 0x0a000000080f7989 */ /* 0x01032200000e0009 */
[----:B---3--:R-:W-:-:S03]  /*2b20*/  IMAD.MOV.U32 R13, RZ, RZ, R3 ;  /* 0x000000ffff0d7224 */ /* 0x008fc600078e0003 */
[----:B------:R1:W3:Y:S06]  /*2b30*/  SHFL.DOWN PT, R21, R14, 0x10, R9 ;  /* 0x0a0000000e157989 */ /* 0x0002ec00000e0009 */
[----:B------:R-:W-:Y:S05]  /*2b40*/  @P0 BRA `(.L_x_519) ;  /* 0x0000000000500947 */ /* 0x000fea0003800000 */
[----:B0-2---:R-:W-:Y:S01]  /*2b50*/  DSETP.GEU.AND P0, PT, |R2|, |R10|, PT ;  /* 0x4000000a0200722a */ /* 0x005fe20003f0e200 */
        /* <DEDUP_REMOVED lines=19> */
.L_x_519:
[----:B------:R-:W-:Y:S05]  /*2c90*/  BSYNC.RECONVERGENT B1 ;  /* 0x0000000000017941 */ /* 0x000fea0003800200 */
.L_x_518:
[----:B------:R-:W-:Y:S01]  /*2ca0*/  ISETP.NE.AND P0, PT, R7, RZ, PT ;  /* 0x000000ff0700720c */ /* 0x000fe20003f05270 */
[----:B------:R-:W-:-:S12]  /*2cb0*/  BSSY.RECONVERGENT B1, `(.L_x_520) ;  /* 0x000000b000017945 */ /* 0x000fd80003800200 */
[----:B------:R-:W-:Y:S05]  /*2cc0*/  @P0 BRA `(.L_x_521) ;  /* 0x0000000000240947 */ /* 0x000fea0003800000 */
[----:B------:R-:W5:Y:S01]  /*2cd0*/  S2R R6, SR_CgaCtaId ;  /* 0x0000000000067919 */ /* 0x000f620000008800 */
[----:B-1----:R-:W-:Y:S01]  /*2ce0*/  MOV R3, 0x400 ;  /* 0x0000040000037802 */ /* 0x002fe20000000f00 */
[----:B------:R-:W-:Y:S01]  /*2cf0*/  IMAD.MOV.U32 R18, RZ, RZ, R17 ;  /* 0x000000ffff127224 */ /* 0x000fe200078e0011 */
[----:B------:R-:W-:-:S04]  /*2d00*/  SHF.R.U32.HI R2, RZ, 0x1, R5 ;  /* 0x00000001ff027819 */ /* 0x000fc80000011605 */
[----:B------:R-:W-:Y:S02]  /*2d10*/  LOP3.LUT R2, R2, 0x1f0, RZ, 0xc0, !PT ;  /* 0x000001f002027812 */ /* 0x000fe400078ec0ff */
[----:B-----5:R-:W-:-:S05]  /*2d20*/  LEA R3, R6, R3, 0x18 ;  /* 0x0000000306037211 */ /* 0x020fca00078ec0ff */
[----:B------:R-:W-:-:S05]  /*2d30*/  IMAD.IADD R3, R2, 0x1, R3 ;  /* 0x0000000102037824 */ /* 0x000fca00078e0203 */
[----:B------:R1:W-:Y:S04]  /*2d40*/  STS.64 [R3+0x10], R18 ;  /* 0x0000101203007388 */ /* 0x0003e80000000a00 */
[----:B------:R1:W-:Y:S02]  /*2d50*/  STS.64 [R3+0x8], R12 ;  /* 0x0000080c03007388 */ /* 0x0003e40000000a00 */
.L_x_521:
[----:B------:R-:W-:Y:S05]  /*2d60*/  BSYNC.RECONVERGENT B1 ;  /* 0x0000000000017941 */ /* 0x000fea0003800200 */
.L_x_520:
[----:B------:R-:W-:Y:S01]  /*2d70*/  BAR.SYNC.DEFER_BLOCKING 0x0 ;  /* 0x0000000000007b1d */ /* 0x000fe20000010000 */
[----:B------:R-:W-:-:S13]  /*2d80*/  ISETP.NE.AND P1, PT, R5, RZ, PT ;  /* 0x000000ff0500720c */ /* 0x000fda0003f25270 */
[----:B------:R-:W-:Y:S05]  /*2d90*/  @P1 BRA `(.L_x_497) ;  /* 0x0000003800581947 */ /* 0x000fea0003800000 */
[----:B------:R-:W-:Y:S01]  /*2da0*/  ISETP.GE.AND P0, PT, R4, 0x21, PT ;  /* 0x000000210400780c */ /* 0x000fe20003f06270 */
[----:B0-----:R-:W-:Y:S02]  /*2db0*/  IMAD.MOV.U32 R11, RZ, RZ, R17 ;  /* 0x000000ffff0b7224 */ /* 0x001fe400078e0011 */
[----:B-1----:R-:W-:Y:S02]  /*2dc0*/  IMAD.MOV.U32 R14, RZ, RZ, R19 ;  /* 0x000000ffff0e7224 */ /* 0x002fe400078e0013 */
        /* <DEDUP_REMOVED lines=29> */
.L_x_523:
[----:B------:R-:W-:Y:S05]  /*2fa0*/  BSYNC.RECONVERGENT B1 ;  /* 0x0000000000017941 */ /* 0x000fea0003800200 */
.L_x_522:
[----:B------:R-:W-:Y:S01]  /*2fb0*/  ISETP.GE.AND P0, PT, R4, 0x41, PT ;  /* 0x000000410400780c */ /* 0x000fe20003f06270 */
[----:B------:R-:W-:Y:S02]  /*2fc0*/  IMAD.MOV.U32 R5, RZ, RZ, R11 ;  /* 0x000000ffff057224 */ /* 0x000fe400078e000b */
[----:B--2---:R-:W-:Y:S02]  /*2fd0*/  IMAD.MOV.U32 R10, RZ, RZ, R14 ;  /* 0x000000ffff0a7224 */ /* 0x004fe400078e000e */
        /* <DEDUP_REMOVED lines=29> */
.L_x_525:
[----:B------:R-:W-:Y:S05]  /*31b0*/  BSYNC.RECONVERGENT B1 ;  /* 0x0000000000017941 */ /* 0x000fea0003800200 */
.L_x_524:
        /* <DEDUP_REMOVED lines=32> */
.L_x_527:
[----:B------:R-:W-:Y:S05]  /*33c0*/  BSYNC.RECONVERGENT B1 ;  /* 0x0000000000017941 */ /* 0x000fea0003800200 */
.L_x_526:
        /* <DEDUP_REMOVED lines=32> */
.L_x_529:
[----:B------:R-:W-:Y:S05]  /*35d0*/  BSYNC.RECONVERGENT B1 ;  /* 0x0000000000017941 */ /* 0x000fea0003800200 */
.L_x_528:
        /* <DEDUP_REMOVED lines=32> */
.L_x_531:
[----:B------:R-:W-:Y:S05]  /*37e0*/  BSYNC.RECONVERGENT B1 ;  /* 0x0000000000017941 */ /* 0x000fea0003800200 */
.L_x_530:
        /* <DEDUP_REMOVED lines=32> */
.L_x_533:
[----:B------:R-:W-:Y:S05]  /*39f0*/  BSYNC.RECONVERGENT B1 ;  /* 0x0000000000017941 */ /* 0x000fea0003800200 */
.L_x_532:
        /* <DEDUP_REMOVED lines=32> */
.L_x_465:
[----:B------:R-:W0:Y:S01]  /*3c00*/  S2R R4, SR_TID.X ;  /* 0x0000000000047919 */ /* 0x000e220000002100 */
[----:B------:R-:W1:Y:S01]  /*3c10*/  LDCU.128 UR12, c[0x0][0x380] ;  /* 0x00007000ff0c77ac */ /* 0x000e620008000c00 */
[----:B------:R-:W-:Y:S02]  /*3c20*/  SHF.R.S32.HI R5, RZ, 0x1f, R10 ;  /* 0x0000001fff057819 */ /* 0x000fe4000001140a */
[----:B0-----:R-:W-:-:S04]  /*3c30*/  IADD3 R2, P0, PT, R10, R4, RZ ;  /* 0x000000040a027210 */ /* 0x001fc80007f1e0ff */
[----:B-1----:R-:W-:Y:S01]  /*3c40*/  LEA R8, P1, R2, UR12, 0x3 ;  /* 0x0000000c02087c11 */ /* 0x002fe2000f8218ff */
[----:B------:R-:W-:-:S05]  /*3c50*/  IMAD.X R3, RZ, RZ, R5, P0 ;  /* 0x000000ffff037224 */ /* 0x000fca00000e0605 */
[----:B------:R-:W-:-:S05]  /*3c60*/  LEA.HI.X R9, R2, UR13, R3, 0x3, P1 ;  /* 0x0000000d02097c11 */ /* 0x000fca00088f1c03 */
[----:B------:R-:W2:Y:S04]  /*3c70*/  LDG.E.64 R12, desc[UR10][R8.64] ;  /* 0x0000000a080c7981 */ /* 0x000ea8000c1e1b00 */
[----:B------:R-:W2:Y:S04]  /*3c80*/  LDG.E.64 R14, desc[UR10][R8.64+0x800] ;  /* 0x0008000a080e7981 */ /* 0x000ea8000c1e1b00 */
[----:B------:R-:W3:Y:S04]  /*3c90*/  LDG.E.64 R16, desc[UR10][R8.64+0x1000] ;  /* 0x0010000a08107981 */ /* 0x000ee8000c1e1b00 */
[----:B------:R-:W4:Y:S04]  /*3ca0*/  LDG.E.64 R18, desc[UR10][R8.64+0x1800] ;  /* 0x0018000a08127981 */ /* 0x000f28000c1e1b00 */
[----:B------:R0:W5:Y:S01]  /*3cb0*/  LDG.E.64 R2, desc[UR10][R8.64+0x2000] ;  /* 0x0020000a08027981 */ /* 0x000162000c1e1b00 */
[----:B------:R-:W-:Y:S01]  /*3cc0*/  BSSY.RECONVERGENT B1, `(.L_x_534) ;  /* 0x000001f000017945 */ /* 0x000fe20003800200 */
[C---:B0-----:R-:W-:Y:S01]  /*3cd0*/  LOP3.LUT R8, R4.reuse, 0x400, RZ, 0xfc, !PT ;  /* 0x0000040004087812 */ /* 0x041fe200078efcff */
[----:B------:R-:W-:Y:S01]  /*3ce0*/  VIADD R9, R4, 0x200 ;  /* 0x0000020004097836 */ /* 0x000fe20000000000 */
[----:B--2---:R-:W-:-:S06]  /*3cf0*/  DSETP.GEU.AND P0, PT, |R12|, |R14|, PT ;  /* 0x4000000e0c00722a */ /* 0x004fcc0003f0e200 */
[----:B------:R-:W-:Y:S02]  /*3d00*/  FSEL R12, R12, R14, P0 ;  /* 0x0000000e0c0c7208 */ /* 0x000fe40000000000 */
[----:B------:R-:W-:Y:S02]  /*3d10*/  FSEL R13, R13, R15, P0 ;  /* 0x0000000f0d0d7208 */ /* 0x000fe40000000000 */
[----:B------:R-:W-:-:S04]  /*3d20*/  IADD3 R14, P1, PT, R10, UR14, RZ ;  /* 0x0000000e0a0e7c10 */ /* 0x000fc8000ff3e0ff */
[----:B---3--:R-:W-:Y:S01]  /*3d30*/  DSETP.GEU.AND P2, PT, |R12|, |R16|, PT ;  /* 0x400000100c00722a */ /* 0x008fe20003f4e200 */
[----:B------:R-:W-:-:S05]  /*3d40*/  IADD3 R6, P5, PT, R8, R14, RZ ;  /* 0x0000000e08067210 */ /* 0x000fca0007fbe0ff */
[----:B------:R-:W-:Y:S02]  /*3d50*/  FSEL R12, R12, R16, P2 ;  /* 0x000000100c0c7208 */ /* 0x000fe40001000000 */
[----:B------:R-:W-:-:S06]  /*3d60*/  FSEL R13, R13, R17, P2 ;  /* 0x000000110d0d7208 */ /* 0x000fcc0001000000 */
[----:B----4-:R-:W-:-:S06]  /*3d70*/  DSETP.GEU.AND P3, PT, |R12|, |R18|, PT ;  /* 0x400000120c00722a */ /* 0x010fcc0003f6e200 */
[----:B------:R-:W-:Y:S02]  /*3d80*/  FSEL R10, R12, R18, P3 ;  /* 0x000000120c0a7208 */ /* 0x000fe40001800000 */
[----:B------:R-:W-:Y:S02]  /*3d90*/  FSEL R11, R13, R19, P3 ;  /* 0x000000130d0b7208 */ /* 0x000fe40001800000 */
[----:B------:R-:W-:Y:S01]  /*3da0*/  IADD3.X R12, PT, PT, R5, UR15, RZ, P1, !PT ;  /* 0x0000000f050c7c10 */ /* 0x000fe20008ffe4ff */
[C---:B------:R-:W-:Y:S01]  /*3db0*/  VIADD R5, R4.reuse, 0x100 ;  /* 0x0000010004057836 */ /* 0x040fe20000000000 */
[----:B------:R-:W-:Y:S02]  /*3dc0*/  ISETP.LE.AND P1, PT, R7, UR6, PT ;  /* 0x0000000607007c0c */ /* 0x000fe4000bf23270 */
[----:B-----5:R-:W-:Y:S02]  /*3dd0*/  DSETP.GEU.AND P4, PT, |R10|, |R2|, PT ;  /* 0x400000020a00722a */ /* 0x020fe40003f8e200 */
[----:B------:R-:W-:Y:S01]  /*3de0*/  @P2 SEL R9, R4, R5, P0 ;  /* 0x0000000504092207 */ /* 0x000fe20000000000 */
[----:B------:R-:W-:-:S02]  /*3df0*/  IMAD.X R5, RZ, RZ, R12, P5 ;  /* 0x000000ffff057224 */ /* 0x000fc400028e060c */
[----:B------:R-:W-:-:S09]  /*3e00*/  @!P3 VIADD R9, R4, 0x300 ;  /* 0x000003000409b836 */ /* 0x000fd20000000000 */
        /* <DEDUP_REMOVED lines=10> */
.L_x_535:
[----:B------:R-:W-:Y:S05]  /*3eb0*/  BSYNC.RECONVERGENT B1 ;  /* 0x0000000000017941 */ /* 0x000fea0003800200 */
.L_x_534:
        /* <DEDUP_REMOVED lines=12> */
[----:B------:R-:W-:-:S05]  /*3f80*/  IMAD.MOV.U32 R11, RZ, RZ, 0x500 ;  /* 0x00000500ff0b7424 */ /* 0x000fca00078e00ff */
[----:B------:R-:W2:Y:S01]  /*3f90*/  ATOMG.E.ADD.STRONG.GPU PT, R10, desc[UR10][R8.64], R11 ;  /* 0x8000000b080a79a8 */ /* 0x000ea200081ef10a */
[----:B------:R-:W0:Y:S01]  /*3fa0*/  S2UR UR5, SR_CgaCtaId ;  /* 0x00000000000579c3 */ /* 0x000e220000008800 */
[----:B------:R-:W-:Y:S02]  /*3fb0*/  UMOV UR4, 0x400 ;  /* 0x0000040000047882 */ /* 0x000fe40000000000 */
[----:B0-----:R-:W-:Y:S01]  /*3fc0*/  ULEA UR4, UR5, UR4, 0x18 ;  /* 0x0000000405047291 */ /* 0x001fe2000f8ec0ff */
[----:B--2---:R-:W-:-:S08]  /*3fd0*/  VIADD R10, R10, UR6 ;  /* 0x000000060a0a7c36 */ /* 0x004fd00008000000 */
[----:B------:R0:W-:Y:S03]  /*3fe0*/  STS [UR4+0x98], R10 ;  /* 0x0000980aff007988 */ /* 0x0001e60008000804 */
.L_x_538:
[----:B------:R-:W-:Y:S05]  /*3ff0*/  BSYNC.RECONVERGENT B1 ;  /* 0x0000000000017941 */ /* 0x000fea0003800200 */
.L_x_537:
[----:B------:R-:W1:Y:S08]  /*4000*/  S2UR UR5, SR_CgaCtaId ;  /* 0x00000000000579c3 */ /* 0x000e700000008800 */
[----:B------:R-:W-:Y:S06]  /*4010*/  BAR.SYNC.DEFER_BLOCKING 0x0 ;  /* 0x0000000000007b1d */ /* 0x000fec0000010000 */
[----:B------:R-:W-:-:S02]  /*4020*/  UMOV UR4, 0x400 ;  /* 0x0000040000047882 */ /* 0x000fc40000000000 */
[----:B-1----:R-:W-:-:S06]  /*4030*/  ULEA UR4, UR5, UR4, 0x18 ;  /* 0x0000000405047291 */ /* 0x002fcc000f8ec0ff */
[----:B------:R-:W-:-:S05]  /*4040*/  IMAD.U32 R14, RZ, RZ, UR4 ;  /* 0x00000004ff0e7e24 */ /* 0x000fca000f8e00ff */
[----:B------:R-:W0:Y:S02]  /*4050*/  LDS R12, [R14+0x98] ;  /* 0x000098000e0c7984 */ /* 0x000e240000000800 */
[----:B0-----:R-:W-:-:S05]  /*4060*/  VIADD R10, R12, 0x500 ;  /* 0x000005000c0a7836 */ /* 0x001fca0000000000 */
[----:B------:R-:W-:-:S13]  /*4070*/  ISETP.GT.AND P0, PT, R10, R7, PT ;  /* 0x000000070a00720c */ /* 0x000fda0003f04270 */
[----:B------:R-:W-:Y:S05]  /*4080*/  @P0 BRA `(.L_x_539) ;  /* 0x0000000400900947 */ /* 0x000fea0003800000 */
[----:B------:R-:W-:Y:S01]  /*4090*/  BSSY.RECONVERGENT B1, `(.L_x_539) ;  /* 0x0000063000017945 */ /* 0x000fe20003800200 */
[----:B------:R-:W-:Y:S01]  /*40a0*/  IMAD.MOV.U32 R20, RZ, RZ, R2 ;  /* 0x000000ffff147224 */ /* 0x000fe200078e0002 */
[----:B------:R-:W0:Y:S01]  /*40b0*/  LDCU UR7, c[0x0][0x398] ;  /* 0x00007300ff0777ac */ /* 0x000e220008000800 */
[----:B------:R-:W-:Y:S02]  /*40c0*/  IMAD.MOV.U32 R21, RZ, RZ, R3 ;  /* 0x000000ffff157224 */ /* 0x000fe400078e0003 */
[----:B------:R-:W-:Y:S01]  /*40d0*/  IMAD.MOV.U32 R27, RZ, RZ, R6 ;  /* 0x000000ffff1b7224 */ /* 0x000fe200078e0006 */
[----:B------:R-:W1:Y:S01]  /*40e0*/  LDCU.128 UR12, c[0x0][0x380] ;  /* 0x00007000ff0c77ac */ /* 0x000e620008000c00 */
[----:B------:R-:W-:-:S07]  /*40f0*/  IMAD.MOV.U32 R22, RZ, RZ, R5 ;  /* 0x000000ffff167224 */ /* 0x000fce00078e0005 */
.L_x_542:
[----:B------:R-:W-:-:S04]  /*4100*/  IADD3 R28, P0, PT, R4, R12, RZ ;  /* 0x0000000c041c7210 */ /* 0x000fc80007f1e0ff */
[----:B------:R-:W-:Y:S02]  /*4110*/  LEA.HI.X.SX32 R25, R12, RZ, 0x1, P0 ;  /* 0x000000ff0c197211 */ /* 0x000fe400000f0eff */
[----:B-1----:R-:W-:-:S04]  /*4120*/  LEA R6, P0, R28, UR12, 0x3 ;  /* 0x0000000c1c067c11 */ /* 0x002fc8000f8018ff */
[----:B------:R-:W-:-:S05]  /*4130*/  LEA.HI.X R7, R28, UR13, R25, 0x3, P0 ;  /* 0x0000000d1c077c11 */ /* 0x000fca00080f1c19 */
[----:B------:R-:W2:Y:S04]  /*4140*/  LDG.E.64 R18, desc[UR10][R6.64] ;  /* 0x0000000a06127981 */ /* 0x000ea8000c1e1b00 */
[----:B------:R-:W3:Y:S04]  /*4150*/  LDG.E.64 R16, desc[UR10][R6.64+0x800] ;  /* 0x0008000a06107981 */ /* 0x000ee8000c1e1b00 */
[----:B------:R-:W4:Y:S04]  /*4160*/  LDG.E.64 R12, desc[UR10][R6.64+0x1000] ;  /* 0x0010000a060c7981 */ /* 0x000f28000c1e1b00 */
[----:B------:R-:W4:Y:S01]  /*4170*/  LDG.E.64 R10, desc[UR10][R6.64+0x1800] ;  /* 0x0018000a060a7981 */ /* 0x000f22000c1e1b00 */
[----:B------:R-:W-:-:S03]  /*4180*/  IADD3 R28, P0, PT, R28, UR14, RZ ;  /* 0x0000000e1c1c7c10 */ /* 0x000fc6000ff1e0ff */
[----:B------:R1:W5:Y:S01]  /*4190*/  LDG.E.64 R2, desc[UR10][R6.64+0x2000] ;  /* 0x0020000a06027981 */ /* 0x000362000c1e1b00 */
[----:B------:R-:W-:Y:S01]  /*41a0*/  IADD3.X R25, PT, PT, R25, UR15, RZ, P0, !PT ;  /* 0x0000000f19197c10 */ /* 0x000fe200087fe4ff */
[----:B------:R-:W-:Y:S01]  /*41b0*/  BSSY.RECONVERGENT B2, `(.L_x_540) ;  /* 0x0000038000027945 */ /* 0x000fe20003800200 */
[----:B------:R-:W-:Y:S01]  /*41c0*/  BAR.SYNC.DEFER_BLOCKING 0x0 ;  /* 0x0000000000007b1d */ /* 0x000fe20000010000 */
[C---:B------:R-:W-:Y:S02]  /*41d0*/  IADD3 R24, P4, PT, R28.reuse, 0x200, RZ ;  /* 0x000002001c187810 */ /* 0x040fe40007f9e0ff */
[C---:B------:R-:W-:Y:S02]  /*41e0*/  IADD3 R15, P5, PT, R28.reuse, 0x300, RZ ;  /* 0x000003001c0f7810 */ /* 0x040fe40007fbe0ff */
[C---:B------:R-:W-:Y:S02]  /*41f0*/  IADD3 R23, P3, PT, R28.reuse, 0x100, RZ ;  /* 0x000001001c177810 */ /* 0x040fe40007f7e0ff */
[----:B-1----:R-:W-:-:S02]  /*4200*/  IADD3 R6, P6, PT, R28, 0x400, RZ ;  /* 0x000004001c067810 */ /* 0x002fc40007fde0ff */
[----:B------:R-:W-:Y:S01]  /*4210*/  IADD3.X R26, PT, PT, RZ, R25, RZ, P3, !PT ;  /* 0x00000019ff1a7210 */ /* 0x000fe20001ffe4ff */
[----:B--2---:R-:W-:-:S14]  /*4220*/  DSETP.GEU.AND P2, PT, |R20|, |R18|, PT ;  /* 0x400000121400722a */ /* 0x004fdc0003f4e200 */
[----:B------:R-:W-:-:S04]  /*4230*/  @P2 ISETP.GE.U32.AND P0, PT, R27, R28, PT ;  /* 0x0000001c1b00220c */ /* 0x000fc80003f06070 */
[----:B------:R-:W-:-:S13]  /*4240*/  @P2 ISETP.GE.AND.EX P0, PT, R22, R25, PT, P0 ;  /* 0x000000191600220c */ /* 0x000fda0003f06300 */
[----:B------:R-:W-:-:S06]  /*4250*/  @P2 DSETP.LT.OR P0, PT, |R18|, |R20|, !P0 ;  /* 0x400000141200222a */ /* 0x000fcc0004701600 */
[----:B------:R-:W-:Y:S02]  /*4260*/  @P2 FSEL R5, R20, R18, P0 ;  /* 0x0000001214052208 */ /* 0x000fe40000000000 */
[----:B------:R-:W-:Y:S01]  /*4270*/  @P2 FSEL R20, R21, R19, P0 ;  /* 0x0000001315142208 */ /* 0x000fe20000000000 */
[----:B------:R-:W-:Y:S01]  /*4280*/  IMAD.X R21, RZ, RZ, R25, P4 ;  /* 0x000000ffff157224 */ /* 0x000fe200020e0619 */
[----:B------:R-:W-:Y:S01]  /*4290*/  @P2 SEL R28, R27, R28, P0 ;  /* 0x0000001c1b1c2207 */ /* 0x000fe20000000000 */
[----:B------:R-:W-:Y:S02]  /*42a0*/  @P2 IMAD.MOV.U32 R18, RZ, RZ, R5 ;  /* 0x000000ffff122224 */ /* 0x000fe400078e0005 */
[----:B------:R-:W-:Y:S02]  /*42b0*/  @P2 IMAD.MOV.U32 R19, RZ, RZ, R20 ;  /* 0x000000ffff132224 */ /* 0x000fe400078e0014 */
[--C-:B------:R-:W-:Y:S02]  /*42c0*/  IMAD.X R20, RZ, RZ, R25.reuse, P5 ;  /* 0x000000ffff147224 */ /* 0x100fe400028e0619 */
[----:B------:R-:W-:Y:S01]  /*42d0*/  IMAD.X R5, RZ, RZ, R25, P6 ;  /* 0x000000ffff057224 */ /* 0x000fe200030e0619 */
[----:B------:R-:W-:Y:S01]  /*42e0*/  @P2 SEL R25, R22, R25, P0 ;  /* 0x0000001916192207 */ /* 0x000fe20000000000 */
        /* <DEDUP_REMOVED lines=20> */
[----:B------:R-:W-:-:S05]  /*4430*/  ISETP.NE.AND P2, PT, R4, RZ, PT ;  /* 0x000000ff0400720c */ /* 0x000fca0003f45270 */
[----:B------:R-:W-:-:S14]  /*4440*/  DSETP.GEU.AND P1, PT, |R12|, |R10|, PT ;  /* 0x4000000a0c00722a */ /* 0x000fdc0003f2e200 */
[----:B------:R-:W-:-:S04]  /*4450*/  @P1 ISETP.GE.U32.AND P0, PT, R24, R15, PT ;  /* 0x0000000f1800120c */ /* 0x000fc80003f06070 */
[----:B------:R-:W-:-:S13]  /*4460*/  @P1 ISETP.GE.AND.EX P0, PT, R21, R20, PT, P0 ;  /* 0x000000141500120c */ /* 0x000fda0003f06300 */
[----:B------:R-:W-:-:S06]  /*4470*/  @P1 DSETP.LT.OR P0, PT, |R10|, |R12|, !P0 ;  /* 0x4000000c0a00122a */ /* 0x000fcc0004701600 */
[----:B------:R-:W-:Y:S02]  /*4480*/  @P1 FSEL R16, R12, R10, P0 ;  /* 0x0000000a0c101208 */ /* 0x000fe40000000000 */
[----:B------:R-:W-:Y:S01]  /*4490*/  @P1 FSEL R13, R13, R11, P0 ;  /* 0x0000000b0d0d1208 */ /* 0x000fe20000000000 */
[----:B------:R-:W-:Y:S06]  /*44a0*/  @P2 BRA `(.L_x_541) ;  /* 0x0000000000202947 */ /* 0x000fec0003800000 */
[----:B------:R-:W-:-:S05]  /*44b0*/  IMAD.MOV.U32 R17, RZ, RZ, 0x500 ;  /* 0x00000500ff117424 */ /* 0x000fca00078e00ff */
[----:B------:R-:W2:Y:S01]  /*44c0*/  ATOMG.E.ADD.STRONG.GPU PT, R7, desc[UR10][R8.64], R17 ;  /* 0x80000011080779a8 */ /* 0x000ea200081ef10a */
[----:B------:R-:W1:Y:S01]  /*44d0*/  S2UR UR5, SR_CgaCtaId ;  /* 0x00000000000579c3 */ /* 0x000e620000008800 */
[----:B------:R-:W-:Y:S02]  /*44e0*/  UMOV UR4, 0x400 ;  /* 0x0000040000047882 */ /* 0x000fe40000000000 */
[----:B-1----:R-:W-:-:S06]  /*44f0*/  ULEA UR4, UR5, UR4, 0x18 ;  /* 0x0000000405047291 */ /* 0x002fcc000f8ec0ff */
[----:B------:R-:W-:Y:S02]  /*4500*/  IMAD.U32 R14, RZ, RZ, UR4 ;  /* 0x00000004ff0e7e24 */ /* 0x000fe4000f8e00ff */
[----:B--2---:R-:W-:-:S05]  /*4510*/  VIADD R7, R7, UR6 ;  /* 0x0000000607077c36 */ /* 0x004fca0008000000 */
[----:B------:R1:W-:Y:S02]  /*4520*/  STS [R14+0x98], R7 ;  /* 0x000098070e007388 */ /* 0x0003e40000000800 */
.L_x_541:
[----:B0-----:R-:W-:Y:S05]  /*4530*/  BSYNC.RECONVERGENT B2 ;  /* 0x0000000000027941 */ /* 0x001fea0003800200 */
.L_x_540:
[----:B------:R-:W-:Y:S01]  /*4540*/  BAR.SYNC.DEFER_BLOCKING 0x0 ;  /* 0x0000000000007b1d */ /* 0x000fe20000010000 */
[----:B------:R-:W-:Y:S01]  /*4550*/  @P1 IMAD.MOV.U32 R10, RZ, RZ, R16 ;  /* 0x000000ffff0a1224 */ /* 0x000fe200078e0010 */
[----:B------:R-:W-:Y:S01]  /*4560*/  @P1 SEL R15, R24, R15, P0 ;  /* 0x0000000f180f1207 */ /* 0x000fe20000000000 */
[----:B------:R-:W-:Y:S01]  /*4570*/  @P1 IMAD.MOV.U32 R11, RZ, RZ, R13 ;  /* 0x000000ffff0b1224 */ /* 0x000fe200078e000d */
[----:B------:R-:W-:Y:S01]  /*4580*/  @P1 SEL R20, R21, R20, P0 ;  /* 0x0000001415141207 */ /* 0x000fe20000000000 */
[----:B-1----:R-:W-:-:S04]  /*4590*/  IMAD.U32 R7, RZ, RZ, UR7 ;  /* 0x00000007ff077e24 */ /* 0x002fc8000f8e00ff */
[----:B-----5:R-:W-:-:S14]  /*45a0*/  DSETP.GEU.AND P2, PT, |R10|, |R2|, PT ;  /* 0x400000020a00722a */ /* 0x020fdc0003f4e200 */
[----:B------:R-:W-:Y:S01]  /*45b0*/  @P2 ISETP.GE.U32.AND P0, PT, R15, R6, PT ;  /* 0x000000060f00220c */ /* 0x000fe20003f06070 */
[----:B------:R-:W0:Y:S03]  /*45c0*/  LDS R12, [R14+0x98] ;  /* 0x000098000e0c7984 */ /* 0x000e260000000800 */
        /* <DEDUP_REMOVED lines=9> */
[----:B------:R-:W-:-:S02]  /*4660*/  IMAD.MOV.U32 R22, RZ, RZ, R5 ;  /* 0x000000ffff167224 */ /* 0x000fc400078e0005 */
[----:B------:R-:W-:Y:S02]  /*4670*/  IMAD.MOV.U32 R20, RZ, RZ, R2 ;  /* 0x000000ffff147224 */ /* 0x000fe400078e0002 */
[----:B------:R-:W-:Y:S02]  /*4680*/  IMAD.MOV.U32 R21, RZ, RZ, R3 ;  /* 0x000000ffff157224 */ /* 0x000fe400078e0003 */
[----:B0-----:R-:W-:-:S05]  /*4690*/  VIADD R10, R12, 0x500 ;  /* 0x000005000c0a7836 */ /* 0x001fca0000000000 */
[----:B------:R-:W-:-:S13]  /*46a0*/  ISETP.GT.AND P0, PT, R10, R7, PT ;  /* 0x000000070a00720c */ /* 0x000fda0003f04270 */
[----:B------:R-:W-:Y:S05]  /*46b0*/  @!P0 BRA `(.L_x_542) ;  /* 0xfffffff800908947 */ /* 0x000fea000383ffff */
[----:B------:R-:W-:Y:S05]  /*46c0*/  BSYNC.RECONVERGENT B1 ;  /* 0x0000000000017941 */ /* 0x000fea0003800200 */
.L_x_539:
[----:B------:R-:W-:Y:S01]  /*46d0*/  ISETP.GE.AND P0, PT, R12, R7, PT ;  /* 0x000000070c00720c */ /* 0x000fe20003f06270 */
[----:B------:R-:W0:Y:S01]  /*46e0*/  LDCU.64 UR6, c[0x0][0x388] ;  /* 0x00007100ff0677ac */ /* 0x000e220008000a00 */
[----:B------:R-:W-:Y:S01]  /*46f0*/  BSSY.RECONVERGENT B1, `(.L_x_536) ;  /* 0x00000ac000017945 */ /* 0x000fe20003800200 */
[----:B------:R-:W1:Y:S10]  /*4700*/  LDCU.64 UR4, c[0x0][0x388] ;  /* 0x00007100ff0477ac */ /* 0x000e740008000a00 */
[----:B------:R-:W-:Y:S05]  /*4710*/  @P0 BRA `(.L_x_543) ;  /* 0x0000000800a40947 */ /* 0x000fea0003800000 */
[----:B------:R-:W-:-:S05]  /*4720*/  IMAD.IADD R9, R7, 0x1, -R12 ;  /* 0x0000000107097824 */ /* 0x000fca00078e0a0c */
[----:B------:R-:W-:-:S13]  /*4730*/  ISETP.GE.AND P0, PT, R4, R9, PT ;  /* 0x000000090400720c */ /* 0x000fda0003f06270 */
[----:B------:R-:W-:Y:S05]  /*4740*/  @P0 BRA `(.L_x_543) ;  /* 0x0000000800980947 */ /* 0x000fea0003800000 */
[----:B------:R-:W-:Y:S01]  /*4750*/  LOP3.LUT R8, RZ, R4, RZ, 0x33, !PT ;  /* 0x00000004ff087212 */ /* 0x000fe200078e33ff */
[----:B------:R-:W-:Y:S03]  /*4760*/  BSSY.RECONVERGENT B2, `(.L_x_544) ;  /* 0x000002f000027945 */ /* 0x000fe60003800200 */
[----:B------:R-:W-:Y:S01]  /*4770*/  IADD3 R18, PT, PT, -R12, R7, R8 ;  /* 0x000000070c127210 */ /* 0x000fe20007ffe108 */
[----:B------:R-:W-:-:S03]  /*4780*/  IMAD.MOV.U32 R8, RZ, RZ, R4 ;  /* 0x000000ffff087224 */ /* 0x000fc600078e0004 */
[----:B------:R-:W-:-:S04]  /*4790*/  LOP3.LUT R7, R18, 0x300, RZ, 0xc0, !PT ;  /* 0x0000030012077812 */ /* 0x000fc800078ec0ff */
[----:B------:R-:W-:-:S13]  /*47a0*/  ISETP.NE.AND P0, PT, R7, 0x300, PT ;  /* 0x000003000700780c */ /* 0x000fda0003f05270 */
[----:B------:R-:W-:Y:S05]  /*47b0*/  @!P0 BRA `(.L_x_545) ;  /* 0x0000000000a48947 */ /* 0x000fea0003800000 */
[----:B------:R-:W2:Y:S01]  /*47c0*/  LDC.64 R10, c[0x0][0x380] ;  /* 0x0000e000ff0a7b82 */ /* 0x000ea20000000a00 */
[----:B------:R-:W-:Y:S01]  /*47d0*/  LEA.HI R7, R18, 0x1, RZ, 0x18 ;  /* 0x0000000112077811 */ /* 0x000fe200078fc0ff */
[----:B------:R-:W-:Y:S02]  /*47e0*/  IMAD.IADD R13, R4, 0x1, R12 ;  /* 0x00000001040d7824 */ /* 0x000fe400078e020c */
[----:B------:R-:W-:Y:S01]  /*47f0*/  IMAD.MOV.U32 R8, RZ, RZ, R4 ;  /* 0x000000ffff087224 */ /* 0x000fe200078e0004 */
[----:B------:R-:W-:-:S05]  /*4800*/  LOP3.LUT R7, R7, 0x3, RZ, 0xc0, !PT ;  /* 0x0000000307077812 */ /* 0x000fca00078ec0ff */
[----:B------:R-:W-:-:S07]  /*4810*/  IMAD.MOV R7, RZ, RZ, -R7 ;  /* 0x000000ffff077224 */ /* 0x000fce00078e0a07 */
.L_x_548:
[----:B--2---:R-:W-:-:S06]  /*4820*/  IMAD.WIDE R14, R13, 0x8, R10 ;  /* 0x000000080d0e7825 */ /* 0x004fcc00078e020a */
[----:B------:R-:W2:Y:S01]  /*4830*/  LDG.E.64 R14, desc[UR10][R14.64] ;  /* 0x0000000a0e0e7981 */ /* 0x000ea2000c1e1b00 */
[----:B-1----:R-:W-:Y:S01]  /*4840*/  IADD3 R22, P1, PT, R13, UR4, RZ ;  /* 0x000000040d167c10 */ /* 0x002fe2000ff3e0ff */
[----:B------:R-:W-:Y:S01]  /*4850*/  VIADD R7, R7, 0x1 ;  /* 0x0000000107077836 */ /* 0x000fe20000000000 */
[----:B------:R-:W-:Y:S01]  /*4860*/  BSSY.RECONVERGENT B3, `(.L_x_546) ;  /* 0x000001b000037945 */ /* 0x000fe20003800200 */
[----:B------:R-:W-:Y:S01]  /*4870*/  IMAD.MOV.U32 R19, RZ, RZ, R6 ;  /* 0x000000ffff137224 */ /* 0x000fe200078e0006 */
[----:B------:R-:W-:Y:S01]  /*4880*/  LEA.HI.X.SX32 R21, R13, UR5, 0x1, P1 ;  /* 0x000000050d157c11 */ /* 0x000fe200088f0eff */
[----:B------:R-:W-:Y:S01]  /*4890*/  IMAD.MOV.U32 R20, RZ, RZ, R5 ;  /* 0x000000ffff147224 */ /* 0x000fe200078e0005 */
[----:B------:R-:W-:Y:S01]  /*48a0*/  MOV R16, R2 ;  /* 0x0000000200107202 */ /* 0x000fe20000000f00 */
[----:B------:R-:W-:Y:S01]  /*48b0*/  IMAD.MOV.U32 R17, RZ, RZ, R3 ;  /* 0x000000ffff117224 */ /* 0x000fe200078e0003 */
[----:B------:R-:W-:Y:S01]  /*48c0*/  ISETP.NE.AND P2, PT, R7, RZ, PT ;  /* 0x000000ff0700720c */ /* 0x000fe20003f45270 */
        /* <DEDUP_REMOVED lines=20> */
.L_x_547:
[----:B0-----:R-:W-:Y:S05]  /*4a10*/  BSYNC.RECONVERGENT B3 ;  /* 0x0000000000037941 */ /* 0x001fea0003800200 */
.L_x_546:
[----:B------:R-:W-:Y:S02]  /*4a20*/  VIADD R8, R8, 0x100 ;  /* 0x0000010008087836 */ /* 0x000fe40000000000 */
[----:B------:R-:W-:Y:S01]  /*4a30*/  VIADD R13, R13, 0x100 ;  /* 0x000001000d0d7836 */ /* 0x000fe20000000000 */
[----:B------:R-:W-:Y:S06]  /*4a40*/  @P2 BRA `(.L_x_548) ;  /* 0xfffffffc00742947 */ /* 0x000fec000383ffff */
.L_x_545:
[----:B01----:R-:W-:Y:S05]  /*4a50*/  BSYNC.RECONVERGENT B2 ;  /* 0x0000000000027941 */ /* 0x003fea0003800200 */
.L_x_544:
        /* <DEDUP_REMOVED lines=9> */
.L_x_557:
[----:B------:R-:W-:-:S05]  /*4af0*/  IMAD.WIDE R22, R7, 0x8, R10 ;  /* 0x0000000807167825 */ /* 0x000fca00078e020a */
[----:B------:R-:W2:Y:S04]  /*4b00*/  LDG.E.64 R20, desc[UR10][R22.64+-0x1000] ;  /* 0xfff0000a16147981 */ /* 0x000ea8000c1e1b00 */
[----:B------:R0:W5:Y:S04]  /*4b10*/  LDG.E.64 R16, desc[UR10][R22.64+-0x800] ;  /* 0xfff8000a16107981 */ /* 0x000168000c1e1b00 */
[----:B------:R0:W5:Y:S04]  /*4b20*/  LDG.E.64 R14, desc[UR10][R22.64] ;  /* 0x0000000a160e7981 */ /* 0x000168000c1e1b00 */
[----:B------:R0:W5:Y:S01]  /*4b30*/  LDG.E.64 R12, desc[UR10][R22.64+0x800] ;  /* 0x0008000a160c7981 */ /* 0x000162000c1e1b00 */
[C---:B------:R-:W-:Y:S01]  /*4b40*/  IADD3 R29, P1, PT, R7.reuse, UR6, RZ ;  /* 0x00000006071d7c10 */ /* 0x040fe2000ff3e0ff */
[----:B------:R-:W-:Y:S03]  /*4b50*/  BSSY.RECONVERGENT B2, `(.L_x_549) ;  /* 0x0000016000027945 */ /* 0x000fe60003800200 */
[----:B------:R-:W-:Y:S01]  /*4b60*/  LEA.HI.X.SX32 R30, R7, UR7, 0x1, P1 ;  /* 0x00000007071e7c11 */ /* 0x000fe200088f0eff */
        /* <DEDUP_REMOVED lines=20> */
.L_x_550:
[----:B------:R-:W-:Y:S05]  /*4cb0*/  BSYNC.RECONVERGENT B2 ;  /* 0x0000000000027941 */ /* 0x000fea0003800200 */
.L_x_549:
        /* <DEDUP_REMOVED lines=23> */
.L_x_552:
[----:B------:R-:W-:Y:S05]  /*4e30*/  BSYNC.RECONVERGENT B2 ;  /* 0x0000000000027941 */ /* 0x000fea0003800200 */
.L_x_551:
        /* <DEDUP_REMOVED lines=24> */
.L_x_554:
[----:B------:R-:W-:Y:S05]  /*4fc0*/  BSYNC.RECONVERGENT B2 ;  /* 0x0000000000027941 */ /* 0x000fea0003800200 */
.L_x_553:
        /* <DEDUP_REMOVED lines=22> */
.L_x_556:
[----:B------:R-:W-:Y:S05]  /*5130*/  BSYNC.RECONVERGENT B2 ;  /* 0x0000000000027941 */ /* 0x000fea0003800200 */
.L_x_555:
[----:B------:R-:W-:Y:S02]  /*5140*/  VIADD R8, R8, 0x400 ;  /* 0x0000040008087836 */ /* 0x000fe40000000000 */
[----:B------:R-:W-:Y:S02]  /*5150*/  VIADD R27, R27, 0x400 ;  /* 0x000004001b1b7836 */ /* 0x000fe40000000000 */
[----:B------:R-:W-:Y:S01]  /*5160*/  VIADD R26, R26, 0x400 ;  /* 0x000004001a1a7836 */ /* 0x000fe20000000000 */
[----:B------:R-:W-:Y:S01]  /*5170*/  ISETP.GE.AND P0, PT, R8, R9, PT ;  /* 0x000000090800720c */ /* 0x000fe20003f06270 */
[----:B------:R-:W-:Y:S02]  /*5180*/  VIADD R25, R25, 0x400 ;  /* 0x0000040019197836 */ /* 0x000fe40000000000 */
[----:B------:R-:W-:-:S10]  /*5190*/  VIADD R7, R7, 0x400 ;  /* 0x0000040007077836 */ /* 0x000fd40000000000 */
[----:B------:R-:W-:Y:S05]  /*51a0*/  @!P0 BRA `(.L_x_557) ;  /* 0xfffffff800508947 */ /* 0x000fea000383ffff */
.L_x_543:
[----:B01----:R-:W-:Y:S05]  /*51b0*/  BSYNC.RECONVERGENT B1 ;  /* 0x0000000000017941 */ /* 0x003fea0003800200 */
.L_x_536:
        /* <DEDUP_REMOVED lines=13> */
[----:B------:R-:W-:Y:S01]  /*5290*/  MOV R12, R7 ;  /* 0x00000007000c7202 */ /* 0x000fe20000000f00 */
[----:B------:R-:W-:Y:S02]  /*52a0*/  IMAD.MOV.U32 R13, RZ, RZ, R16 ;  /* 0x000000ffff0d7224 */ /* 0x000fe400078e0010 */
        /* <DEDUP_REMOVED lines=17> */
.L_x_559:
[----:B------:R-:W-:Y:S05]  /*53c0*/  BSYNC.RECONVERGENT B1 ;  /* 0x0000000000017941 */ /* 0x000fea0003800200 */
.L_x_558:
        /* <DEDUP_REMOVED lines=31> */
.L_x_561:
[----:B------:R-:W-:Y:S05]  /*55c0*/  BSYNC.RECONVERGENT B1 ;  /* 0x0000000000017941 */ /* 0x000fea0003800200 */
.L_x_560:
[----:B------:R-:W-:Y:S01]  /*55d0*/  ISETP.GT.AND P0, PT, R14, 0x1b, PT ;  /* 0x0000001b0e00780c */ /* 0x000fe20003f04270 */
[----:B0-----:R0:W0:Y:S01]  /*55e0*/  SHFL.DOWN PT, R8, R2, 0x4, 0x1f ;  /* 0x08801f0002087f89 */ /* 0x00102200000e0000 */
[----:B------:R-:W-:Y:S01]  /*55f0*/  BSSY.RECONVERGENT B1, `(.L_x_562) ;  /* 0x000001d000017945 */ /* 0x000fe20003800200 */
[----:B---3--:R-:W-:Y:S02]  /*5600*/  IMAD.MOV.U32 R11, RZ, RZ, R5 ;  /* 0x000000ffff0b7224 */ /* 0x008fe400078e0005 */
[----:B------:R3:W0:Y:S01]  /*5610*/  SHFL.DOWN PT, R9, R3, 0x4, 0x1f ;  /* 0x08801f0003097f89 */ /* 0x00062200000e0000 */
[----:B------:R-:W-:Y:S02]  /*5620*/  IMAD.MOV.U32 R12, RZ, RZ, R10 ;  /* 0x000000ffff0c7224 */ /* 0x000fe400078e000a */
[----:B-1----:R-:W-:Y:S01]  /*5630*/  IMAD.MOV.U32 R6, RZ, RZ, R2 ;  /* 0x000000ffff067224 */ /* 0x002fe200078e0002 */
[----:B----4-:R3:W1:Y:S01]  /*5640*/  SHFL.DOWN PT, R16, R5, 0x4, 0x1f ;  /* 0x08801f0005107f89 */ /* 0x01066200000e0000 */
[----:B--2---:R-:W-:-:S03]  /*5650*/  IMAD.MOV.U32 R7, RZ, RZ, R3 ;  /* 0x000000ffff077224 */ /* 0x004fc600078e0003 */
[----:B------:R3:W2:Y:S01]  /*5660*/  SHFL.DOWN PT, R13, R10, 0x4, 0x1f ;  /* 0x08801f000a0d7f89 */ /* 0x0006a200000e0000 */
[----:B------:R-:W-:Y:S05]  /*5670*/  @P0 BRA `(.L_x_563) ;  /* 0x0000000000500947 */ /* 0x000fea0003800000 */
[----:B0-----:R-:W-:Y:S01]  /*5680*/  DSETP.GEU.AND P0, PT, |R2|, |R8|, PT ;  /* 0x400000080200722a */ /* 0x001fe20003f0e200 */
[----:B-1----:R-:W-:Y:S02]  /*5690*/  IMAD.MOV.U32 R11, RZ, RZ, R16 ;  /* 0x000000ffff0b7224 */ /* 0x002fe400078e0010 */
[----:B--2---:R-:W-:Y:S02]  /*56a0*/  IMAD.MOV.U32 R12, RZ, RZ, R13 ;  /* 0x000000ffff0c7224 */ /* 0x004fe400078e000d */
        /* <DEDUP_REMOVED lines=17> */
.L_x_563:
[----:B------:R-:W-:Y:S05]  /*57c0*/  BSYNC.RECONVERGENT B1 ;  /* 0x0000000000017941 */ /* 0x000fea0003800200 */
.L_x_562:
[----:B------:R-:W-:Y:S01]  /*57d0*/  ISETP.GT.AND P0, PT, R14, 0x17, PT ;  /* 0x000000170e00780c */ /* 0x000fe20003f04270 */
[----:B0-----:R0:W4:Y:S01]  /*57e0*/  SHFL.DOWN PT, R8, R6, 0x8, 0x1f ;  /* 0x09001f0006087f89 */ /* 0x00112200000e0000 */
[----:B------:R-:W-:Y:S01]  /*57f0*/  BSSY.RECONVERGENT B1, `(.L_x_564) ;  /* 0x000001d000017945 */ /* 0x000fe20003800200 */
[----:B---3--:R-:W-:Y:S02]  /*5800*/  IMAD.MOV.U32 R5, RZ, RZ, R11 ;  /* 0x000000ffff057224 */ /* 0x008fe400078e000b */
[----:B------:R0:W3:Y:S01]  /*5810*/  SHFL.DOWN PT, R9, R7, 0x8, 0x1f ;  /* 0x09001f0007097f89 */ /* 0x0000e200000e0000 */
[----:B------:R-:W-:Y:S02]  /*5820*/  IMAD.MOV.U32 R10, RZ, RZ, R12 ;  /* 0x000000ffff0a7224 */ /* 0x000fe400078e000c */
[----:B------:R-:W-:Y:S01]  /*5830*/  IMAD.MOV.U32 R2, RZ, RZ, R6 ;  /* 0x000000ffff027224 */ /* 0x000fe200078e0006 */
[----:B-1----:R0:W1:Y:S01]  /*5840*/  SHFL.DOWN PT, R16, R11, 0x8, 0x1f ;  /* 0x09001f000b107f89 */ /* 0x00206200000e0000 */
[----:B------:R-:W-:-:S03]  /*5850*/  IMAD.MOV.U32 R3, RZ, RZ, R7 ;  /* 0x000000ffff037224 */ /* 0x000fc600078e0007 */
[----:B--2---:R0:W2:Y:S01]  /*5860*/  SHFL.DOWN PT, R13, R12, 0x8, 0x1f ;  /* 0x09001f000c0d7f89 */ /* 0x0040a200000e0000 */
[----:B------:R-:W-:Y:S05]  /*5870*/  @P0 BRA `(.L_x_565) ;  /* 0x0000000000500947 */ /* 0x000fea0003800000 */
[----:B---34-:R-:W-:Y:S01]  /*5880*/  DSETP.GEU.AND P0, PT, |R6|, |R8|, PT ;  /* 0x400000080600722a */ /* 0x018fe20003f0e200 */
[----:B-1----:R-:W-:Y:S02]  /*5890*/  IMAD.MOV.U32 R5, RZ, RZ, R16 ;  /* 0x000000ffff057224 */ /* 0x002fe400078e0010 */
        /* <DEDUP_REMOVED lines=18> */
.L_x_565:
[----:B------:R-:W-:Y:S05]  /*59c0*/  BSYNC.RECONVERGENT B1 ;  /* 0x0000000000017941 */ /* 0x000fea0003800200 */
.L_x_564:
[----:B------:R-:W-:Y:S01]  /*59d0*/  ISETP.GT.AND P0, PT, R14, 0xf, PT ;  /* 0x0000000f0e00780c */ /* 0x000fe20003f04270 */
[----:B0-----:R0:W0:Y:S01]  /*59e0*/  SHFL.DOWN PT, R6, R2, 0x10, 0x1f ;  /* 0x0a001f0002067f89 */ /* 0x00102200000e0000 */
[----:B------:R-:W-:Y:S01]  /*59f0*/  BSSY.RECONVERGENT B1, `(.L_x_566) ;  /* 0x000001d000017945 */ /* 0x000fe20003800200 */
[----:B------:R-:W-:Y:S02]  /*5a00*/  IMAD.MOV.U32 R17, RZ, RZ, R5 ;  /* 0x000000ffff117224 */ /* 0x000fe400078e0005 */
[----:B------:R0:W0:Y:S01]  /*5a10*/  SHFL.DOWN PT, R7, R3, 0x10, 0x1f ;  /* 0x0a001f0003077f89 */ /* 0x00002200000e0000 */
[----:B------:R-:W-:Y:S02]  /*5a20*/  IMAD.MOV.U32 R19, RZ, RZ, R10 ;  /* 0x000000ffff137224 */ /* 0x000fe400078e000a */
[----:B------:R-:W-:Y:S01]  /*5a30*/  IMAD.MOV.U32 R12, RZ, RZ, R2 ;  /* 0x000000ffff0c7224 */ /* 0x000fe200078e0002 */
[----:B----4-:R4:W0:Y:S01]  /*5a40*/  SHFL.DOWN PT, R8, R5, 0x10, 0x1f ;  /* 0x0a001f0005087f89 */ /* 0x01082200000e0000 */
[----:B--2---:R-:W-:-:S03]  /*5a50*/  IMAD.MOV.U32 R13, RZ, RZ, R3 ;  /* 0x000000ffff0d7224 */ /* 0x004fc600078e0003 */
[----:B---3--:R4:W2:Y:S01]  /*5a60*/  SHFL.DOWN PT, R9, R10, 0x10, 0x1f ;  /* 0x0a001f000a097f89 */ /* 0x0088a200000e0000 */
[----:B------:R-:W-:Y:S05]  /*5a70*/  @P0 BRA `(.L_x_567) ;  /* 0x0000000000500947 */ /* 0x000fea0003800000 */
[----:B0-----:R-:W-:Y:S01]  /*5a80*/  DSETP.GEU.AND P0, PT, |R2|, |R6|, PT ;  /* 0x400000060200722a */ /* 0x001fe20003f0e200 */
[----:B------:R-:W-:Y:S02]  /*5a90*/  IMAD.MOV.U32 R17, RZ, RZ, R8 ;  /* 0x000000ffff117224 */ /* 0x000fe400078e0008 */
        /* <DEDUP_REMOVED lines=18> */
.L_x_567:
[----:B------:R-:W-:Y:S05]  /*5bc0*/  BSYNC.RECONVERGENT B1 ;  /* 0x0000000000017941 */ /* 0x000fea0003800200 */
.L_x_566:
[----:B------:R-:W-:Y:S01]  /*5bd0*/  ISETP.NE.AND P0, PT, R14, RZ, PT ;  /* 0x000000ff0e00720c */ /* 0x000fe20003f05270 */
[----:B------:R-:W-:-:S12]  /*5be0*/  BSSY.RECONVERGENT B1, `(.L_x_568) ;  /* 0x000000b000017945 */ /* 0x000fd80003800200 */
[----:B------:R-:W-:Y:S05]  /*5bf0*/  @P0 BRA `(.L_x_569) ;  /* 0x0000000000240947 */ /* 0x000fea0003800000 */
[----:B0-----:R-:W0:Y:S01]  /*5c00*/  S2R R6, SR_CgaCtaId ;  /* 0x0000000000067919 */ /* 0x001e220000008800 */
[----:B------:R-:W-:Y:S01]  /*5c10*/  MOV R3, 0x400 ;  /* 0x0000040000037802 */ /* 0x000fe20000000f00 */
[----:B------:R-:W-:Y:S01]  /*5c20*/  IMAD.MOV.U32 R18, RZ, RZ, R17 ;  /* 0x000000ffff127224 */ /* 0x000fe200078e0011 */
[----:B------:R-:W-:-:S04]  /*5c30*/  SHF.R.U32.HI R2, RZ, 0x1, R4 ;  /* 0x00000001ff027819 */ /* 0x000fc80000011604 */
[----:B------:R-:W-:Y:S02]  /*5c40*/  LOP3.LUT R2, R2, 0x1f0, RZ, 0xc0, !PT ;  /* 0x000001f002027812 */ /* 0x000fe400078ec0ff */
[----:B0-----:R-:W-:-:S05]  /*5c50*/  LEA R3, R6, R3, 0x18 ;  /* 0x0000000306037211 */ /* 0x001fca00078ec0ff */
[----:B------:R-:W-:-:S05]  /*5c60*/  IMAD.IADD R3, R2, 0x1, R3 ;  /* 0x0000000102037824 */ /* 0x000fca00078e0203 */
[----:B------:R3:W-:Y:S04]  /*5c70*/  STS.64 [R3+0x10], R18 ;  /* 0x0000101203007388 */ /* 0x0007e80000000a00 */
[----:B------:R3:W-:Y:S02]  /*5c80*/  STS.64 [R3+0x8], R12 ;  /* 0x0000080c03007388 */ /* 0x0007e40000000a00 */
.L_x_569:
[----:B------:R-:W-:Y:S05]  /*5c90*/  BSYNC.RECONVERGENT B1 ;  /* 0x0000000000017941 */ /* 0x000fea0003800200 */
.L_x_568:
[----:B------:R-:W-:Y:S01]  /*5ca0*/  BAR.SYNC.DEFER_BLOCKING 0x0 ;  /* 0x0000000000007b1d */ /* 0x000fe20000010000 */
[----:B------:R-:W-:-:S13]  /*5cb0*/  ISETP.NE.AND P1, PT, R4, RZ, PT ;  /* 0x000000ff0400720c */ /* 0x000fda0003f25270 */
[----:B------:R-:W-:Y:S05]  /*5cc0*/  @P1 BRA `(.L_x_497) ;  /* 0x00000008008c1947 */ /* 0x000fea0003800000 */
[----:B0--3--:R-:W0:Y:S01]  /*5cd0*/  S2R R3, SR_CgaCtaId ;  /* 0x0000000000037919 */ /* 0x009e220000008800 */
[----:B------:R-:W-:Y:S01]  /*5ce0*/  MOV R2, 0x400 ;  /* 0x0000040000027802 */ /* 0x000fe20000000f00 */
[----:B------:R-:W-:Y:S03]  /*5cf0*/  BSSY.RECONVERGENT B1, `(.L_x_570) ;  /* 0x000001a000017945 */ /* 0x000fe60003800200 */
[----:B0-----:R-:W-:-:S05]  /*5d00*/  LEA R30, R3, R2, 0x18 ;  /* 0x00000002031e7211 */ /* 0x001fca00078ec0ff */
[----:B------:R-:W0:Y:S04]  /*5d10*/  LDS.64 R14, [R30+0x18] ;  /* 0x000018001e0e7984 */ /* 0x000e280000000a00 */
[----:B----4-:R-:W3:Y:S04]  /*5d20*/  LDS.128 R4, [R30+0x20] ;  /* 0x000020001e047984 */ /* 0x010ee80000000c00 */
[----:B------:R4:W1:Y:S04]  /*5d30*/  LDS.64 R28, [R30+0x80] ;  /* 0x000080001e1c7984 */ /* 0x0008680000000a00 */
[----:B--2---:R4:W2:Y:S01]  /*5d40*/  LDS.128 R8, [R30+0x30] ;  /* 0x000030001e087984 */ /* 0x0048a20000000c00 */
[----:B0-----:R-:W-:Y:S01]  /*5d50*/  DSETP.GEU.AND P0, PT, |R12|, |R14|, PT ;  /* 0x4000000e0c00722a */ /* 0x001fe20003f0e200 */
[----:B------:R-:W-:Y:S01]  /*5d60*/  MOV R2, R14 ;  /* 0x0000000e00027202 */ /* 0x000fe20000000f00 */
[----:B------:R-:W-:-:S02]  /*5d70*/  IMAD.MOV.U32 R3, RZ, RZ, R15 ;  /* 0x000000ffff037224 */ /* 0x000fc400078e000f */
[----:B---3--:R-:W-:Y:S02]  /*5d80*/  IMAD.MOV.U32 R31, RZ, RZ, R4 ;  /* 0x000000ffff1f7224 */ /* 0x008fe400078e0004 */
[----:B------:R-:W-:-:S08]  /*5d90*/  IMAD.MOV.U32 R33, RZ, RZ, R5 ;  /* 0x000000ffff217224 */ /* 0x000fd000078e0005 */
[----:B-12-4-:R-:W-:Y:S05]  /*5da0*/  @!P0 BRA `(.L_x_571) ;  /* 0x0000000000388947 */ /* 0x016fea0003800000 */
        /* <DEDUP_REMOVED lines=14> */
.L_x_571:
[----:B------:R-:W-:Y:S05]  /*5e90*/  BSYNC.RECONVERGENT B1 ;  /* 0x0000000000017941 */ /* 0x000fea0003800200 */
.L_x_570:
        /* <DEDUP_REMOVED lines=25> */
.L_x_573:
[----:B------:R-:W-:Y:S05]  /*6030*/  BSYNC.RECONVERGENT B1 ;  /* 0x0000000000017941 */ /* 0x000fea0003800200 */
.L_x_572:
        /* <DEDUP_REMOVED lines=21> */
.L_x_575:
[----:B------:R-:W-:Y:S05]  /*6190*/  BSYNC.RECONVERGENT B1 ;  /* 0x0000000000017941 */ /* 0x000fea0003800200 */
.L_x_574:
        /* <DEDUP_REMOVED lines=21> */
.L_x_577:
[----:B------:R-:W-:Y:S05]  /*62f0*/  BSYNC.RECONVERGENT B1 ;  /* 0x0000000000017941 */ /* 0x000fea0003800200 */
.L_x_576:
        /* <DEDUP_REMOVED lines=21> */
.L_x_579:
[----:B------:R-:W-:Y:S05]  /*6450*/  BSYNC.RECONVERGENT B1 ;  /* 0x0000000000017941 */ /* 0x000fea0003800200 */
.L_x_578:
        /* <DEDUP_REMOVED lines=21> */
.L_x_581:
[----:B------:R-:W-:Y:S05]  /*65b0*/  BSYNC.RECONVERGENT B1 ;  /* 0x0000000000017941 */ /* 0x000fea0003800200 */
.L_x_580:
        /* <DEDUP_REMOVED lines=20> */
.L_x_497:
[----:B------:R-:W-:Y:S05]  /*6700*/  BSYNC.RECONVERGENT B0 ;  /* 0x0000000000007941 */ /* 0x000fea0003800200 */
.L_x_464:
[----:B------:R-:W-:Y:S05]  /*6710*/  @P1 EXIT ;  /* 0x000000000000194d */ /* 0x000fea0003800000 */
[----:B01-3--:R-:W0:Y:S01]  /*6720*/  LDC.64 R2, c[0x0][0x390] ;  /* 0x0000e400ff027b82 */ /* 0x00be220000000a00 */
[----:B------:R-:W-:Y:S02]  /*6730*/  IMAD.MOV.U32 R18, RZ, RZ, R17 ;  /* 0x000000ffff127224 */ /* 0x000fe400078e0011 */
[----:B0-----:R-:W-:-:S05]  /*6740*/  IMAD.WIDE.U32 R2, R0, 0x10, R2 ;  /* 0x0000001000027825 */ /* 0x001fca00078e0002 */
[----:B------:R-:W-:Y:S04]  /*6750*/  STG.E.64 desc[UR10][R2.64], R12 ;  /* 0x0000000c02007986 */ /* 0x000fe8000c101b0a */
[----:B------:R-:W-:Y:S01]  /*6760*/  STG.E.64 desc[UR10][R2.64+0x8], R18 ;  /* 0x0000081202007986 */ /* 0x000fe2000c101b0a */
[----:B------:R-:W-:Y:S05]  /*6770*/  EXIT ;  /* 0x000000000000794d */ /* 0x000fea0003800000 */
.L_x_582:
        /* <DEDUP_REMOVED lines=16> */
.L_x_778:


//--------------------- .text._ZN6thrust24THRUST_300001_SM_1000_NS8cuda_cub4core6detail13_kernel_agentINS1_8__reduce11ReduceAgentINS0_12zip_iteratorIN4cuda3std3__45tupleIJNS0_10device_ptrIdEENS0_17counting_iteratorIlNS0_11use_defaultESF_SF_EEEEEEEPNSB_IJdlEEESJ_iNS1_9__extrema9arg_max_fIdl19doubleAbsComparatorEEEEJSI_SK_iSO_EEEvDpT0_ --------------------------
	.section	.text._ZN6thrust24THRUST_300001_SM_1000_NS8cuda_cub4core6detail13_kernel_agentINS1_8__reduce11ReduceAgentINS0_12zip_iteratorIN4cuda3std3__45tupleIJNS0_10device_ptrIdEENS0_17counting_iteratorIlNS0_11use_defaultESF_SF_EEEEEEEPNSB_IJdlEEESJ_iNS1_9__extrema9arg_max_fIdl19doubleAbsComparatorEEEEJSI_SK_iSO_EEEvDpT0_,"ax",@progbits
	.align	128
        .global         _ZN6thrust24THRUST_300001_SM_1000_NS8cuda_cub4core6detail13_kernel_agentINS1_8__reduce11ReduceAgentINS0_12zip_iteratorIN4cuda3std3__45tupleIJNS0_10device_ptrIdEENS0_17counting_iteratorIlNS0_11use_defaultESF_SF_EEEEEEEPNSB_IJdlEEESJ_iNS1_9__extrema9arg_max_fIdl19doubleAbsComparatorEEEEJSI_SK_iSO_EEEvDpT0_
        .type           _ZN6thrust24THRUST_300001_SM_1000_NS8cuda_cub4core6detail13_kernel_agentINS1_8__reduce11ReduceAgentINS0_12zip_iteratorIN4cuda3std3__45tupleIJNS0_10device_ptrIdEENS0_17counting_iteratorIlNS0_11use_defaultESF_SF_EEEEEEEPNSB_IJdlEEESJ_iNS1_9__extrema9arg_max_fIdl19doubleAbsComparatorEEEEJSI_SK_iSO_EEEvDpT0_,@function
        .size           _ZN6thrust24THRUST_300001_SM_1000_NS8cuda_cub4core6detail13_kernel_agentINS1_8__reduce11ReduceAgentINS0_12zip_iteratorIN4cuda3std3__45tupleIJNS0_10device_ptrIdEENS0_17counting_iteratorIlNS0_11use_defaultESF_SF_EEEEEEEPNSB_IJdlEEESJ_iNS1_9__extrema9arg_max_fIdl19doubleAbsComparatorEEEEJSI_SK_iSO_EEEvDpT0_,(.L_x_779 - _ZN6thrust24THRUST_300001_SM_1000_NS8cuda_cub4core6detail13_kernel_agentINS1_8__reduce11ReduceAgentINS0_12zip_iteratorIN4cuda3std3__45tupleIJNS0_10device_ptrIdEENS0_17counting_iteratorIlNS0_11use_defaultESF_SF_EEEEEEEPNSB_IJdlEEESJ_iNS1_9__extrema9arg_max_fIdl19doubleAbsComparatorEEEEJSI_SK_iSO_EEEvDpT0_)
        .other          _ZN6thrust24THRUST_300001_SM_1000_NS8cuda_cub4core6detail13_kernel_agentINS1_8__reduce11ReduceAgentINS0_12zip_iteratorIN4cuda3std3__45tupleIJNS0_10device_ptrIdEENS0_17counting_iteratorIlNS0_11use_defaultESF_SF_EEEEEEEPNSB_IJdlEEESJ_iNS1_9__extrema9arg_max_fIdl19doubleAbsComparatorEEEEJSI_SK_iSO_EEEvDpT0_,@"STO_CUDA_ENTRY STV_DEFAULT"
_ZN6thrust24THRUST_300001_SM_1000_NS8cuda_cub4core6detail13_kernel_agentINS1_8__reduce11ReduceAgentINS0_12zip_iteratorIN4cuda3std3__45tupleIJNS0_10device_ptrIdEENS0_17counting_iteratorIlNS0_11use_defaultESF_SF_EEEEEEEPNSB_IJdlEEESJ_iNS1_9__extrema9arg_max_fIdl19doubleAbsComparatorEEEEJSI_SK_iSO_EEEvDpT0_:
.text._ZN6thrust24THRUST_300001_SM_1000_NS8cuda_cub4core6detail13_kernel_agentINS1_8__reduce11ReduceAgentINS0_12zip_iteratorIN4cuda3std3__45tupleIJNS0_10device_ptrIdEENS0_17counting_iteratorIlNS0_11use_defaultESF_SF_EEEEEEEPNSB_IJdlEEESJ_iNS1_9__extrema9arg_max_fIdl19doubleAbsComparatorEEEEJSI_SK_iSO_EEEvDpT0_:
        /* <DEDUP_REMOVED lines=23> */
.L_x_586:
[----:B0-----:R-:W-:Y:S05]  /*0170*/  BSYNC.RECONVERGENT B1 ;  /* 0x0000000000017941 */ /* 0x001fea0003800200 */
.L_x_585:
        /* <DEDUP_REMOVED lines=19> */
.L_x_593:
        /* <DEDUP_REMOVED lines=31> */
.L_x_592:
[----:B------:R-:W-:Y:S05]  /*04a0*/  BSYNC.RECONVERGENT B3 ;  /* 0x0000000000037941 */ /* 0x000fea0003800200 */
.L_x_591:
[----:B------:R-:W-:Y:S01]  /*04b0*/  IADD3 R14, P0, PT, R14, 0x100, RZ ;  /* 0x000001000e0e7810 */ /* 0x000fe20007f1e0ff */
[----:B------:R-:W-:Y:S02]  /*04c0*/  VIADD R10, R10, 0x100 ;  /* 0x000001000a0a7836 */ /* 0x000fe40000000000 */
[----:B------:R-:W-:Y:S02]  /*04d0*/  IMAD.X R13, RZ, RZ, R13, P3 ;  /* 0x000000ffff0d7224 */ /* 0x000fe400018e060d */
[----:B------:R-:W-:Y:S01]  /*04e0*/  IMAD.X R15, RZ, RZ, R15, P0 ;  /* 0x000000ffff0f7224 */ /* 0x000fe200000e060f */
[----:B------:R-:W-:Y:S07]  /*04f0*/  @P2 BRA `(.L_x_593) ;  /* 0xfffffffc006c2947 */ /* 0x000fee000383ffff */
.L_x_590:
[----:B------:R-:W-:Y:S05]  /*0500*/  BSYNC.RECONVERGENT B2 ;  /* 0x0000000000027941 */ /* 0x000fea0003800200 */
.L_x_589:
[----:B------:R-:W-:-:S13]  /*0510*/  ISETP.GE.U32.AND P0, PT, R16, 0x300, PT ;  /* 0x000003001000780c */ /* 0x000fda0003f06070 */
[----:B------:R-:W-:Y:S05]  /*0520*/  @!P0 BRA `(.L_x_588) ;  /* 0x0000000400bc8947 */ /* 0x000fea0003800000 */
[----:B------:R-:W0:Y:S01]  /*0530*/  LDC.64 R4, c[0x0][0x380] ;  /* 0x0000e000ff047b82 */ /* 0x000e220000000a00 */
[----:B------:R-:W-:-:S07]  /*0540*/  VIADD R20, R10, 0x200 ;  /* 0x000002000a147836 */ /* 0x000fce0000000000 */
[----:B------:R-:W1:Y:S02]  /*0550*/  LDC.64 R6, c[0x0][0x388] ;  /* 0x0000e200ff067b82 */ /* 0x000e640000000a00 */
.L_x_602:
        /* <DEDUP_REMOVED lines=30> */
.L_x_595:
[----:B------:R-:W-:Y:S05]  /*0740*/  BSYNC.RECONVERGENT B2 ;  /* 0x0000000000027941 */ /* 0x000fea0003800200 */
.L_x_594:
[----:B-----5:R-:W-:Y:S01]  /*0750*/  DSETP.GEU.AND P0, PT, |R16|, |R14|, PT ;  /* 0x4000000e1000722a */ /* 0x020fe20003f0e200 */
[C---:B------:R-:W-:Y:S01]  /*0760*/  IADD3 R19, P1, PT, R23.reuse, R6, RZ ;  /* 0x0000000617137210 */ /* 0x040fe20007f3e0ff */
[----:B------:R-:W-:Y:S01]  /*0770*/  BSSY.RECONVERGENT B2, `(.L_x_596) ;  /* 0x0000015000027945 */ /* 0x000fe20003800200 */
[----:B------:R-:W-:Y:S02]  /*0780*/  IMAD.MOV.U32 R2, RZ, RZ, R14 ;  /* 0x000000ffff027224 */ /* 0x000fe400078e000e */
[----:B------:R-:W-:Y:S01]  /*0790*/  LEA.HI.X.SX32 R18, R23, R7, 0x1, P1 ;  /* 0x0000000717127211 */ /* 0x000fe200008f0eff */
[----:B------:R-:W-:Y:S02]  /*07a0*/  IMAD.MOV.U32 R9, RZ, RZ, R19 ;  /* 0x000000ffff097224 */ /* 0x000fe400078e0013 */
[----:B------:R-:W-:Y:S02]  /*07b0*/  IMAD.MOV.U32 R3, RZ, RZ, R15 ;  /* 0x000000ffff037224 */ /* 0x000fe400078e000f */
[----:B------:R-:W-:-:S04]  /*07c0*/  IMAD.MOV.U32 R8, RZ, RZ, R18 ;  /* 0x000000ffff087224 */ /* 0x000fc800078e0012 */
        /* <DEDUP_REMOVED lines=15> */
.L_x_597:
[----:B------:R-:W-:Y:S05]  /*08c0*/  BSYNC.RECONVERGENT B2 ;  /* 0x0000000000027941 */ /* 0x000fea0003800200 */
.L_x_596:
        /* <DEDUP_REMOVED lines=25> */
.L_x_599:
[----:B------:R-:W-:Y:S05]  /*0a60*/  BSYNC.RECONVERGENT B2 ;  /* 0x0000000000027941 */ /* 0x000fea0003800200 */
.L_x_598:
        /* <DEDUP_REMOVED lines=22> */
.L_x_601:
[----:B------:R-:W-:Y:S05]  /*0bd0*/  BSYNC.RECONVERGENT B2 ;  /* 0x0000000000027941 */ /* 0x000fea0003800200 */
.L_x_600:
[C---:B------:R-:W-:Y:S01]  /*0be0*/  VIADD R10, R20.reuse, 0x200 ;  /* 0x00000200140a7836 */ /* 0x040fe20000000000 */
[----:B------:R-:W-:-:S04]  /*0bf0*/  IADD3 R20, PT, PT, R20, 0x400, RZ ;  /* 0x0000040014147810 */ /* 0x000fc80007ffe0ff */
[----:B------:R-:W-:-:S13]  /*0c00*/  ISETP.GE.AND P0, PT, R10, UR5, PT ;  /* 0x000000050a007c0c */ /* 0x000fda000bf06270 */
[----:B------:R-:W-:Y:S05]  /*0c10*/  @!P0 BRA `(.L_x_602) ;  /* 0xfffffff800508947 */ /* 0x000fea000383ffff */
.L_x_588:
[----:B------:R-:W-:Y:S05]  /*0c20*/  BSYNC.RECONVERGENT B1 ;  /* 0x0000000000017941 */ /* 0x000fea0003800200 */
.L_x_587:
        /* <DEDUP_REMOVED lines=35> */
.L_x_605:
[----:B------:R-:W-:Y:S05]  /*0e60*/  BSYNC.RECONVERGENT B1 ;  /* 0x0000000000017941 */ /* 0x000fea0003800200 */
.L_x_604:
        /* <DEDUP_REMOVED lines=31> */
.L_x_607:
[----:B------:R-:W-:Y:S05]  /*1060*/  BSYNC.RECONVERGENT B1 ;  /* 0x0000000000017941 */ /* 0x000fea0003800200 */
.L_x_606:
        /* <DEDUP_REMOVED lines=31> */
.L_x_609:
[----:B------:R-:W-:Y:S05]  /*1260*/  BSYNC.RECONVERGENT B1 ;  /* 0x0000000000017941 */ /* 0x000fea0003800200 */
.L_x_608:
[----:B------:R-:W-:Y:S01]  /*1270*/  ISETP.GT.AND P0, PT, R10, 0x17, PT ;  /* 0x000000170a00780c */ /* 0x000fe20003f04270 */
[----:B-1----:R1:W1:Y:S01]  /*1280*/  SHFL.DOWN PT, R2, R4, 0x8, 0x1f ;  /* 0x09001f0004027f89 */ /* 0x00226200000e0000 */
[----:B------:R-:W-:Y:S01]  /*1290*/  BSSY.RECONVERGENT B1, `(.L_x_610) ;  /* 0x000001d000017945 */ /* 0x000fe20003800200 */
[----:B0-----:R-:W-:Y:S02]  /*12a0*/  IMAD.MOV.U32 R8, RZ, RZ, R11 ;  /* 0x000000ffff087224 */ /* 0x001fe400078e000b */
[----:B------:R0:W0:Y:S01]  /*12b0*/  SHFL.DOWN PT, R3, R5, 0x8, 0x1f ;  /* 0x09001f0005037f89 */ /* 0x00002200000e0000 */
[----:B------:R-:W-:Y:S02]  /*12c0*/  IMAD.MOV.U32 R9, RZ, RZ, R12 ;  /* 0x000000ffff097224 */ /* 0x000fe400078e000c */
[----:B------:R-:W-:Y:S01]  /*12d0*/  IMAD.MOV.U32 R6, RZ, RZ, R4 ;  /* 0x000000ffff067224 */ /* 0x000fe200078e0004 */
[----:B---3--:R3:W0:Y:S01]  /*12e0*/  SHFL.DOWN PT, R14, R11, 0x8, 0x1f ;  /* 0x09001f000b0e7f89 */ /* 0x00862200000e0000 */
[----:B--2---:R-:W-:-:S03]  /*12f0*/  IMAD.MOV.U32 R7, RZ, RZ, R5 ;  /* 0x000000ffff077224 */ /* 0x004fc600078e0005 */
[----:B----4-:R3:W2:Y:S01]  /*1300*/  SHFL.DOWN PT, R13, R12, 0x8, 0x1f ;  /* 0x09001f000c0d7f89 */ /* 0x0106a200000e0000 */
[----:B------:R-:W-:Y:S05]  /*1310*/  @P0 BRA `(.L_x_611) ;  /* 0x0000000000500947 */ /* 0x000fea0003800000 */
[----:B01----:R-:W-:Y:S01]  /*1320*/  DSETP.GEU.AND P0, PT, |R4|, |R2|, PT ;  /* 0x400000020400722a */ /* 0x003fe20003f0e200 */
[----:B------:R-:W-:Y:S01]  /*1330*/  IMAD.MOV.U32 R8, RZ, RZ, R14 ;  /* 0x000000ffff087224 */ /* 0x000fe200078e000e */
[----:B--2---:R-:W-:Y:S01]  /*1340*/  MOV R9, R13 ;  /* 0x0000000d00097202 */ /* 0x004fe20000000f00 */
        /* <DEDUP_REMOVED lines=17> */
.L_x_611:
[----:B------:R-:W-:Y:S05]  /*1460*/  BSYNC.RECONVERGENT B1 ;  /* 0x0000000000017941 */ /* 0x000fea0003800200 */
.L_x_610:
[----:B------:R-:W-:Y:S01]  /*1470*/  ISETP.GT.AND P0, PT, R10, 0xf, PT ;  /* 0x0000000f0a00780c */ /* 0x000fe20003f04270 */
[----:B-1----:R1:W4:Y:S01]  /*1480*/  SHFL.DOWN PT, R4, R6, 0x10, 0x1f ;  /* 0x0a001f0006047f89 */ /* 0x00232200000e0000 */
[----:B------:R-:W-:Y:S01]  /*1490*/  BSSY.RECONVERGENT B1, `(.L_x_612) ;  /* 0x000001d000017945 */ /* 0x000fe20003800200 */
[----:B0-----:R-:W-:Y:S02]  /*14a0*/  IMAD.MOV.U32 R14, RZ, RZ, R8 ;  /* 0x000000ffff0e7224 */ /* 0x001fe400078e0008 */
[----:B------:R1:W0:Y:S01]  /*14b0*/  SHFL.DOWN PT, R5, R7, 0x10, 0x1f ;  /* 0x0a001f0007057f89 */ /* 0x00022200000e0000 */
[----:B------:R-:W-:Y:S02]  /*14c0*/  IMAD.MOV.U32 R15, RZ, RZ, R9 ;  /* 0x000000ffff0f7224 */ /* 0x000fe400078e0009 */
[----:B------:R-:W-:Y:S01]  /*14d0*/  IMAD.MOV.U32 R2, RZ, RZ, R6 ;  /* 0x000000ffff027224 */ /* 0x000fe200078e0006 */
[----:B---3--:R1:W3:Y:S01]  /*14e0*/  SHFL.DOWN PT, R11, R8, 0x10, 0x1f ;  /* 0x0a001f00080b7f89 */ /* 0x0082e200000e0000 */
[----:B------:R-:W-:-:S03]  /*14f0*/  IMAD.MOV.U32 R3, RZ, RZ, R7 ;  /* 0x000000ffff037224 */ /* 0x000fc600078e0007 */
[----:B------:R1:W0:Y:S01]  /*1500*/  SHFL.DOWN PT, R12, R9, 0x10, 0x1f ;  /* 0x0a001f00090c7f89 */ /* 0x00022200000e0000 */
[----:B------:R-:W-:Y:S05]  /*1510*/  @P0 BRA `(.L_x_613) ;  /* 0x0000000000500947 */ /* 0x000fea0003800000 */
[----:B0---4-:R-:W-:Y:S01]  /*1520*/  DSETP.GEU.AND P0, PT, |R6|, |R4|, PT ;  /* 0x400000040600722a */ /* 0x011fe20003f0e200 */
[----:B---3--:R-:W-:Y:S02]  /*1530*/  IMAD.MOV.U32 R14, RZ, RZ, R11 ;  /* 0x000000ffff0e7224 */ /* 0x008fe400078e000b */
        /* <DEDUP_REMOVED lines=18> */
.L_x_613:
[----:B------:R-:W-:Y:S05]  /*1660*/  BSYNC.RECONVERGENT B1 ;  /* 0x0000000000017941 */ /* 0x000fea0003800200 */
.L_x_612:
[----:B------:R-:W-:Y:S01]  /*1670*/  ISETP.NE.AND P0, PT, R10, RZ, PT ;  /* 0x000000ff0a00720c */ /* 0x000fe20003f05270 */
[----:B------:R-:W-:-:S12]  /*1680*/  BSSY.RECONVERGENT B1, `(.L_x_614) ;  /* 0x000000a000017945 */ /* 0x000fd80003800200 */
[----:B------:R-:W-:Y:S05]  /*1690*/  @P0 BRA `(.L_x_615) ;  /* 0x0000000000200947 */ /* 0x000fea0003800000 */
[----:B-1----:R-:W1:Y:S01]  /*16a0*/  S2R R6, SR_CgaCtaId ;  /* 0x0000000000067919 */ /* 0x002e620000008800 */
[----:B0-----:R-:W-:Y:S02]  /*16b0*/  MOV R5, 0x400 ;  /* 0x0000040000057802 */ /* 0x001fe40000000f00 */
[----:B----4-:R-:W-:-:S04]  /*16c0*/  SHF.R.U32.HI R4, RZ, 0x1, R0 ;  /* 0x00000001ff047819 */ /* 0x010fc80000011600 */
[----:B------:R-:W-:Y:S02]  /*16d0*/  LOP3.LUT R4, R4, 0x1f0, RZ, 0xc0, !PT ;  /* 0x000001f004047812 */ /* 0x000fe400078ec0ff */
[----:B-1----:R-:W-:-:S05]  /*16e0*/  LEA R5, R6, R5, 0x18 ;  /* 0x0000000506057211 */ /* 0x002fca00078ec0ff */
[----:B------:R-:W-:-:S05]  /*16f0*/  IMAD.IADD R5, R4, 0x1, R5 ;  /* 0x0000000104057824 */ /* 0x000fca00078e0205 */
[----:B------:R0:W-:Y:S04]  /*1700*/  STS.64 [R5+0x10], R14 ;  /* 0x0000100e05007388 */ /* 0x0001e80000000a00 */
[----:B------:R0:W-:Y:S02]  /*1710*/  STS.64 [R5+0x8], R2 ;  /* 0x0000080205007388 */ /* 0x0001e40000000a00 */
.L_x_615:
[----:B------:R-:W-:Y:S05]  /*1720*/  BSYNC.RECONVERGENT B1 ;  /* 0x0000000000017941 */ /* 0x000fea0003800200 */
.L_x_614:
        /* <DEDUP_REMOVED lines=8> */
[----:B-1--4-:R-:W1:Y:S04]  /*17b0*/  LDS.128 R4, [R0+0x20] ;  /* 0x0000200000047984 */ /* 0x012e680000000c00 */
[----:B--2---:R2:W4:Y:S04]  /*17c0*/  LDS.64 R12, [R0+0x80] ;  /* 0x00008000000c7984 */ /* 0x0045280000000a00 */
[----:B---3--:R2:W3:Y:S01]  /*17d0*/  LDS.128 R8, [R0+0x30] ;  /* 0x0000300000087984 */ /* 0x0084e20000000c00 */
[----:B0-----:R-:W-:Y:S01]  /*17e0*/  DSETP.GEU.AND P0, PT, |R2|, |R16|, PT ;  /* 0x400000100200722a */ /* 0x001fe20003f0e200 */
[----:B------:R-:W-:Y:S01]  /*17f0*/  IMAD.MOV.U32 R24, RZ, RZ, R16 ;  /* 0x000000ffff187224 */ /* 0x000fe200078e0010 */
[----:B------:R-:W-:Y:S01]  /*1800*/  MOV R25, R17 ;  /* 0x0000001100197202 */ /* 0x000fe20000000f00 */
[----:B-1----:R-:W-:-:S02]  /*1810*/  IMAD.MOV.U32 R26, RZ, RZ, R4 ;  /* 0x000000ffff1a7224 */ /* 0x002fc400078e0004 */
[----:B------:R-:W-:-:S09]  /*1820*/  IMAD.MOV.U32 R27, RZ, RZ, R5 ;  /* 0x000000ffff1b7224 */ /* 0x000fd200078e0005 */
        /* <DEDUP_REMOVED lines=15> */
.L_x_618:
[----:B------:R-:W-:Y:S05]  /*1920*/  BSYNC.RECONVERGENT B1 ;  /* 0x0000000000017941 */ /* 0x000fea0003800200 */
.L_x_617:
        /* <DEDUP_REMOVED lines=23> */
.L_x_620:
[----:B------:R-:W-:Y:S05]  /*1aa0*/  BSYNC.RECONVERGENT B1 ;  /* 0x0000000000017941 */ /* 0x000fea0003800200 */
.L_x_619:
        /* <DEDUP_REMOVED lines=21> */
.L_x_622:
[----:B------:R-:W-:Y:S05]  /*1c00*/  BSYNC.RECONVERGENT B1 ;  /* 0x0000000000017941 */ /* 0x000fea0003800200 */
.L_x_621:
        /* <DEDUP_REMOVED lines=23> */
.L_x_624:
[----:B------:R-:W-:Y:S05]  /*1d80*/  BSYNC.RECONVERGENT B1 ;  /* 0x0000000000017941 */ /* 0x000fea0003800200 */
.L_x_623:
        /* <DEDUP_REMOVED lines=21> */
.L_x_626:
[----:B------:R-:W-:Y:S05]  /*1ee0*/  BSYNC.RECONVERGENT B1 ;  /* 0x0000000000017941 */ /* 0x000fea0003800200 */
.L_x_625:
[----:B------:R-:W-:Y:S01]  /*1ef0*/  DSETP.GEU.AND P0, PT, |R2|, |R10|, PT ;  /* 0x4000000a0200722a */ /* 0x000fe20003f0e200 */
[----:B------:R-:W-:Y:S01]  /*1f00*/  BSSY.RECONVERGENT B1, `(.L_x_627) ;  /* 0x0000014000017945 */ /* 0x000fe20003800200 */
[----:B------:R-:W-:Y:S01]  /*1f10*/  IMAD.MOV.U32 R8, RZ, RZ, R10 ;  /* 0x000000ffff087224 */ /* 0x000fe200078e000a */
[----:B---3--:R-:W-:Y:S01]  /*1f20*/  MOV R0, R5 ;  /* 0x0000000500007202 */ /* 0x008fe20000000f00 */
        /* <DEDUP_REMOVED lines=17> */
.L_x_628:
[----:B------:R-:W-:Y:S05]  /*2040*/  BSYNC.RECONVERGENT B1 ;  /* 0x0000000000017941 */ /* 0x000fea0003800200 */
.L_x_627:
        /* <DEDUP_REMOVED lines=21> */
.L_x_603:
        /* <DEDUP_REMOVED lines=9> */
[----:B------:R-:W-:Y:S02]  /*2230*/  VIADD R5, R5, UR6 ;  /* 0x0000000605057c36 */ /* 0x000fe40008000000 */
        /* <DEDUP_REMOVED lines=9> */
[----:B----4-:R-:W-:Y:S01]  /*22d0*/  IMAD.MOV.U32 R14, RZ, RZ, R12 ;  /* 0x000000ffff0e7224 */ /* 0x010fe200078e000c */
[----:B------:R-:W-:Y:S01]  /*22e0*/  MOV R6, R10 ;  /* 0x0000000a00067202 */ /* 0x000fe20000000f00 */
[----:B0-----:R-:W-:Y:S02]  /*22f0*/  IMAD.MOV.U32 R16, RZ, RZ, R13 ;  /* 0x000000ffff107224 */ /* 0x001fe400078e000d */
        /* <DEDUP_REMOVED lines=16> */
.L_x_630:
[----:B------:R-:W-:Y:S05]  /*2400*/  BSYNC.RECONVERGENT B1 ;  /* 0x0000000000017941 */ /* 0x000fea0003800200 */
.L_x_629:
        /* <DEDUP_REMOVED lines=32> */
.L_x_632:
[----:B------:R-:W-:Y:S05]  /*2610*/  BSYNC.RECONVERGENT B1 ;  /* 0x0000000000017941 */ /* 0x000fea0003800200 */
.L_x_631:
[----:B-1----:R-:W-:Y:S01]  /*2620*/  VIADD R2, R4, 0x4 ;  /* 0x0000000404027836 */ /* 0x002fe20000000000 */
[----:B------:R1:W4:Y:S01]  /*2630*/  SHFL.DOWN PT, R6, R8, 0x4, R5 ;  /* 0x0880000008067989 */ /* 0x00032200000e0005 */
[----:B------:R-:W-:Y:S01]  /*2640*/  BSSY.RECONVERGENT B1, `(.L_x_633) ;  /* 0x000001e000017945 */ /* 0x000fe20003800200 */
[----:B--2---:R-:W-:Y:S01]  /*2650*/  IMAD.MOV.U32 R14, RZ, RZ, R10 ;  /* 0x000000ffff0e7224 */ /* 0x004fe200078e000a */
[----:B------:R-:W-:Y:S01]  /*2660*/  MOV R16, R12 ;  /* 0x0000000c00107202 */ /* 0x000fe20000000f00 */
[----:B------:R1:W2:Y:S01]  /*2670*/  SHFL.DOWN PT, R7, R9, 0x4, R5 ;  /* 0x0880000009077989 */ /* 0x0002a200000e0005 */
[----:B------:R-:W-:Y:S01]  /*2680*/  ISETP.GT.AND P0, PT, R2, R5, PT ;  /* 0x000000050200720c */ /* 0x000fe20003f04270 */
[----:B------:R-:W-:Y:S02]  /*2690*/  IMAD.MOV.U32 R2, RZ, RZ, R8 ;  /* 0x000000ffff027224 */ /* 0x000fe400078e0008 */
[----:B---3--:R1:W3:Y:S01]  /*26a0*/  SHFL.DOWN PT, R11, R10, 0x4, R5 ;  /* 0x088000000a0b7989 */ /* 0x0082e200000e0005 */
[----:B------:R-:W-:-:S03]  /*26b0*/  IMAD.MOV.U32 R3, RZ, RZ, R9 ;  /* 0x000000ffff037224 */ /* 0x000fc600078e0009 */
[----:B0-----:R1:W0:Y:S06]  /*26c0*/  SHFL.DOWN PT, R13, R12, 0x4, R5 ;  /* 0x088000000c0d7989 */ /* 0x00122c00000e0005 */
        /* <DEDUP_REMOVED lines=21> */
.L_x_634:
[----:B------:R-:W-:Y:S05]  /*2820*/  BSYNC.RECONVERGENT B1 ;  /* 0x0000000000017941 */ /* 0x000fea0003800200 */
.L_x_633:
        /* <DEDUP_REMOVED lines=8> */
[----:B---3--:R3:W1:Y:S01]  /*28b0*/  SHFL.DOWN PT, R11, R14, 0x8, R5 ;  /* 0x090000000e0b7989 */ /* 0x00866200000e0005 */
[----:B--2---:R-:W-:-:S03]  /*28c0*/  IMAD.MOV.U32 R7, RZ, RZ, R3 ;  /* 0x000000ffff077224 */ /* 0x004fc600078e0003 */
[----:B0-----:R3:W0:Y:S04]  /*28d0*/  SHFL.DOWN PT, R13, R16, 0x8, R5 ;  /* 0x09000000100d7989 */ /* 0x00162800000e0005 */
        /* <DEDUP_REMOVED lines=21> */
.L_x_636:
[----:B------:R-:W-:Y:S05]  /*2a30*/  BSYNC.RECONVERGENT B1 ;  /* 0x0000000000017941 */ /* 0x000fea0003800200 */
.L_x_635:
[----:B-1----:R-:W-:Y:S01]  /*2a40*/  VIADD R2, R4, 0x10 ;  /* 0x0000001004027836 */ /* 0x002fe20000000000 */
[----:B----4-:R1:W2:Y:S01]  /*2a50*/  SHFL.DOWN PT, R8, R6, 0x10, R5 ;  /* 0x0a00000006087989 */ /* 0x0102a200000e0005 */
[----:B------:R-:W-:Y:S01]  /*2a60*/  BSSY.RECONVERGENT B1, `(.L_x_637) ;  /* 0x000001e000017945 */ /* 0x000fe20003800200 */
[----:B---3--:R-:W-:Y:S02]  /*2a70*/  IMAD.MOV.U32 R14, RZ, RZ, R10 ;  /* 0x000000ffff0e7224 */ /* 0x008fe400078e000a */
[----:B------:R-:W-:Y:S01]  /*2a80*/  ISETP.GT.AND P0, PT, R2, R5, PT ;  /* 0x000000050200720c */ /* 0x000fe20003f04270 */
[----:B------:R1:W3:Y:S01]  /*2a90*/  SHFL.DOWN PT, R9, R7, 0x10, R5 ;  /* 0x0a00000007097989 */ /* 0x0002e200000e0005 */
[----:B------:R-:W-:Y:S02]  /*2aa0*/  IMAD.MOV.U32 R15, RZ, RZ, R12 ;  /* 0x000000ffff0f7224 */ /* 0x000fe400078e000c */
[----:B------:R-:W-:Y:S01]  /*2ab0*/  IMAD.MOV.U32 R2, RZ, RZ, R6 ;  /* 0x000000ffff027224 */ /* 0x000fe200078e0006 */
[----:B------:R1:W4:Y:S01]  /*2ac0*/  SHFL.DOWN PT, R11, R10, 0x10, R5 ;  /* 0x0a0000000a0b7989 */ /* 0x00032200000e0005 */
        /* <DEDUP_REMOVED lines=23> */
.L_x_638:
[----:B------:R-:W-:Y:S05]  /*2c40*/  BSYNC.RECONVERGENT B1 ;  /* 0x0000000000017941 */ /* 0x000fea0003800200 */
.L_x_637:
        /* <DEDUP_REMOVED lines=11> */
.L_x_640:
[----:B------:R-:W-:Y:S05]  /*2d00*/  BSYNC.RECONVERGENT B1 ;  /* 0x0000000000017941 */ /* 0x000fea0003800200 */
.L_x_639:
[----:B------:R-:W-:Y:S01]  /*2d10*/  BAR.SYNC.DEFER_BLOCKING 0x0 ;  /* 0x0000000000007b1d */ /* 0x000fe20000010000 */
[----:B------:R-:W-:-:S13]  /*2d20*/  ISETP.NE.AND P1, PT, R0, RZ, PT ;  /* 0x000000ff0000720c */ /* 0x000fda0003f25270 */
[----:B------:R-:W-:Y:S05]  /*2d30*/  @P1 BRA `(.L_x_616) ;  /* 0x0000003400d41947 */ /* 0x000fea0003800000 */
[----:B------:R-:W-:Y:S01]  /*2d40*/  UISETP.GE.AND UP0, UPT, UR6, 0x21, UPT ;  /* 0x000000210600788c */ /* 0x000fe2000bf06270 */
[----:B----4-:R-:W-:Y:S02]  /*2d50*/  IMAD.MOV.U32 R11, RZ, RZ, R14 ;  /* 0x000000ffff0b7224 */ /* 0x010fe400078e000e */
[----:B--2---:R-:W-:Y:S02]  /*2d60*/  IMAD.MOV.U32 R8, RZ, RZ, R15 ;  /* 0x000000ffff087224 */ /* 0x004fe400078e000f */
        /* <DEDUP_REMOVED lines=8> */
[----:B0-----:R-:W0:Y:S01]  /*2df0*/  LDS.64 R12, [UR4+0x20] ;  /* 0x00002004ff0c7984 */ /* 0x001e220008000a00 */
[----:B-1----:R-:W-:Y:S01]  /*2e00*/  DSETP.GEU.AND P0, PT, |R2|, |R6|, PT ;  /* 0x400000060200722a */ /* 0x002fe20003f0e200 */
[----:B------:R-:W-:Y:S01]  /*2e10*/  MOV R4, R6 ;  /* 0x0000000600047202 */ /* 0x000fe20000000f00 */
[----:B------:R-:W-:Y:S02]  /*2e20*/  IMAD.MOV.U32 R5, RZ, RZ, R7 ;  /* 0x000000ffff057224 */ /* 0x000fe400078e0007 */
[----:B0-----:R-:W-:Y:S02]  /*2e30*/  IMAD.MOV.U32 R11, RZ, RZ, R12 ;  /* 0x000000ffff0b7224 */ /* 0x001fe400078e000c */
        /* <DEDUP_REMOVED lines=16> */
.L_x_642:
[----:B------:R-:W-:Y:S05]  /*2f40*/  BSYNC.RECONVERGENT B1 ;  /* 0x0000000000017941 */ /* 0x000fea0003800200 */
.L_x_641:
[----:B------:R-:W-:Y:S01]  /*2f50*/  UISETP.GE.AND UP0, UPT, UR6, 0x41, UPT ;  /* 0x000000410600788c */ /* 0x000fe2000bf06270 */
[----:B---3--:R-:W-:Y:S02]  /*2f60*/  IMAD.MOV.U32 R9, RZ, RZ, R11 ;  /* 0x000000ffff097224 */ /* 0x008fe400078e000b */
[----:B------:R-:W-:Y:S02]  /*2f70*/  IMAD.MOV.U32 R0, RZ, RZ, R8 ;  /* 0x000000ffff007224 */ /* 0x000fe400078e0008 */
[----:B------:R-:W-:Y:S02]  /*2f80*/  IMAD.MOV.U32 R2, RZ, RZ, R4 ;  /* 0x000000ffff027224 */ /* 0x000fe400078e0004 */
[----:B------:R-:W-:Y:S02]  /*2f90*/  IMAD.MOV.U32 R3, RZ, RZ, R5 ;  /* 0x000000ffff037224 */ /* 0x000fe400078e0005 */
        /* <DEDUP_REMOVED lines=8> */
[----:B------:R-:W-:Y:S02]  /*3020*/  IMAD.MOV.U32 R2, RZ, RZ, R6 ;  /* 0x000000ffff027224 */ /* 0x000fe400078e0006 */
[----:B------:R-:W-:Y:S02]  /*3030*/  IMAD.MOV.U32 R3, RZ, RZ, R7 ;  /* 0x000000ffff037224 */ /* 0x000fe400078e0007 */
[----:B0-----:R-:W-:-:S02]  /*3040*/  IMAD.MOV.U32 R9, RZ, RZ, R12 ;  /* 0x000000ffff097224 */ /* 0x001fc400078e000c */
        /* <DEDUP_REMOVED lines=16> */
.L_x_644:
[----:B------:R-:W-:Y:S05]  /*3150*/  BSYNC.RECONVERGENT B1 ;  /* 0x0000000000017941 */ /* 0x000fea0003800200 */
.L_x_643:
[----:B------:R-:W-:Y:S01]  /*3160*/  UISETP.GE.AND UP0, UPT, UR6, 0x61, UPT ;  /* 0x000000610600788c */ /* 0x000fe2000bf06270 */
[----:B------:R-:W-:Y:S01]  /*3170*/  IMAD.MOV.U32 R11, RZ, RZ, R9 ;  /* 0x000000ffff0b7224 */ /* 0x000fe200078e0009 */
[----:B------:R-:W-:Y:S01]  /*3180*/  MOV R8, R0 ;  /* 0x0000000000087202 */ /* 0x000fe20000000f00 */
[----:B------:R-:W-:Y:S02]  /*3190*/  IMAD.MOV.U32 R4, RZ, RZ, R2 ;  /* 0x000000ffff047224 */ /* 0x000fe400078e0002 */
[----:B------:R-:W-:-:S04]  /*31a0*/  IMAD.MOV.U32 R5, RZ, RZ, R3 ;  /* 0x000000ffff057224 */ /* 0x000fc800078e0003 */
        /* <DEDUP_REMOVED lines=27> */
.L_x_646:
[----:B------:R-:W-:Y:S05]  /*3360*/  BSYNC.RECONVERGENT B1 ;  /* 0x0000000000017941 */ /* 0x000fea0003800200 */
.L_x_645:
[----:B------:R-:W-:Y:S01]  /*3370*/  UISETP.GE.AND UP0, UPT, UR6, 0x81, UPT ;  /* 0x000000810600788c */ /* 0x000fe2000bf06270 */
[----:B------:R-:W-:Y:S02]  /*3380*/  IMAD.MOV.U32 R9, RZ, RZ, R11 ;  /* 0x000000ffff097224 */ /* 0x000fe400078e000b */
        /* <DEDUP_REMOVED lines=30> */
.L_x_648:
[----:B------:R-:W-:Y:S05]  /*3570*/  BSYNC.RECONVERGENT B1 ;  /* 0x0000000000017941 */ /* 0x000fea0003800200 */
.L_x_647:
        /* <DEDUP_REMOVED lines=32> */
.L_x_650:
[----:B------:R-:W-:Y:S05]  /*3780*/  BSYNC.RECONVERGENT B1 ;  /* 0x0000000000017941 */ /* 0x000fea0003800200 */
.L_x_649:
        /* <DEDUP_REMOVED lines=14> */
[----:B------:R-:W-:Y:S01]  /*3870*/  IMAD.MOV.U32 R7, RZ, RZ, R3 ;  /* 0x000000ffff077224 */ /* 0x000fe200078e0003 */
[----:B0-----:R-:W-:Y:S01]  /*3880*/  MOV R0, R13 ;  /* 0x0000000d00007202 */ /* 0x001fe20000000f00 */
        /* <DEDUP_REMOVED lines=16> */
.L_x_652:
[----:B------:R-:W-:Y:S05]  /*3990*/  BSYNC.RECONVERGENT B1 ;  /* 0x0000000000017941 */ /* 0x000fea0003800200 */
.L_x_651:
[----:B------:R-:W-:Y:S01]  /*39a0*/  UISETP.GE.AND UP0, UPT, UR6, 0xe1, UPT ;  /* 0x000000e10600788c */ /* 0x000fe2000bf06270 */
[----:B------:R-:W-:Y:S02]  /*39b0*/  IMAD.MOV.U32 R14, RZ, RZ, R9 ;  /* 0x000000ffff0e7224 */ /* 0x000fe400078e0009 */
[----:B------:R-:W-:Y:S02]  /*39c0*/  IMAD.MOV.U32 R15, RZ, RZ, R0 ;  /* 0x000000ffff0f7224 */ /* 0x000fe400078e0000 */
[----:B------:R-:W-:Y:S02]  /*39d0*/  IMAD.MOV.U32 R2, RZ, RZ, R6 ;  /* 0x000000ffff027224 */ /* 0x000fe400078e0006 */
[----:B------:R-:W-:Y:S02]  /*39e0*/  IMAD.MOV.U32 R3, RZ, RZ, R7 ;  /* 0x000000ffff037224 */ /* 0x000fe400078e0007 */
[----:B------:R-:W-:Y:S05]  /*39f0*/  BRA.U !UP0, `(.L_x_616) ;  /* 0x0000002908a47547 */ /* 0x000fea000b800000 */
[----:B------:R-:W1:Y:S01]  /*3a00*/  S2UR UR5, SR_CgaCtaId ;  /* 0x00000000000579c3 */ /* 0x000e620000008800 */
[----:B------:R-:W-:Y:S02]  /*3a10*/  UMOV UR4, 0x400 ;  /* 0x0000040000047882 */ /* 0x000fe40000000000 */
[----:B-1----:R-:W-:-:S09]  /*3a20*/  ULEA UR4, UR5, UR4, 0x18 ;  /* 0x0000000405047291 */ /* 0x002fd2000f8ec0ff */
[----:B------:R-:W1:Y:S04]  /*3a30*/  LDS.64 R4, [UR4+0x78] ;  /* 0x00007804ff047984 */ /* 0x000e680008000a00 */
[----:B------:R-:W2:Y:S01]  /*3a40*/  LDS.64 R10, [UR4+0x80] ;  /* 0x00008004ff0a7984 */ /* 0x000ea20008000a00 */
        /* <DEDUP_REMOVED lines=21> */
.L_x_584:
        /* <DEDUP_REMOVED lines=30> */
[----:B------:R-:W-:Y:S02]  /*3d80*/  ISETP.GE.U32.AND.EX P0, PT, RZ, RZ, PT, P0 ;  /* 0x000000ffff00720c */ /* 0x000fe40003f06100 */
[----:B------:R-:W-:-:S11]  /*3d90*/  IADD3.X R7, PT, PT, RZ, UR7, RZ, P1, !PT ;  /* 0x00000007ff077c10 */ /* 0x000fd60008ffe4ff */
[----:B------:R-:W-:-:S06]  /*3da0*/  DSETP.LT.OR P0, PT, |R8|, |R4|, !P0 ;  /* 0x400000040800722a */ /* 0x000fcc0004701600 */
[----:B------:R-:W-:Y:S02]  /*3db0*/  FSEL R8, R4, R8, P0 ;  /* 0x0000000804087208 */ /* 0x000fe40000000000 */
[----:B------:R-:W-:Y:S02]  /*3dc0*/  FSEL R9, R5, R9, P0 ;  /* 0x0000000905097208 */ /* 0x000fe40000000000 */
[----:B------:R-:W-:Y:S02]  /*3dd0*/  SEL R23, R6, R23, P0 ;  /* 0x0000001706177207 */ /* 0x000fe40000000000 */
[----:B------:R-:W-:-:S07]  /*3de0*/  SEL R24, R7, R24, P0 ;  /* 0x0000001807187207 */ /* 0x000fce0000000000 */
.L_x_654:
[----:B------:R-:W-:Y:S05]  /*3df0*/  BSYNC.RECONVERGENT B1 ;  /* 0x0000000000017941 */ /* 0x000fea0003800200 */
.L_x_653:
[----:B------:R-:W-:Y:S01]  /*3e00*/  UISETP.GE.U32.AND UP0, UPT, UR4, 0xa00, UPT ;  /* 0x00000a000400788c */ /* 0x000fe2000bf06070 */
[----:B------:R-:W-:-:S08]  /*3e10*/  IMAD.MOV.U32 R5, RZ, RZ, 0x500 ;  /* 0x00000500ff057424 */ /* 0x000fd000078e00ff */
[----:B------:R-:W-:Y:S05]  /*3e20*/  BRA.U !UP0, `(.L_x_655) ;  /* 0x00000005084c7547 */ /* 0x000fea000b800000 */
[----:B------:R-:W-:Y:S01]  /*3e30*/  IMAD.MOV.U32 R12, RZ, RZ, R8 ;  /* 0x000000ffff0c7224 */ /* 0x000fe200078e0008 */
[----:B------:R-:W0:Y:S01]  /*3e40*/  LDCU UR4, c[0x0][0x398] ;  /* 0x00007300ff0477ac */ /* 0x000e220008000800 */
[----:B------:R-:W-:Y:S02]  /*3e50*/  IMAD.MOV.U32 R13, RZ, RZ, R9 ;  /* 0x000000ffff0d7224 */ /* 0x000fe400078e0009 */
[----:B------:R-:W-:Y:S01]  /*3e60*/  IMAD.MOV.U32 R17, RZ, RZ, 0x500 ;  /* 0x00000500ff117424 */ /* 0x000fe200078e00ff */
[----:B------:R-:W1:Y:S01]  /*3e70*/  LDCU.64 UR6, c[0x0][0x388] ;  /* 0x00007100ff0677ac */ /* 0x000e620008000a00 */
[----:B------:R-:W-:-:S05]  /*3e80*/  NOP ;  /* 0x0000000000007918 */ /* 0x000fca0000000000 */
.L_x_656:
[----:B------:R-:W-:-:S05]  /*3e90*/  IMAD.WIDE.U32 R26, R17, 0x8, R2 ;  /* 0x00000008111a7825 */ /* 0x000fca00078e0002 */
[----:B------:R-:W2:Y:S04]  /*3ea0*/  LDG.E.64 R14, desc[UR8][R26.64] ;  /* 0x000000081a0e7981 */ /* 0x000ea8000c1e1b00 */
[----:B------:R-:W3:Y:S04]  /*3eb0*/  LDG.E.64 R4, desc[UR8][R26.64+0x800] ;  /* 0x000800081a047981 */ /* 0x000ee8000c1e1b00 */
[----:B------:R-:W4:Y:S04]  /*3ec0*/  LDG.E.64 R6, desc[UR8][R26.64+0x1000] ;  /* 0x001000081a067981 */ /* 0x000f28000c1e1b00 */
[----:B------:R-:W5:Y:S04]  /*3ed0*/  LDG.E.64 R10, desc[UR8][R26.64+0x1800] ;  /* 0x001800081a0a7981 */ /* 0x000f68000c1e1b00 */
[----:B------:R-:W5:Y:S01]  /*3ee0*/  LDG.E.64 R8, desc[UR8][R26.64+0x2000] ;  /* 0x002000081a087981 */ /* 0x000f62000c1e1b00 */
[----:B-1----:R-:W-:-:S04]  /*3ef0*/  IADD3 R18, P0, P1, R0, UR6, R17 ;  /* 0x0000000600127c10 */ /* 0x002fc8000f91e011 */
[----:B------:R-:W-:Y:S01]  /*3f00*/  IADD3.X R16, PT, PT, RZ, UR7, RZ, P0, P1 ;  /* 0x00000007ff107c10 */ /* 0x000fe200087e24ff */
[----:B------:R-:W-:Y:S01]  /*3f10*/  IMAD.MOV.U32 R20, RZ, RZ, R18 ;  /* 0x000000ffff147224 */ /* 0x000fe200078e0012 */
[----:B------:R-:W-:-:S03]  /*3f20*/  IADD3 R22, P3, PT, R18, 0x100, RZ ;  /* 0x0000010012167810 */ /* 0x000fc60007f7e0ff */
        /* <DEDUP_REMOVED lines=11> */
[----:B------:R-:W-:Y:S01]  /*3fe0*/  IMAD.X R24, RZ, RZ, R16, P3 ;  /* 0x000000ffff187224 */ /* 0x000fe200018e0610 */
[----:B------:R-:W-:-:S03]  /*3ff0*/  IADD3 R13, P3, PT, R18, 0x200, RZ ;  /* 0x00000200120d7810 */ /* 0x000fc60007f7e0ff */
[----:B---3--:R-:W-:-:S14]  /*4000*/  DSETP.GEU.AND P1, PT, |R14|, |R4|, PT ;  /* 0x400000040e00722a */ /* 0x008fdc0003f2e200 */
[----:B------:R-:W-:-:S04]  /*4010*/  @P1 ISETP.GE.U32.AND P0, PT, R20, R22, PT ;  /* 0x000000161400120c */ /* 0x000fc80003f06070 */
[----:B------:R-:W-:-:S13]  /*4020*/  @P1 ISETP.GE.AND.EX P0, PT, R19, R24, PT, P0 ;  /* 0x000000181300120c */ /* 0x000fda0003f06300 */
[----:B------:R-:W-:-:S06]  /*4030*/  @P1 DSETP.LT.OR P0, PT, |R4|, |R14|, !P0 ;  /* 0x4000000e0400122a */ /* 0x000fcc0004701600 */
[----:B------:R-:W-:Y:S01]  /*4040*/  @P1 FSEL R12, R14, R4, P0 ;  /* 0x000000040e0c1208 */ /* 0x000fe20000000000 */
[----:B------:R-:W-:Y:S01]  /*4050*/  IMAD.X R14, RZ, RZ, R16, P3 ;  /* 0x000000ffff0e7224 */ /* 0x000fe200018e0610 */
[----:B------:R-:W-:Y:S02]  /*4060*/  @P1 FSEL R15, R15, R5, P0 ;  /* 0x000000050f0f1208 */ /* 0x000fe40000000000 */
[----:B------:R-:W-:Y:S01]  /*4070*/  @P1 SEL R22, R20, R22, P0 ;  /* 0x0000001614161207 */ /* 0x000fe20000000000 */
[----:B------:R-:W-:Y:S01]  /*4080*/  @P1 IMAD.MOV.U32 R4, RZ, RZ, R12 ;  /* 0x000000ffff041224 */ /* 0x000fe200078e000c */
[----:B------:R-:W-:Y:S01]  /*4090*/  IADD3 R12, P3, PT, R18, 0x300, RZ ;  /* 0x00000300120c7810 */ /* 0x000fe20007f7e0ff */
[----:B------:R-:W-:Y:S02]  /*40a0*/  @P1 IMAD.MOV.U32 R5, RZ, RZ, R15 ;  /* 0x000000ffff051224 */ /* 0x000fe400078e000f */
[----:B------:R-:W-:Y:S01]  /*40b0*/  IMAD.MOV.U32 R15, RZ, RZ, R24 ;  /* 0x000000ffff0f7224 */ /* 0x000fe200078e0018 */
[----:B------:R-:W-:-:S03]  /*40c0*/  @P1 SEL R15, R19, R24, P0 ;  /* 0x00000018130f1207 */ /* 0x000fc60000000000 */
[----:B----4-:R-:W-:-:S14]  /*40d0*/  DSETP.GEU.AND P2, PT, |R4|, |R6|, PT ;  /* 0x400000060400722a */ /* 0x010fdc0003f4e200 */
[----:B------:R-:W-:-:S04]  /*40e0*/  @P2 ISETP.GE.U32.AND P0, PT, R22, R13, PT ;  /* 0x0000000d1600220c */ /* 0x000fc80003f06070 */
[----:B------:R-:W-:-:S13]  /*40f0*/  @P2 ISETP.GE.AND.EX P0, PT, R15, R14, PT, P0 ;  /* 0x0000000e0f00220c */ /* 0x000fda0003f06300 */
[----:B------:R-:W-:-:S06]  /*4100*/  @P2 DSETP.LT.OR P0, PT, |R6|, |R4|, !P0 ;  /* 0x400000040600222a */ /* 0x000fcc0004701600 */
[----:B------:R-:W-:Y:S02]  /*4110*/  @P2 FSEL R4, R4, R6, P0 ;  /* 0x0000000604042208 */ /* 0x000fe40000000000 */
[----:B------:R-:W-:Y:S02]  /*4120*/  @P2 FSEL R5, R5, R7, P0 ;  /* 0x0000000705052208 */ /* 0x000fe40000000000 */
[----:B------:R-:W-:Y:S01]  /*4130*/  @P2 SEL R14, R15, R14, P0 ;  /* 0x0000000e0f0e2207 */ /* 0x000fe20000000000 */
[----:B------:R-:W-:Y:S02]  /*4140*/  @P2 IMAD.MOV.U32 R6, RZ, RZ, R4 ;  /* 0x000000ffff062224 */ /* 0x000fe400078e0004 */
[----:B------:R-:W-:Y:S02]  /*4150*/  @P2 IMAD.MOV.U32 R7, RZ, RZ, R5 ;  /* 0x000000ffff072224 */ /* 0x000fe400078e0005 */
[----:B------:R-:W-:Y:S01]  /*4160*/  IMAD.MOV.U32 R5, RZ, RZ, R13 ;  /* 0x000000ffff057224 */ /* 0x000fe200078e000d */
[----:B------:R-:W-:Y:S01]  /*4170*/  @P2 SEL R5, R22, R13, P0 ;  /* 0x0000000d16052207 */ /* 0x000fe20000000000 */
        /* <DEDUP_REMOVED lines=13> */
[----:B------:R-:W-:-:S04]  /*4250*/  IADD3 R5, PT, PT, R17, 0xa00, RZ ;  /* 0x00000a0011057810 */ /* 0x000fc80007ffe0ff */
[----:B0-----:R-:W-:Y:S01]  /*4260*/  ISETP.GT.AND P1, PT, R5, UR4, PT ;  /* 0x0000000405007c0c */ /* 0x001fe2000bf24270 */
[----:B------:R-:W-:Y:S01]  /*4270*/  DSETP.GEU.AND P2, PT, |R10|, |R8|, PT ;  /* 0x400000080a00722a */ /* 0x000fe20003f4e200 */
[----:B------:R-:W-:-:S04]  /*4280*/  VIADD R5, R17, 0x500 ;  /* 0x0000050011057836 */ /* 0x000fc80000000000 */
[----:B------:R-:W-:-:S09]  /*4290*/  IMAD.MOV.U32 R17, RZ, RZ, R5 ;  /* 0x000000ffff117224 */ /* 0x000fd200078e0005 */
        /* <DEDUP_REMOVED lines=12> */
.L_x_655:
        /* <DEDUP_REMOVED lines=14> */
[----:B------:R-:W-:Y:S01]  /*4440*/  IMAD.IADD R7, R0, 0x1, R5 ;  /* 0x0000000100077824 */ /* 0x000fe200078e0205 */
[----:B------:R-:W-:-:S04]  /*4450*/  LEA.HI R4, R10, 0x1, RZ, 0x18 ;  /* 0x000000010a047811 */ /* 0x000fc800078fc0ff */
[C---:B------:R-:W-:Y:S02]  /*4460*/  IADD3 R14, P0, PT, R7.reuse, UR6, RZ ;  /* 0x00000006070e7c10 */ /* 0x040fe4000ff1e0ff */
[----:B------:R-:W-:Y:S01]  /*4470*/  LOP3.LUT R6, R4, 0x3, RZ, 0xc0, !PT ;  /* 0x0000000304067812 */ /* 0x000fe200078ec0ff */
[----:B------:R-:W-:Y:S02]  /*4480*/  IMAD.MOV.U32 R4, RZ, RZ, R0 ;  /* 0x000000ffff047224 */ /* 0x000fe400078e0000 */
[----:B------:R-:W-:Y:S02]  /*4490*/  IMAD.X R15, RZ, RZ, UR7, P0 ;  /* 0x00000007ff0f7e24 */ /* 0x000fe400080e06ff */
[----:B------:R-:W-:Y:S02]  /*44a0*/  IMAD.MOV R11, RZ, RZ, -R6 ;  /* 0x000000ffff0b7224 */ /* 0x000fe400078e0a06 */
[----:B0-----:R-:W-:-:S04]  /*44b0*/  IMAD.WIDE.U32 R2, R7, 0x8, R2 ;  /* 0x0000000807027825 */ /* 0x001fc800078e0002 */
[----:B------:R-:W-:Y:S02]  /*44c0*/  IMAD.MOV.U32 R12, RZ, RZ, R2 ;  /* 0x000000ffff0c7224 */ /* 0x000fe400078e0002 */
[----:B------:R-:W-:-:S07]  /*44d0*/  IMAD.MOV.U32 R13, RZ, RZ, R3 ;  /* 0x000000ffff0d7224 */ /* 0x000fce00078e0003 */
.L_x_663:
[----:B------:R-:W-:Y:S02]  /*44e0*/  IMAD.MOV.U32 R2, RZ, RZ, R12 ;  /* 0x000000ffff027224 */ /* 0x000fe400078e000c */
[----:B------:R-:W-:-:S06]  /*44f0*/  IMAD.MOV.U32 R3, RZ, RZ, R13 ;  /* 0x000000ffff037224 */ /* 0x000fcc00078e000d */
[----:B------:R-:W2:Y:S01]  /*4500*/  LDG.E.64 R2, desc[UR8][R2.64] ;  /* 0x0000000802027981 */ /* 0x000ea2000c1e1b00 */
[----:B------:R-:W-:Y:S01]  /*4510*/  VIADD R11, R11, 0x1 ;  /* 0x000000010b0b7836 */ /* 0x000fe20000000000 */
[----:B------:R-:W-:Y:S01]  /*4520*/  BSSY.RECONVERGENT B3, `(.L_x_661) ;  /* 0x000001b000037945 */ /* 0x000fe20003800200 */
[----:B------:R-:W-:Y:S01]  /*4530*/  IMAD.MOV.U32 R19, RZ, RZ, R23 ;  /* 0x000000ffff137224 */ /* 0x000fe200078e0017 */
[----:B------:R-:W-:Y:S01]  /*4540*/  MOV R7, R9 ;  /* 0x0000000900077202 */ /* 0x000fe20000000f00 */
[----:B------:R-:W-:Y:S01]  /*4550*/  IMAD.MOV.U32 R16, RZ, RZ, R24 ;  /* 0x000000ffff107224 */ /* 0x000fe200078e0018 */
[----:B------:R-:W-:Y:S01]  /*4560*/  ISETP.NE.AND P2, PT, R11, RZ, PT ;  /* 0x000000ff0b00720c */ /* 0x000fe20003f45270 */
[----:B------:R-:W-:Y:S01]  /*4570*/  IMAD.MOV.U32 R6, RZ, RZ, R8 ;  /* 0x000000ffff067224 */ /* 0x000fe200078e0008 */
[----:B------:R-:W-:Y:S01]  /*4580*/  IADD3 R12, P3, PT, R12, 0x800, RZ ;  /* 0x000008000c0c7810 */ /* 0x000fe20007f7e0ff */
[----:B------:R-:W-:Y:S02]  /*4590*/  IMAD.MOV.U32 R23, RZ, RZ, R14 ;  /* 0x000000ffff177224 */ /* 0x000fe400078e000e */
[----:B------:R-:W-:Y:S01]  /*45a0*/  IMAD.MOV.U32 R24, RZ, RZ, R15 ;  /* 0x000000ffff187224 */ /* 0x000fe200078e000f */
[----:B--2---:R-:W-:Y:S01]  /*45b0*/  DSETP.GEU.AND P0, PT, |R8|, |R2|, PT ;  /* 0x400000020800722a */ /* 0x004fe20003f0e200 */
[----:B------:R-:W-:-:S02]  /*45c0*/  IMAD.MOV.U32 R8, RZ, RZ, R2 ;  /* 0x000000ffff087224 */ /* 0x000fc400078e0002 */
        /* <DEDUP_REMOVED lines=16> */
.L_x_662:
[----:B------:R-:W-:Y:S05]  /*46d0*/  BSYNC.RECONVERGENT B3 ;  /* 0x0000000000037941 */ /* 0x000fea0003800200 */
.L_x_661:
[----:B------:R-:W-:Y:S01]  /*46e0*/  IADD3 R14, P0, PT, R14, 0x100, RZ ;  /* 0x000001000e0e7810 */ /* 0x000fe20007f1e0ff */
[----:B------:R-:W-:Y:S02]  /*46f0*/  VIADD R4, R4, 0x100 ;  /* 0x0000010004047836 */ /* 0x000fe40000000000 */
[----:B------:R-:W-:Y:S02]  /*4700*/  IMAD.X R13, RZ, RZ, R13, P3 ;  /* 0x000000ffff0d7224 */ /* 0x000fe400018e060d */
[----:B------:R-:W-:Y:S01]  /*4710*/  IMAD.X R15, RZ, RZ, R15, P0 ;  /* 0x000000ffff0f7224 */ /* 0x000fe200000e060f */
[----:B------:R-:W-:Y:S07]  /*4720*/  @P2 BRA `(.L_x_663) ;  /* 0xfffffffc006c2947 */ /* 0x000fee000383ffff */
.L_x_660:
[----:B------:R-:W-:Y:S05]  /*4730*/  BSYNC.RECONVERGENT B2 ;  /* 0x0000000000027941 */ /* 0x000fea0003800200 */
.L_x_659:
[----:B------:R-:W-:-:S13]  /*4740*/  ISETP.GE.U32.AND P0, PT, R10, 0x300, PT ;  /* 0x000003000a00780c */ /* 0x000fda0003f06070 */
[----:B------:R-:W-:Y:S05]  /*4750*/  @!P0 BRA `(.L_x_658) ;  /* 0x0000000400fc8947 */ /* 0x000fea0003800000 */
[----:B------:R-:W0:Y:S01]  /*4760*/  LDCU.128 UR12, c[0x0][0x380] ;  /* 0x00007000ff0c77ac */ /* 0x000e220008000c00 */
[----:B------:R-:W1:Y:S01]  /*4770*/  LDC.64 R20, c[0x0][0x380] ;  /* 0x0000e000ff147b82 */ /* 0x000e620000000a00 */
[C---:B------:R-:W-:Y:S01]  /*4780*/  IADD3 R7, P1, PT, R4.reuse, R5, RZ ;  /* 0x0000000504077210 */ /* 0x040fe20007f3e0ff */
[C---:B------:R-:W-:Y:S02]  /*4790*/  IMAD.IADD R16, R4.reuse, 0x1, R5 ;  /* 0x0000000104107824 */ /* 0x040fe400078e0205 */
[----:B------:R-:W-:Y:S02]  /*47a0*/  VIADD R22, R4, 0x200 ;  /* 0x0000020004167836 */ /* 0x000fe40000000000 */
[----:B------:R-:W-:Y:S02]  /*47b0*/  IMAD.X R10, RZ, RZ, RZ, P1 ;  /* 0x000000ffff0a7224 */ /* 0x000fe400008e06ff */
[----:B------:R-:W2:Y:S01]  /*47c0*/  LDC.64 R2, c[0x0][0x388] ;  /* 0x0000e200ff027b82 */ /* 0x000ea20000000a00 */
[----:B0-----:R-:W-:-:S02]  /*47d0*/  LEA R6, P2, R7, UR12, 0x3 ;  /* 0x0000000c07067c11 */ /* 0x001fc4000f8418ff */
[----:B------:R-:W-:Y:S02]  /*47e0*/  IADD3 R18, P0, PT, R16, UR14, RZ ;  /* 0x0000000e10127c10 */ /* 0x000fe4000ff1e0ff */
[----:B------:R-:W-:Y:S02]  /*47f0*/  IADD3 R6, P1, PT, R6, 0x1800, RZ ;  /* 0x0000180006067810 */ /* 0x000fe40007f3e0ff */
[----:B------:R-:W-:Y:S01]  /*4800*/  LEA.HI.X R5, R7, UR13, R10, 0x3, P2 ;  /* 0x0000000d07057c11 */ /* 0x000fe200090f1c0a */
[----:B-1----:R-:W-:-:S04]  /*4810*/  IMAD.WIDE.U32 R20, R16, 0x8, R20 ;  /* 0x0000000810147825 */ /* 0x002fc800078e0014 */
[----:B------:R-:W-:Y:S02]  /*4820*/  IMAD.X R19, RZ, RZ, UR15, P0 ;  /* 0x0000000fff137e24 */ /* 0x000fe400080e06ff */
[----:B------:R-:W-:-:S07]  /*4830*/  IMAD.X R5, RZ, RZ, R5, P1 ;  /* 0x000000ffff057224 */ /* 0x000fce00008e0605 */
.L_x_672:
[----:B------:R-:W3:Y:S01]  /*4840*/  LDG.E.64 R14, desc[UR8][R20.64] ;  /* 0x00000008140e7981 */ /* 0x000ee2000c1e1b00 */
[----:B------:R-:W-:-:S05]  /*4850*/  IMAD.MOV.U32 R4, RZ, RZ, R6 ;  /* 0x000000ffff047224 */ /* 0x000fca00078e0006 */
[----:B------:R0:W5:Y:S04]  /*4860*/  LDG.E.64 R10, desc[UR8][R4.64+-0x1000] ;  /* 0xfff00008040a7981 */ /* 0x000168000c1e1b00 */
[----:B------:R0:W5:Y:S01]  /*4870*/  LDG.E.64 R6, desc[UR8][R4.64+-0x800] ;  /* 0xfff8000804067981 */ /* 0x000162000c1e1b00 */
[----:B------:R-:W-:Y:S01]  /*4880*/  BSSY.RECONVERGENT B2, `(.L_x_664) ;  /* 0x0000015000027945 */ /* 0x000fe20003800200 */
[----:B------:R-:W-:Y:S02]  /*4890*/  IMAD.MOV.U32 R26, RZ, RZ, R18 ;  /* 0x000000ffff1a7224 */ /* 0x000fe400078e0012 */
[----:B------:R-:W-:Y:S01]  /*48a0*/  IMAD.MOV.U32 R25, RZ, RZ, R19 ;  /* 0x000000ffff197224 */ /* 0x000fe200078e0013 */
[----:B---3--:R-:W-:Y:S01]  /*48b0*/  DSETP.GEU.AND P0, PT, |R8|, |R14|, PT ;  /* 0x4000000e0800722a */ /* 0x008fe20003f0e200 */
[----:B------:R-:W-:Y:S01]  /*48c0*/  MOV R12, R14 ;  /* 0x0000000e000c7202 */ /* 0x000fe20000000f00 */
[----:B------:R-:W-:-:S12]  /*48d0*/  IMAD.MOV.U32 R13, RZ, RZ, R15 ;  /* 0x000000ffff0d7224 */ /* 0x000fd800078e000f */
        /* <DEDUP_REMOVED lines=15> */
.L_x_665:
[----:B------:R-:W-:Y:S05]  /*49d0*/  BSYNC.RECONVERGENT B2 ;  /* 0x0000000000027941 */ /* 0x000fea0003800200 */
.L_x_664:
[----:B-----5:R-:W-:Y:S01]  /*49e0*/  DSETP.GEU.AND P0, PT, |R12|, |R10|, PT ;  /* 0x4000000a0c00722a */ /* 0x020fe20003f0e200 */
[----:B------:R-:W-:Y:S01]  /*49f0*/  VIADD R9, R16, 0x100 ;  /* 0x0000010010097836 */ /* 0x000fe20000000000 */
[----:B------:R-:W-:Y:S01]  /*4a00*/  BSSY.RECONVERGENT B2, `(.L_x_666) ;  /* 0x0000016000027945 */ /* 0x000fe20003800200 */
[----:B------:R-:W-:-:S03]  /*4a10*/  IMAD.MOV.U32 R8, RZ, RZ, R10 ;  /* 0x000000ffff087224 */ /* 0x000fc600078e000a */
[----:B--2---:R-:W-:Y:S01]  /*4a20*/  IADD3 R23, P1, PT, R9, R2, RZ ;  /* 0x0000000209177210 */ /* 0x004fe20007f3e0ff */
[----:B------:R-:W-:-:S04]  /*4a30*/  IMAD.MOV.U32 R9, RZ, RZ, R11 ;  /* 0x000000ffff097224 */ /* 0x000fc800078e000b */
[----:B------:R-:W-:Y:S02]  /*4a40*/  IMAD.X R24, RZ, RZ, R3, P1 ;  /* 0x000000ffff187224 */ /* 0x000fe400008e0603 */
[----:B------:R-:W-:Y:S02]  /*4a50*/  IMAD.MOV.U32 R15, RZ, RZ, R23 ;  /* 0x000000ffff0f7224 */ /* 0x000fe400078e0017 */
[----:B------:R-:W-:Y:S01]  /*4a60*/  IMAD.MOV.U32 R14, RZ, RZ, R24 ;  /* 0x000000ffff0e7224 */ /* 0x000fe200078e0018 */
        /* <DEDUP_REMOVED lines=15> */
.L_x_667:
[----:B------:R-:W-:Y:S05]  /*4b60*/  BSYNC.RECONVERGENT B2 ;  /* 0x0000000000027941 */ /* 0x000fea0003800200 */
.L_x_666:
[----:B------:R0:W5:Y:S01]  /*4b70*/  LDG.E.64 R10, desc[UR8][R4.64] ;  /* 0x00000008040a7981 */ /* 0x000162000c1e1b00 */
[----:B------:R-:W-:Y:S01]  /*4b80*/  DSETP.GEU.AND P0, PT, |R8|, |R6|, PT ;  /* 0x400000060800722a */ /* 0x000fe20003f0e200 */
[----:B------:R-:W-:Y:S01]  /*4b90*/  VIADD R13, R16, 0x200 ;  /* 0x00000200100d7836 */ /* 0x000fe20000000000 */
[----:B------:R-:W-:Y:S01]  /*4ba0*/  BSSY.RECONVERGENT B2, `(.L_x_668) ;  /* 0x0000016000027945 */ /* 0x000fe20003800200 */
[----:B------:R-:W-:-:S03]  /*4bb0*/  MOV R12, R6 ;  /* 0x00000006000c7202 */ /* 0x000fc60000000f00 */
[----:B------:R-:W-:Y:S01]  /*4bc0*/  IADD3 R24, P1, PT, R13, R2, RZ ;  /* 0x000000020d187210 */ /* 0x000fe20007f3e0ff */
[----:B------:R-:W-:-:S04]  /*4bd0*/  IMAD.MOV.U32 R13, RZ, RZ, R7 ;  /* 0x000000ffff0d7224 */ /* 0x000fc800078e0007 */
[----:B------:R-:W-:Y:S02]  /*4be0*/  IMAD.X R23, RZ, RZ, R3, P1 ;  /* 0x000000ffff177224 */ /* 0x000fe400008e0603 */
        /* <DEDUP_REMOVED lines=17> */
.L_x_669:
[----:B------:R-:W-:Y:S05]  /*4d00*/  BSYNC.RECONVERGENT B2 ;  /* 0x0000000000027941 */ /* 0x000fea0003800200 */
.L_x_668:
[----:B-----5:R-:W-:Y:S01]  /*4d10*/  DSETP.GEU.AND P0, PT, |R12|, |R10|, PT ;  /* 0x4000000a0c00722a */ /* 0x020fe20003f0e200 */
[----:B------:R-:W-:Y:S01]  /*4d20*/  VIADD R7, R16, 0x300 ;  /* 0x0000030010077836 */ /* 0x000fe20000000000 */
[----:B------:R-:W-:Y:S01]  /*4d30*/  BSSY.RECONVERGENT B2, `(.L_x_670) ;  /* 0x0000016000027945 */ /* 0x000fe20003800200 */
[----:B------:R-:W-:Y:S02]  /*4d40*/  IMAD.MOV.U32 R8, RZ, RZ, R10 ;  /* 0x000000ffff087224 */ /* 0x000fe400078e000a */
[----:B------:R-:W-:Y:S01]  /*4d50*/  IMAD.MOV.U32 R9, RZ, RZ, R11 ;  /* 0x000000ffff097224 */ /* 0x000fe200078e000b */
[----:B------:R-:W-:-:S05]  /*4d60*/  IADD3 R7, P1, PT, R7, R2, RZ ;  /* 0x0000000207077210 */ /* 0x000fca0007f3e0ff */
        /* <DEDUP_REMOVED lines=18> */
.L_x_671:
[----:B------:R-:W-:Y:S05]  /*4e90*/  BSYNC.RECONVERGENT B2 ;  /* 0x0000000000027941 */ /* 0x000fea0003800200 */
.L_x_670:
[----:B------:R-:W-:Y:S01]  /*4ea0*/  VIADD R10, R22, 0x200 ;  /* 0x00000200160a7836 */ /* 0x000fe20000000000 */
[----:B------:R-:W-:Y:S01]  /*4eb0*/  IADD3 R6, P2, PT, R4, 0x2000, RZ ;  /* 0x0000200004067810 */ /* 0x000fe20007f5e0ff */
[----:B------:R-:W-:Y:S01]  /*4ec0*/  VIADD R22, R22, 0x400 ;  /* 0x0000040016167836 */ /* 0x000fe20000000000 */
[----:B------:R-:W-:Y:S01]  /*4ed0*/  IADD3 R18, P1, PT, R18, 0x400, RZ ;  /* 0x0000040012127810 */ /* 0x000fe20007f3e0ff */
[----:B------:R-:W-:Y:S01]  /*4ee0*/  VIADD R16, R16, 0x400 ;  /* 0x0000040010107836 */ /* 0x000fe20000000000 */
[----:B------:R-:W-:Y:S01]  /*4ef0*/  ISETP.GE.AND P0, PT, R10, R17, PT ;  /* 0x000000110a00720c */ /* 0x000fe20003f06270 */
[----:B------:R-:W-:Y:S01]  /*4f00*/  IMAD.X R5, RZ, RZ, R5, P2 ;  /* 0x000000ffff057224 */ /* 0x000fe200010e0605 */
[----:B------:R-:W-:Y:S02]  /*4f10*/  IADD3 R20, P2, PT, R20, 0x2000, RZ ;  /* 0x0000200014147810 */ /* 0x000fe40007f5e0ff */
[----:B------:R-:W-:-:S03]  /*4f20*/  IADD3.X R19, PT, PT, RZ, R19, RZ, P1, !PT ;  /* 0x00000013ff137210 */ /* 0x000fc60000ffe4ff */
[----:B------:R-:W-:-:S06]  /*4f30*/  IMAD.X R21, RZ, RZ, R21, P2 ;  /* 0x000000ffff157224 */ /* 0x000fcc00010e0615 */
[----:B------:R-:W-:Y:S05]  /*4f40*/  @!P0 BRA `(.L_x_672) ;  /* 0xfffffff8003c8947 */ /* 0x000fea000383ffff */
.L_x_658:
[----:B------:R-:W-:Y:S05]  /*4f50*/  BSYNC.RECONVERGENT B1 ;  /* 0x0000000000017941 */ /* 0x000fea0003800200 */
.L_x_657:
        /* <DEDUP_REMOVED lines=32> */
.L_x_674:
[----:B------:R-:W-:Y:S05]  /*5160*/  BSYNC.RECONVERGENT B1 ;  /* 0x0000000000017941 */ /* 0x000fea0003800200 */
.L_x_673:
        /* <DEDUP_REMOVED lines=31> */
.L_x_676:
[----:B------:R-:W-:Y:S05]  /*5360*/  BSYNC.RECONVERGENT B1 ;  /* 0x0000000000017941 */ /* 0x000fea0003800200 */
.L_x_675:
        /* <DEDUP_REMOVED lines=31> */
.L_x_678:
[----:B------:R-:W-:Y:S05]  /*5560*/  BSYNC.RECONVERGENT B1 ;  /* 0x0000000000017941 */ /* 0x000fea0003800200 */
.L_x_677:
[----:B------:R-:W-:Y:S01]  /*5570*/  ISETP.GT.AND P0, PT, R10, 0x17, PT ;  /* 0x000000170a00780c */ /* 0x000fe20003f04270 */
[----:B-1----:R1:W1:Y:S01]  /*5580*/  SHFL.DOWN PT, R6, R2, 0x8, 0x1f ;  /* 0x09001f0002067f89 */ /* 0x00226200000e0000 */
[----:B------:R-:W-:Y:S01]  /*5590*/  BSSY.RECONVERGENT B1, `(.L_x_679) ;  /* 0x000001d000017945 */ /* 0x000fe20003800200 */
[----:B0-----:R-:W-:Y:S01]  /*55a0*/  IMAD.MOV.U32 R8, RZ, RZ, R11 ;  /* 0x000000ffff087224 */ /* 0x001fe200078e000b */
[----:B------:R-:W-:Y:S01]  /*55b0*/  MOV R4, R2 ;  /* 0x0000000200047202 */ /* 0x000fe20000000f00 */
[----:B--2---:R0:W2:Y:S01]  /*55c0*/  SHFL.DOWN PT, R7, R3, 0x8, 0x1f ;  /* 0x09001f0003077f89 */ /* 0x0040a200000e0000 */
[----:B------:R-:W-:Y:S02]  /*55d0*/  IMAD.MOV.U32 R9, RZ, RZ, R12 ;  /* 0x000000ffff097224 */ /* 0x000fe400078e000c */
[----:B------:R-:W-:Y:S01]  /*55e0*/  IMAD.MOV.U32 R5, RZ, RZ, R3 ;  /* 0x000000ffff057224 */ /* 0x000fe200078e0003 */
[----:B---3--:R0:W3:Y:S04]  /*55f0*/  SHFL.DOWN PT, R14, R11, 0x8, 0x1f ;  /* 0x09001f000b0e7f89 */ /* 0x0080e800000e0000 */
        /* <DEDUP_REMOVED lines=22> */
.L_x_680:
[----:B------:R-:W-:Y:S05]  /*5760*/  BSYNC.RECONVERGENT B1 ;  /* 0x0000000000017941 */ /* 0x000fea0003800200 */
.L_x_679:
        /* <DEDUP_REMOVED lines=31> */
.L_x_682:
[----:B------:R-:W-:Y:S05]  /*5960*/  BSYNC.RECONVERGENT B1 ;  /* 0x0000000000017941 */ /* 0x000fea0003800200 */
.L_x_681:
        /* <DEDUP_REMOVED lines=11> */
.L_x_684:
[----:B------:R-:W-:Y:S05]  /*5a20*/  BSYNC.RECONVERGENT B1 ;  /* 0x0000000000017941 */ /* 0x000fea0003800200 */
.L_x_683:
        /* <DEDUP_REMOVED lines=31> */
.L_x_686:
[----:B------:R-:W-:Y:S05]  /*5c20*/  BSYNC.RECONVERGENT B1 ;  /* 0x0000000000017941 */ /* 0x000fea0003800200 */
.L_x_685:
        /* <DEDUP_REMOVED lines=23> */
.L_x_688:
[----:B------:R-:W-:Y:S05]  /*5da0*/  BSYNC.RECONVERGENT B1 ;  /* 0x0000000000017941 */ /* 0x000fea0003800200 */
.L_x_687:
[----:B------:R-:W-:Y:S01]  /*5db0*/  DSETP.GEU.AND P0, PT, |R4|, |R10|, PT ;  /* 0x4000000a0400722a */ /* 0x000fe20003f0e200 */
[----:B------:R-:W-:Y:S01]  /*5dc0*/  BSSY.RECONVERGENT B1, `(.L_x_689) ;  /* 0x0000014000017945 */ /* 0x000fe20003800200 */
[----:B------:R-:W-:Y:S01]  /*5dd0*/  IMAD.MOV.U32 R2, RZ, RZ, R10 ;  /* 0x000000ffff027224 */ /* 0x000fe200078e000a */
[----:B------:R-:W-:Y:S01]  /*5de0*/  MOV R3, R11 ;  /* 0x0000000b00037202 */ /* 0x000fe20000000f00 */
        /* <DEDUP_REMOVED lines=17> */
.L_x_690:
[----:B------:R-:W-:Y:S05]  /*5f00*/  BSYNC.RECONVERGENT B1 ;  /* 0x0000000000017941 */ /* 0x000fea0003800200 */
.L_x_689:
        /* <DEDUP_REMOVED lines=23> */
.L_x_692:
[----:B------:R-:W-:Y:S05]  /*6080*/  BSYNC.RECONVERGENT B1 ;  /* 0x0000000000017941 */ /* 0x000fea0003800200 */
.L_x_691:
        /* <DEDUP_REMOVED lines=21> */
.L_x_694:
[----:B------:R-:W-:Y:S05]  /*61e0*/  BSYNC.RECONVERGENT B1 ;  /* 0x0000000000017941 */ /* 0x000fea0003800200 */
.L_x_693:
        /* <DEDUP_REMOVED lines=21> */
.L_x_696:
[----:B------:R-:W-:Y:S05]  /*6340*/  BSYNC.RECONVERGENT B1 ;  /* 0x0000000000017941 */ /* 0x000fea0003800200 */
.L_x_695:
        /* <DEDUP_REMOVED lines=20> */
.L_x_616:
[----:B------:R-:W-:Y:S05]  /*6490*/  BSYNC.RECONVERGENT B0 ;  /* 0x0000000000007941 */ /* 0x000fea0003800200 */
.L_x_583:
[----:B------:R-:W-:Y:S05]  /*64a0*/  @P1 EXIT ;  /* 0x000000000000194d */ /* 0x000fea0003800000 */
[----:B012-4-:R-:W0:Y:S02]  /*64b0*/  LDC.64 R4, c[0x0][0x390] ;  /* 0x0000e400ff047b82 */ /* 0x017e240000000a00 */
[----:B0-----:R-:W-:Y:S04]  /*64c0*/  STG.E.64 desc[UR8][R4.64], R2 ;  /* 0x0000000204007986 */ /* 0x001fe8000c101b08 */
[----:B------:R-:W-:Y:S01]  /*64d0*/  STG.E.64 desc[UR8][R4.64+0x8], R14 ;  /* 0x0000080e04007986 */ /* 0x000fe2000c101b08 */
[----:B------:R-:W-:Y:S05]  /*64e0*/  EXIT ;  /* 0x000000000000794d */ /* 0x000fea0003800000 */
.L_x_697:
        /* <DEDUP_REMOVED lines=9> */
.L_x_779:


//--------------------- .text._Z17normalizeDiagonalPdi --------------------------
	.section	.text._Z17normalizeDiagonalPdi,"ax",@progbits
	.align	128
        .global         _Z17normalizeDiagonalPdi
        .type           _Z17normalizeDiagonalPdi,@function
        .size           _Z17normalizeDiagonalPdi,(.L_x_768 - _Z17normalizeDiagonalPdi)
        .other          _Z17normalizeDiagonalPdi,@"STO_CUDA_ENTRY STV_DEFAULT"
_Z17normalizeDiagonalPdi:
.text._Z17normalizeDiagonalPdi:
[----:B------:R-:W-:Y:S01]  /*0000*/  LDC R1, c[0x0][0x37c] ;  /* 0x0000df00ff017b82 */ /* 0x000fe20000000800 */
[----:B------:R-:W0:Y:S01]  /*0010*/  S2R R2, SR_CTAID.X ;  /* 0x0000000000027919 */ /* 0x000e220000002500 */
[----:B------:R-:W1:Y:S01]  /*0020*/  LDCU UR4, c[0x0][0x388] ;  /* 0x00007100ff0477ac */ /* 0x000e620008000800 */
[----:B------:R-:W0:Y:S01]  /*0030*/  S2R R3, SR_TID.X ;  /* 0x0000000000037919 */ /* 0x000e220000002100 */
[----:B------:R-:W0:Y:S01]  /*0040*/  LDCU UR6, c[0x0][0x360] ;  /* 0x00006c00ff0677ac */ /* 0x000e220008000800 */
[----:B-1----:R-:W-:-:S04]  /*0050*/  USHF.L.U32 UR5, UR4, 0x1, URZ ;  /* 0x0000000104057899 */ /* 0x002fc800080006ff */
[----:B------:R-:W-:-:S06]  /*0060*/  UISETP.GT.AND UP0, UPT, UR5, UR4, UPT ;  /* 0x000000040500728c */ /* 0x000fcc000bf04270 */
[----:B------:R-:W-:Y:S01]  /*0070*/  PLOP3.LUT P0, PT, PT, PT, UP0, 0x80, 0x8 ;  /* 0x000000000008781c */ /* 0x000fe20003f0f008 */
[----:B0-----:R-:W-:-:S05]  /*0080*/  IMAD R2, R2, UR6, R3 ;  /* 0x0000000602027c24 */ /* 0x001fca000f8e0203 */
[----:B------:R-:W-:-:S13]  /*0090*/  ISETP.GE.U32.OR P0, PT, R2, UR4, !P0 ;  /* 0x0000000402007c0c */ /* 0x000fda000c706470 */
[----:B------:R-:W-:Y:S05]  /*00a0*/  @P0 EXIT ;  /* 0x000000000000094d */ /* 0x000fea0003800000 */
[----:B------:R-:W-:Y:S02]  /*00b0*/  ULOP3.LUT UR5, UR4, 0x7, URZ, 0xc0, !UPT ;  /* 0x0000000704057892 */ /* 0x000fe4000f8ec0ff */
[----:B------:R-:W-:Y:S02]  /*00c0*/  UIMAD UR6, UR4, UR4, UR4 ;  /* 0x00000004040672a4 */ /* 0x000fe4000f8e0204 */
[----:B------:R-:W-:Y:S02]  /*00d0*/  UIADD3 UR7, UPT, UPT, UR4, 0x2, URZ ;  /* 0x0000000204077890 */ /* 0x000fe4000fffe0ff */
[----:B------:R-:W-:Y:S02]  /*00e0*/  UIADD3 UR8, UPT, UPT, UR4, 0x3, URZ ;  /* 0x0000000304087890 */ /* 0x000fe4000fffe0ff */
[----:B------:R-:W-:Y:S02]  /*00f0*/  UIADD3 UR9, UPT, UPT, UR4, 0x5, URZ ;  /* 0x0000000504097890 */ /* 0x000fe4000fffe0ff */
[----:B------:R-:W-:Y:S01]  /*0100*/  UIADD3 UR10, UPT, UPT, UR4, 0x6, URZ ;  /* 0x00000006040a7890 */ /* 0x000fe2000fffe0ff */
[----:B------:R-:W0:Y:S01]  /*0110*/  LDCU.64 UR12, c[0x0][0x358] ;  /* 0x00006b00ff0c77ac */ /* 0x000e220008000a00 */
[----:B------:R-:W1:Y:S01]  /*0120*/  LDCU UR15, c[0x0][0x388] ;  /* 0x00007100ff0f77ac */ /* 0x000e620008000800 */
[----:B------:R-:W-:-:S12]  /*0130*/  UIADD3 UR4, UPT, UPT, UR4, 0x7, URZ ;  /* 0x0000000704047890 */ /* 0x000fd8000fffe0ff */
.L_x_733:
[----:B--2---:R-:W2:Y:S01]  /*0140*/  LDCU UR14, c[0x0][0x388] ;  /* 0x00007100ff0e77ac */ /* 0x004ea20008000800 */
[----:B---3--:R-:W3:Y:S01]  /*0150*/  LDC.64 R16, c[0x0][0x380] ;  /* 0x0000e000ff107b82 */ /* 0x008ee20000000a00 */
[----:B----4-:R-:W4:Y:S01]  /*0160*/  LDCU UR11, c[0x0][0x388] ;  /* 0x00007100ff0b77ac */ /* 0x010f220008000800 */
[----:B--2---:R-:W-:-:S04]  /*0170*/  IMAD.U32 R13, RZ, RZ, UR14 ;  /* 0x0000000eff0d7e24 */ /* 0x004fc8000f8e00ff */
[----:B------:R-:W-:Y:S01]  /*0180*/  VIADD R0, R13, 0xffffffff ;  /* 0xffffffff0d007836 */ /* 0x000fe20000000000 */
[----:B----4-:R-:W-:Y:S01]  /*0190*/  MOV R3, UR11 ;  /* 0x0000000b00037c02 */ /* 0x010fe20008000f00 */
[----:B------:R-:W-:-:S03]  /*01a0*/  IMAD R5, R2, R13, R2 ;  /* 0x0000000d02057224 */ /* 0x000fc600078e0202 */
[----:B------:R-:W-:Y:S01]  /*01b0*/  ISETP.GE.U32.AND P0, PT, R0, 0x7, PT ;  /* 0x000000070000780c */ /* 0x000fe20003f06070 */
[----:B---3--:R-:W-:-:S12]  /*01c0*/  IMAD.WIDE.U32 R16, R5, 0x8, R16 ;  /* 0x0000000805107825 */ /* 0x008fd800078e0010 */
[----:B------:R-:W-:Y:S05]  /*01d0*/  @!P0 BRA `(.L_x_698) ;  /* 0x0000000c00e88947 */ /* 0x000fea0003800000 */
[----:B------:R-:W2:Y:S01]  /*01e0*/  LDC.64 R14, c[0x0][0x380] ;  /* 0x0000e000ff0e7b82 */ /* 0x000ea20000000a00 */
[C---:B------:R-:W-:Y:S01]  /*01f0*/  LOP3.LUT R12, R13.reuse, 0xfffffff8, RZ, 0xc0, !PT ;  /* 0xfffffff80d0c7812 */ /* 0x040fe200078ec0ff */
[C---:B------:R-:W-:Y:S01]  /*0200*/  VIADD R9, R13.reuse, 0x4 ;  /* 0x000000040d097836 */ /* 0x040fe20000000000 */
[----:B------:R-:W-:Y:S01]  /*0210*/  MOV R3, UR11 ;  /* 0x0000000b00037c02 */ /* 0x000fe20008000f00 */
[C-C-:B------:R-:W-:Y:S02]  /*0220*/  IMAD R4, R13.reuse, UR7, R2.reuse ;  /* 0x000000070d047c24 */ /* 0x140fe4000f8e0202 */
[C-C-:B------:R-:W-:Y:S02]  /*0230*/  IMAD R5, R13.reuse, UR8, R2.reuse ;  /* 0x000000080d057c24 */ /* 0x140fe4000f8e0202 */
[C-C-:B------:R-:W-:Y:S02]  /*0240*/  IMAD R6, R13.reuse, UR9, R2.reuse ;  /* 0x000000090d067c24 */ /* 0x140fe4000f8e0202 */
[----:B------:R-:W-:-:S02]  /*0250*/  IMAD R7, R13, UR10, R2 ;  /* 0x0000000a0d077c24 */ /* 0x000fc4000f8e0202 */
[--C-:B------:R-:W-:Y:S02]  /*0260*/  IMAD R8, R13, UR4, R2.reuse ;  /* 0x000000040d087c24 */ /* 0x100fe4000f8e0202 */
[-CC-:B------:R-:W-:Y:S02]  /*0270*/  IMAD R9, R9, R13.reuse, R2.reuse ;  /* 0x0000000d09097224 */ /* 0x180fe400078e0202 */
[----:B------:R-:W-:Y:S02]  /*0280*/  IMAD R10, R13, R13, R2 ;  /* 0x0000000d0d0a7224 */ /* 0x000fe400078e0202 */
[----:B------:R-:W-:Y:S02]  /*0290*/  VIADD R11, R2, UR6 ;  /* 0x00000006020b7c36 */ /* 0x000fe40008000000 */
[----:B------:R-:W-:-:S07]  /*02a0*/  IMAD.MOV R12, RZ, RZ, -R12 ;  /* 0x000000ffff0c7224 */ /* 0x000fce00078e0a0c */
.L_x_715:
[----:B0-----:R-:W3:Y:S01]  /*02b0*/  LDG.E.64 R18, desc[UR12][R16.64] ;  /* 0x0000000c10127981 */ /* 0x001ee2000c1e1b00 */
[----:B--2---:R-:W-:-:S05]  /*02c0*/  IMAD.WIDE.U32 R22, R10, 0x8, R14 ;  /* 0x000000080a167825 */ /* 0x004fca00078e000e */
[----:B------:R-:W2:Y:S01]  /*02d0*/  LDG.E.64 R26, desc[UR12][R22.64] ;  /* 0x0000000c161a7981 */ /* 0x000ea2000c1e1b00 */
[----:B------:R-:W-:Y:S01]  /*02e0*/  IMAD.MOV.U32 R20, RZ, RZ, 0x1 ;  /* 0x00000001ff147424 */ /* 0x000fe200078e00ff */
[----:B------:R-:W-:Y:S01]  /*02f0*/  BSSY.RECONVERGENT B1, `(.L_x_699) ;  /* 0x0000016000017945 */ /* 0x000fe20003800200 */
[----:B---3--:R-:W0:Y:S01]  /*0300*/  MUFU.RCP64H R21, R19 ;  /* 0x0000001300157308 */ /* 0x008e220000001800 */
[----:B--2---:R-:W-:-:S03]  /*0310*/  FSETP.GEU.AND P1, PT, |R27|, 6.5827683646048100446e-37, PT ;  /* 0x036000001b00780b */ /* 0x004fc60003f2e200 */
[----:B0-----:R-:W-:-:S08]  /*0320*/  DFMA R24, -R18, R20, 1 ;  /* 0x3ff000001218742b */ /* 0x001fd00000000114 */
[----:B------:R-:W-:-:S08]  /*0330*/  DFMA R24, R24, R24, R24 ;  /* 0x000000181818722b */ /* 0x000fd00000000018 */
[----:B------:R-:W-:-:S08]  /*0340*/  DFMA R24, R20, R24, R20 ;  /* 0x000000181418722b */ /* 0x000fd00000000014 */
[----:B------:R-:W-:-:S08]  /*0350*/  DFMA R28, -R18, R24, 1 ;  /* 0x3ff00000121c742b */ /* 0x000fd00000000118 */
[----:B------:R-:W-:-:S08]  /*0360*/  DFMA R28, R24, R28, R24 ;  /* 0x0000001c181c722b */ /* 0x000fd00000000018 */
[----:B------:R-:W-:-:S08]  /*0370*/  DMUL R20, R26, R28 ;  /* 0x0000001c1a147228 */ /* 0x000fd00000000000 */
[----:B------:R-:W-:-:S08]  /*0380*/  DFMA R24, -R18, R20, R26 ;  /* 0x000000141218722b */ /* 0x000fd0000000011a */
[----:B------:R-:W-:-:S10]  /*0390*/  DFMA R24, R28, R24, R20 ;  /* 0x000000181c18722b */ /* 0x000fd40000000014 */
[----:B------:R-:W-:-:S05]  /*03a0*/  FFMA R0, RZ, R19, R25 ;  /* 0x00000013ff007223 */ /* 0x000fca0000000019 */
[----:B------:R-:W-:-:S13]  /*03b0*/  FSETP.GT.AND P0, PT, |R0|, 1.469367938527859385e-39, PT ;  /* 0x001000000000780b */ /* 0x000fda0003f04200 */
[----:B------:R-:W-:Y:S05]  /*03c0*/  @P0 BRA P1, `(.L_x_700) ;  /* 0x0000000000200947 */ /* 0x000fea0000800000 */
[----:B------:R-:W-:Y:S01]  /*03d0*/  MOV R25, R26 ;  /* 0x0000001a00197202 */ /* 0x000fe20000000f00 */
[----:B------:R-:W-:Y:S01]  /*03e0*/  IMAD.MOV.U32 R24, RZ, RZ, R27 ;  /* 0x000000ffff187224 */ /* 0x000fe200078e001b */
[----:B------:R-:W-:Y:S01]  /*03f0*/  MOV R21, R19 ;  /* 0x0000001300157202 */ /* 0x000fe20000000f00 */
[----:B------:R-:W-:Y:S01]  /*0400*/  IMAD.MOV.U32 R13, RZ, RZ, R18 ;  /* 0x000000ffff0d7224 */ /* 0x000fe200078e0012 */
[----:B------:R-:W-:-:S07]  /*0410*/  MOV R0, 0x430 ;  /* 0x0000043000007802 */ /* 0x000fce0000000f00 */
[----:B-1----:R-:W-:Y:S05]  /*0420*/  CALL.REL.NOINC `($__internal_0_$__cuda_sm20_div_rn_f64_full) ;  /* 0x0000001800d07944 */ /* 0x002fea0003c00000 */
[----:B------:R-:W-:Y:S02]  /*0430*/  IMAD.MOV.U32 R24, RZ, RZ, R18 ;  /* 0x000000ffff187224 */ /* 0x000fe400078e0012 */
[----:B------:R-:W-:-:S07]  /*0440*/  IMAD.MOV.U32 R25, RZ, RZ, R13 ;  /* 0x000000ffff197224 */ /* 0x000fce00078e000d */
.L_x_700:
[----:B-1----:R-:W-:Y:S05]  /*0450*/  BSYNC.RECONVERGENT B1 ;  /* 0x0000000000017941 */ /* 0x002fea0003800200 */
.L_x_699:
[----:B------:R0:W-:Y:S04]  /*0460*/  STG.E.64 desc[UR12][R22.64], R24 ;  /* 0x0000001816007986 */ /* 0x0001e8000c101b0c */
[----:B------:R-:W2:Y:S01]  /*0470*/  LDG.E.64 R18, desc[UR12][R16.64] ;  /* 0x0000000c10127981 */ /* 0x000ea2000c1e1b00 */
[----:B0-----:R-:W-:-:S05]  /*0480*/  IMAD.WIDE.U32 R22, R11, 0x8, R14 ;  /* 0x000000080b167825 */ /* 0x001fca00078e000e */
[----:B------:R-:W3:Y:S01]  /*0490*/  LDG.E.64 R20, desc[UR12][R22.64] ;  /* 0x0000000c16147981 */ /* 0x000ee2000c1e1b00 */
[----:B------:R-:W-:Y:S01]  /*04a0*/  MOV R26, 0x1 ;  /* 0x00000001001a7802 */ /* 0x000fe20000000f00 */
[----:B------:R-:W-:Y:S01]  /*04b0*/  BSSY.RECONVERGENT B1, `(.L_x_701) ;  /* 0x0000016000017945 */ /* 0x000fe20003800200 */
[----:B--2---:R-:W0:Y:S01]  /*04c0*/  MUFU.RCP64H R27, R19 ;  /* 0x00000013001b7308 */ /* 0x004e220000001800 */
[----:B---3--:R-:W-:-:S03]  /*04d0*/  FSETP.GEU.AND P1, PT, |R21|, 6.5827683646048100446e-37, PT ;  /* 0x036000001500780b */ /* 0x008fc60003f2e200 */
        /* <DEDUP_REMOVED lines=11> */
[----:B------:R-:W-:Y:S01]  /*0590*/  IMAD.MOV.U32 R24, RZ, RZ, R21 ;  /* 0x000000ffff187224 */ /* 0x000fe200078e0015 */
[----:B------:R-:W-:Y:S01]  /*05a0*/  MOV R13, R18 ;  /* 0x00000012000d7202 */ /* 0x000fe20000000f00 */
[----:B------:R-:W-:Y:S01]  /*05b0*/  IMAD.MOV.U32 R25, RZ, RZ, R20 ;  /* 0x000000ffff197224 */ /* 0x000fe200078e0014 */
[----:B------:R-:W-:Y:S01]  /*05c0*/  MOV R0, 0x5f0 ;  /* 0x000005f000007802 */ /* 0x000fe20000000f00 */
[----:B------:R-:W-:-:S07]  /*05d0*/  IMAD.MOV.U32 R21, RZ, RZ, R19 ;  /* 0x000000ffff157224 */ /* 0x000fce00078e0013 */
[----:B------:R-:W-:Y:S05]  /*05e0*/  CALL.REL.NOINC `($__internal_0_$__cuda_sm20_div_rn_f64_full) ;  /* 0x0000001800607944 */ /* 0x000fea0003c00000 */
[----:B------:R-:W-:Y:S01]  /*05f0*/  IMAD.MOV.U32 R24, RZ, RZ, R18 ;  /* 0x000000ffff187224 */ /* 0x000fe200078e0012 */
[----:B------:R-:W-:-:S07]  /*0600*/  MOV R25, R13 ;  /* 0x0000000d00197202 */ /* 0x000fce0000000f00 */
.L_x_702:
[----:B------:R-:W-:Y:S05]  /*0610*/  BSYNC.RECONVERGENT B1 ;  /* 0x0000000000017941 */ /* 0x000fea0003800200 */
.L_x_701:
[----:B------:R0:W-:Y:S04]  /*0620*/  STG.E.64 desc[UR12][R22.64], R24 ;  /* 0x0000001816007986 */ /* 0x0001e8000c101b0c */
[----:B------:R-:W2:Y:S01]  /*0630*/  LDG.E.64 R18, desc[UR12][R16.64] ;  /* 0x0000000c10127981 */ /* 0x000ea2000c1e1b00 */
[----:B0-----:R-:W-:-:S05]  /*0640*/  IMAD.WIDE.U32 R22, R4, 0x8, R14 ;  /* 0x0000000804167825 */ /* 0x001fca00078e000e */
[----:B------:R-:W3:Y:S01]  /*0650*/  LDG.E.64 R20, desc[UR12][R22.64] ;  /* 0x0000000c16147981 */ /* 0x000ee2000c1e1b00 */
[----:B------:R-:W-:Y:S01]  /*0660*/  IMAD.MOV.U32 R26, RZ, RZ, 0x1 ;  /* 0x00000001ff1a7424 */ /* 0x000fe200078e00ff */
        /* <DEDUP_REMOVED lines=16> */
[----:B------:R-:W-:Y:S01]  /*0770*/  MOV R0, 0x7b0 ;  /* 0x000007b000007802 */ /* 0x000fe20000000f00 */
[----:B------:R-:W-:Y:S02]  /*0780*/  IMAD.MOV.U32 R13, RZ, RZ, R18 ;  /* 0x000000ffff0d7224 */ /* 0x000fe400078e0012 */
[----:B------:R-:W-:-:S07]  /*0790*/  IMAD.MOV.U32 R21, RZ, RZ, R19 ;  /* 0x000000ffff157224 */ /* 0x000fce00078e0013 */
[----:B------:R-:W-:Y:S05]  /*07a0*/  CALL.REL.NOINC `($__internal_0_$__cuda_sm20_div_rn_f64_full) ;  /* 0x0000001400f07944 */ /* 0x000fea0003c00000 */
[----:B------:R-:W-:Y:S01]  /*07b0*/  MOV R24, R18 ;  /* 0x0000001200187202 */ /* 0x000fe20000000f00 */
[----:B------:R-:W-:-:S07]  /*07c0*/  IMAD.MOV.U32 R25, RZ, RZ, R13 ;  /* 0x000000ffff197224 */ /* 0x000fce00078e000d */
.L_x_704:
[----:B------:R-:W-:Y:S05]  /*07d0*/  BSYNC.RECONVERGENT B1 ;  /* 0x0000000000017941 */ /* 0x000fea0003800200 */
.L_x_703:
        /* <DEDUP_REMOVED lines=22> */
[----:B------:R-:W-:Y:S02]  /*0940*/  MOV R21, R19 ;  /* 0x0000001300157202 */ /* 0x000fe40000000f00 */
[----:B------:R-:W-:-:S07]  /*0950*/  MOV R0, 0x970 ;  /* 0x0000097000007802 */ /* 0x000fce0000000f00 */
[----:B------:R-:W-:Y:S05]  /*0960*/  CALL.REL.NOINC `($__internal_0_$__cuda_sm20_div_rn_f64_full) ;  /* 0x0000001400807944 */ /* 0x000fea0003c00000 */
[----:B------:R-:W-:Y:S02]  /*0970*/  IMAD.MOV.U32 R24, RZ, RZ, R18 ;  /* 0x000000ffff187224 */ /* 0x000fe400078e0012 */
[----:B------:R-:W-:-:S07]  /*0980*/  IMAD.MOV.U32 R25, RZ, RZ, R13 ;  /* 0x000000ffff197224 */ /* 0x000fce00078e000d */
.L_x_706:
[----:B------:R-:W-:Y:S05]  /*0990*/  BSYNC.RECONVERGENT B1 ;  /* 0x0000000000017941 */ /* 0x000fea0003800200 */
.L_x_705:
        /* <DEDUP_REMOVED lines=27> */
.L_x_708:
[----:B------:R-:W-:Y:S05]  /*0b50*/  BSYNC.RECONVERGENT B1 ;  /* 0x0000000000017941 */ /* 0x000fea0003800200 */
.L_x_707:
        /* <DEDUP_REMOVED lines=27> */
.L_x_710:
[----:B------:R-:W-:Y:S05]  /*0d10*/  BSYNC.RECONVERGENT B1 ;  /* 0x0000000000017941 */ /* 0x000fea0003800200 */
.L_x_709:
        /* <DEDUP_REMOVED lines=27> */
.L_x_712:
[----:B------:R-:W-:Y:S05]  /*0ed0*/  BSYNC.RECONVERGENT B1 ;  /* 0x0000000000017941 */ /* 0x000fea0003800200 */
.L_x_711:
        /* <DEDUP_REMOVED lines=27> */
.L_x_714:
[----:B------:R-:W-:Y:S05]  /*1090*/  BSYNC.RECONVERGENT B1 ;  /* 0x0000000000017941 */ /* 0x000fea0003800200 */
.L_x_713:
[----:B------:R3:W-:Y:S01]  /*10a0*/  STG.E.64 desc[UR12][R22.64], R24 ;  /* 0x0000001816007986 */ /* 0x0007e2000c101b0c */
[----:B------:R-:W-:Y:S01]  /*10b0*/  VIADD R12, R12, 0x8 ;  /* 0x000000080c0c7836 */ /* 0x000fe20000000000 */
[----:B------:R-:W-:Y:S01]  /*10c0*/  IADD3 R3, PT, PT, R3, 0x8, RZ ;  /* 0x0000000803037810 */ /* 0x000fe20007ffe0ff */
[----:B------:R-:W-:-:S03]  /*10d0*/  IMAD.U32 R13, RZ, RZ, UR15 ;  /* 0x0000000fff0d7e24 */ /* 0x000fc6000f8e00ff */
[----:B------:R-:W-:Y:S01]  /*10e0*/  ISETP.NE.AND P0, PT, R12, RZ, PT ;  /* 0x000000ff0c00720c */ /* 0x000fe20003f05270 */
[C---:B------:R-:W-:Y:S01]  /*10f0*/  IMAD R11, R13.reuse, 0x8, R11 ;  /* 0x000000080d0b7824 */ /* 0x040fe200078e020b */
[C---:B------:R-:W-:Y:S01]  /*1100*/  LEA R5, R13.reuse, R5, 0x3 ;  /* 0x000000050d057211 */ /* 0x040fe200078e18ff */
[C---:B------:R-:W-:Y:S01]  /*1110*/  IMAD R4, R13.reuse, 0x8, R4 ;  /* 0x000000080d047824 */ /* 0x040fe200078e0204 */
[C---:B------:R-:W-:Y:S01]  /*1120*/  LEA R7, R13.reuse, R7, 0x3 ;  /* 0x000000070d077211 */ /* 0x040fe200078e18ff */
[C---:B------:R-:W-:Y:S02]  /*1130*/  IMAD R9, R13.reuse, 0x8, R9 ;  /* 0x000000080d097824 */ /* 0x040fe400078e0209 */
[C---:B------:R-:W-:Y:S02]  /*1140*/  IMAD R6, R13.reuse, 0x8, R6 ;  /* 0x000000080d067824 */ /* 0x040fe400078e0206 */
[C---:B------:R-:W-:Y:S02]  /*1150*/  IMAD R8, R13.reuse, 0x8, R8 ;  /* 0x000000080d087824 */ /* 0x040fe400078e0208 */
[----:B------:R-:W-:-:S02]  /*1160*/  IMAD R10, R13, 0x8, R10 ;  /* 0x000000080d0a7824 */ /* 0x000fc400078e020a */
[----:B---3--:R-:W-:Y:S05]  /*1170*/  @P0 BRA `(.L_x_715) ;  /* 0xfffffff0004c0947 */ /* 0x008fea000383ffff */
.L_x_698:
[----:B------:R-:W-:-:S09]  /*1180*/  UISETP.NE.AND UP0, UPT, UR5, URZ, UPT ;  /* 0x000000ff0500728c */ /* 0x000fd2000bf05270 */
[----:B------:R-:W-:Y:S05]  /*1190*/  BRA.U !UP0, `(.L_x_716) ;  /* 0x0000000d08587547 */ /* 0x000fea000b800000 */
[----:B------:R-:W-:-:S04]  /*11a0*/  UIADD3 UR11, UPT, UPT, UR5, -0x1, URZ ;  /* 0xffffffff050b7890 */ /* 0x000fc8000fffe0ff */
[----:B------:R-:W-:-:S09]  /*11b0*/  UISETP.GE.U32.AND UP0, UPT, UR11, 0x3, UPT ;  /* 0x000000030b00788c */ /* 0x000fd2000bf06070 */
[----:B------:R-:W-:Y:S05]  /*11c0*/  BRA.U !UP0, `(.L_x_717) ;  /* 0x0000000508d07547 */ /* 0x000fea000b800000 */
[----:B0-----:R-:W2:Y:S01]  /*11d0*/  LDG.E.64 R20, desc[UR12][R16.64] ;  /* 0x0000000c10147981 */ /* 0x001ea2000c1e1b00 */
[----:B------:R-:W0:Y:S01]  /*11e0*/  LDC.64 R6, c[0x0][0x380] ;  /* 0x0000e000ff067b82 */ /* 0x000e220000000a00 */
[----:B------:R-:W-:-:S04]  /*11f0*/  IMAD R4, R3, R13, R2 ;  /* 0x0000000d03047224 */ /* 0x000fc800078e0202 */
[----:B0-----:R-:W-:-:S05]  /*1200*/  IMAD.WIDE.U32 R6, R4, 0x8, R6 ;  /* 0x0000000804067825 */ /* 0x001fca00078e0006 */
[----:B------:R-:W3:Y:S01]  /*1210*/  LDG.E.64 R12, desc[UR12][R6.64] ;  /* 0x0000000c060c7981 */ /* 0x000ee2000c1e1b00 */
[----:B------:R-:W-:Y:S01]  /*1220*/  HFMA2 R8, -RZ, RZ, 0, 5.9604644775390625e-08 ;  /* 0x00000001ff087431 */ /* 0x000fe200000001ff */
[----:B------:R-:W-:Y:S01]  /*1230*/  BSSY.RECONVERGENT B1, `(.L_x_718) ;  /* 0x0000014000017945 */ /* 0x000fe20003800200 */
[----:B--2---:R-:W0:Y:S04]  /*1240*/  MUFU.RCP64H R9, R21 ;  /* 0x0000001500097308 */ /* 0x004e280000001800 */
[----:B0-----:R-:W-:-:S08]  /*1250*/  DFMA R10, -R20, R8, 1 ;  /* 0x3ff00000140a742b */ /* 0x001fd00000000108 */
[----:B------:R-:W-:Y:S01]  /*1260*/  DFMA R10, R10, R10, R10 ;  /* 0x0000000a0a0a722b */ /* 0x000fe2000000000a */
[----:B---3--:R-:W-:-:S07]  /*1270*/  FSETP.GEU.AND P1, PT, |R13|, 6.5827683646048100446e-37, PT ;  /* 0x036000000d00780b */ /* 0x008fce0003f2e200 */
        /* <DEDUP_REMOVED lines=12> */
[----:B------:R-:W-:-:S07]  /*1340*/  MOV R0, 0x1360 ;  /* 0x0000136000007802 */ /* 0x000fce0000000f00 */
[----:B-1----:R-:W-:Y:S05]  /*1350*/  CALL.REL.NOINC `($__internal_0_$__cuda_sm20_div_rn_f64_full) ;  /* 0x0000000c00047944 */ /* 0x002fea0003c00000 */
[----:B------:R-:W-:-:S07]  /*1360*/  IMAD.MOV.U32 R19, RZ, RZ, R13 ;  /* 0x000000ffff137224 */ /* 0x000fce00078e000d */
.L_x_719:
[----:B-1----:R-:W-:Y:S05]  /*1370*/  BSYNC.RECONVERGENT B1 ;  /* 0x0000000000017941 */ /* 0x002fea0003800200 */
.L_x_718:
[----:B------:R0:W-:Y:S01]  /*1380*/  STG.E.64 desc[UR12][R6.64], R18 ;  /* 0x0000001206007986 */ /* 0x0001e2000c101b0c */
[----:B------:R-:W0:Y:S01]  /*1390*/  LDC.64 R8, c[0x0][0x380] ;  /* 0x0000e000ff087b82 */ /* 0x000e220000000a00 */
[----:B------:R-:W1:Y:S02]  /*13a0*/  LDCU UR11, c[0x0][0x388] ;  /* 0x00007100ff0b77ac */ /* 0x000e640008000800 */
[----:B------:R-:W2:Y:S01]  /*13b0*/  LDG.E.64 R20, desc[UR12][R16.64] ;  /* 0x0000000c10147981 */ /* 0x000ea2000c1e1b00 */
[----:B-1----:R-:W-:-:S04]  /*13c0*/  VIADD R4, R4, UR11 ;  /* 0x0000000b04047c36 */ /* 0x002fc80008000000 */
[----:B0-----:R-:W-:-:S05]  /*13d0*/  IMAD.WIDE.U32 R6, R4, 0x8, R8 ;  /* 0x0000000804067825 */ /* 0x001fca00078e0008 */
[----:B------:R-:W3:Y:S01]  /*13e0*/  LDG.E.64 R12, desc[UR12][R6.64] ;  /* 0x0000000c060c7981 */ /* 0x000ee2000c1e1b00 */
[----:B------:R-:W-:Y:S01]  /*13f0*/  MOV R8, 0x1 ;  /* 0x0000000100087802 */ /* 0x000fe20000000f00 */
        /* <DEDUP_REMOVED lines=18> */
[----:B------:R-:W-:Y:S05]  /*1520*/  CALL.REL.NOINC `($__internal_0_$__cuda_sm20_div_rn_f64_full) ;  /* 0x0000000800907944 */ /* 0x000fea0003c00000 */
[----:B------:R-:W-:-:S07]  /*1530*/  IMAD.MOV.U32 R19, RZ, RZ, R13 ;  /* 0x000000ffff137224 */ /* 0x000fce00078e000d */
.L_x_721:
[----:B------:R-:W-:Y:S05]  /*1540*/  BSYNC.RECONVERGENT B1 ;  /* 0x0000000000017941 */ /* 0x000fea0003800200 */
.L_x_720:
        /* <DEDUP_REMOVED lines=28> */
.L_x_723:
[----:B------:R-:W-:Y:S05]  /*1710*/  BSYNC.RECONVERGENT B1 ;  /* 0x0000000000017941 */ /* 0x000fea0003800200 */
.L_x_722:
[----:B------:R0:W-:Y:S01]  /*1720*/  STG.E.64 desc[UR12][R6.64], R18 ;  /* 0x0000001206007986 */ /* 0x0001e2000c101b0c */
[----:B------:R-:W1:Y:S01]  /*1730*/  LDC.64 R8, c[0x0][0x380] ;  /* 0x0000e000ff087b82 */ /* 0x000e620000000a00 */
[----:B------:R-:W2:Y:S02]  /*1740*/  LDCU UR11, c[0x0][0x388] ;  /* 0x00007100ff0b77ac */ /* 0x000ea40008000800 */
[----:B------:R-:W3:Y:S01]  /*1750*/  LDG.E.64 R20, desc[UR12][R16.64] ;  /* 0x0000000c10147981 */ /* 0x000ee2000c1e1b00 */
[----:B--2---:R-:W-:-:S04]  /*1760*/  VIADD R5, R4, UR11 ;  /* 0x0000000b04057c36 */ /* 0x004fc80008000000 */
[----:B-1----:R-:W-:-:S05]  /*1770*/  IMAD.WIDE.U32 R4, R5, 0x8, R8 ;  /* 0x0000000805047825 */ /* 0x002fca00078e0008 */
[----:B------:R-:W2:Y:S01]  /*1780*/  LDG.E.64 R12, desc[UR12][R4.64] ;  /* 0x0000000c040c7981 */ /* 0x000ea2000c1e1b00 */
[----:B------:R-:W-:Y:S01]  /*1790*/  MOV R8, 0x1 ;  /* 0x0000000100087802 */ /* 0x000fe20000000f00 */
[----:B------:R-:W-:Y:S01]  /*17a0*/  BSSY.RECONVERGENT B1, `(.L_x_724) ;  /* 0x0000014000017945 */ /* 0x000fe20003800200 */
[----:B---3--:R-:W1:Y:S04]  /*17b0*/  MUFU.RCP64H R9, R21 ;  /* 0x0000001500097308 */ /* 0x008e680000001800 */
[----:B-1----:R-:W-:-:S08]  /*17c0*/  DFMA R10, -R20, R8, 1 ;  /* 0x3ff00000140a742b */ /* 0x002fd00000000108 */
[----:B------:R-:W-:Y:S01]  /*17d0*/  DFMA R10, R10, R10, R10 ;  /* 0x0000000a0a0a722b */ /* 0x000fe2000000000a */
[----:B--2---:R-:W-:-:S07]  /*17e0*/  FSETP.GEU.AND P1, PT, |R13|, 6.5827683646048100446e-37, PT ;  /* 0x036000000d00780b */ /* 0x004fce0003f2e200 */
[----:B------:R-:W-:-:S08]  /*17f0*/  DFMA R10, R8, R10, R8 ;  /* 0x0000000a080a722b */ /* 0x000fd00000000008 */
[----:B0-----:R-:W-:-:S08]  /*1800*/  DFMA R6, -R20, R10, 1 ;  /* 0x3ff000001406742b */ /* 0x001fd0000000010a */
        /* <DEDUP_REMOVED lines=13> */
.L_x_725:
[----:B------:R-:W-:Y:S05]  /*18e0*/  BSYNC.RECONVERGENT B1 ;  /* 0x0000000000017941 */ /* 0x000fea0003800200 */
.L_x_724:
[----:B------:R2:W-:Y:S01]  /*18f0*/  STG.E.64 desc[UR12][R4.64], R18 ;  /* 0x0000001204007986 */ /* 0x0005e2000c101b0c */
[----:B------:R-:W-:-:S07]  /*1900*/  VIADD R3, R3, 0x4 ;  /* 0x0000000403037836 */ /* 0x000fce0000000000 */
.L_x_717:
[----:B------:R-:W3:Y:S02]  /*1910*/  LDCU UR14, c[0x0][0x388] ;  /* 0x00007100ff0e77ac */ /* 0x000ee40008000800 */
[----:B---3--:R-:W-:-:S09]  /*1920*/  ULOP3.LUT UP0, UR11, UR14, 0x3, URZ, 0xc0, !UPT ;  /* 0x000000030e0b7892 */ /* 0x008fd2000f80c0ff */
[----:B------:R-:W-:Y:S05]  /*1930*/  BRA.U !UP0, `(.L_x_716) ;  /* 0x0000000508707547 */ /* 0x000fea000b800000 */
[----:B------:R-:W-:-:S09]  /*1940*/  UISETP.NE.AND UP0, UPT, UR11, 0x1, UPT ;  /* 0x000000010b00788c */ /* 0x000fd2000bf05270 */
[----:B------:R-:W-:Y:S05]  /*1950*/  BRA.U !UP0, `(.L_x_726) ;  /* 0x0000000108e87547 */ /* 0x000fea000b800000 */
[----:B0-----:R-:W3:Y:S01]  /*1960*/  LDG.E.64 R20, desc[UR12][R16.64] ;  /* 0x0000000c10147981 */ /* 0x001ee2000c1e1b00 */
[----:B------:R-:W0:Y:S01]  /*1970*/  LDC.64 R6, c[0x0][0x380] ;  /* 0x0000e000ff067b82 */ /* 0x000e220000000a00 */
[----:B--2---:R-:W-:-:S04]  /*1980*/  IMAD R4, R3, UR14, R2 ;  /* 0x0000000e03047c24 */ /* 0x004fc8000f8e0202 */
[----:B0-----:R-:W-:-:S05]  /*1990*/  IMAD.WIDE.U32 R6, R4, 0x8, R6 ;  /* 0x0000000804067825 */ /* 0x001fca00078e0006 */
[----:B------:R-:W2:Y:S01]  /*19a0*/  LDG.E.64 R12, desc[UR12][R6.64] ;  /* 0x0000000c060c7981 */ /* 0x000ea2000c1e1b00 */
[----:B------:R-:W-:Y:S01]  /*19b0*/  MOV R8, 0x1 ;  /* 0x0000000100087802 */ /* 0x000fe20000000f00 */
[----:B------:R-:W-:Y:S01]  /*19c0*/  BSSY.RECONVERGENT B1, `(.L_x_727) ;  /* 0x0000014000017945 */ /* 0x000fe20003800200 */
[----:B---3--:R-:W0:Y:S04]  /*19d0*/  MUFU.RCP64H R9, R21 ;  /* 0x0000001500097308 */ /* 0x008e280000001800 */
[----:B0-----:R-:W-:-:S08]  /*19e0*/  DFMA R10, -R20, R8, 1 ;  /* 0x3ff00000140a742b */ /* 0x001fd00000000108 */
[----:B------:R-:W-:Y:S01]  /*19f0*/  DFMA R10, R10, R10, R10 ;  /* 0x0000000a0a0a722b */ /* 0x000fe2000000000a */
[----:B--2---:R-:W-:-:S07]  /*1a00*/  FSETP.GEU.AND P1, PT, |R13|, 6.5827683646048100446e-37, PT ;  /* 0x036000000d00780b */ /* 0x004fce0003f2e200 */
        /* <DEDUP_REMOVED lines=15> */
.L_x_728:
[----:B-1----:R-:W-:Y:S05]  /*1b00*/  BSYNC.RECONVERGENT B1 ;  /* 0x0000000000017941 */ /* 0x002fea0003800200 */
.L_x_727:
        /* <DEDUP_REMOVED lines=28> */
.L_x_730:
[----:B------:R-:W-:Y:S05]  /*1cd0*/  BSYNC.RECONVERGENT B1 ;  /* 0x0000000000017941 */ /* 0x000fea0003800200 */
.L_x_729:
[----:B------:R3:W-:Y:S01]  /*1ce0*/  STG.E.64 desc[UR12][R4.64], R18 ;  /* 0x0000001204007986 */ /* 0x0007e2000c101b0c */
[----:B------:R-:W-:-:S07]  /*1cf0*/  VIADD R3, R3, 0x2 ;  /* 0x0000000203037836 */ /* 0x000fce0000000000 */
.L_x_726:
[----:B------:R-:W4:Y:S02]  /*1d00*/  LDCU UR14, c[0x0][0x388] ;  /* 0x00007100ff0e77ac */ /* 0x000f240008000800 */
[----:B----4-:R-:W-:-:S04]  /*1d10*/  ULOP3.LUT UR11, UR14, 0x1, URZ, 0xc0, !UPT ;  /* 0x000000010e0b7892 */ /* 0x010fc8000f8ec0ff */
[----:B------:R-:W-:-:S09]  /*1d20*/  UISETP.NE.U32.AND UP0, UPT, UR11, 0x1, UPT ;  /* 0x000000010b00788c */ /* 0x000fd2000bf05070 */
[----:B------:R-:W-:Y:S05]  /*1d30*/  BRA.U UP0, `(.L_x_716) ;  /* 0x0000000100707547 */ /* 0x000fea000b800000 */
[----:B0-----:R-:W4:Y:S01]  /*1d40*/  LDG.E.64 R20, desc[UR12][R16.64] ;  /* 0x0000000c10147981 */ /* 0x001f22000c1e1b00 */
[----:B--23--:R-:W0:Y:S01]  /*1d50*/  LDC.64 R4, c[0x0][0x380] ;  /* 0x0000e000ff047b82 */ /* 0x00ce220000000a00 */
[----:B------:R-:W-:-:S04]  /*1d60*/  IMAD R3, R3, UR14, R2 ;  /* 0x0000000e03037c24 */ /* 0x000fc8000f8e0202 */
[----:B0-----:R-:W-:-:S05]  /*1d70*/  IMAD.WIDE.U32 R4, R3, 0x8, R4 ;  /* 0x0000000803047825 */ /* 0x001fca00078e0004 */
[----:B------:R-:W2:Y:S01]  /*1d80*/  LDG.E.64 R10, desc[UR12][R4.64] ;  /* 0x0000000c040a7981 */ /* 0x000ea2000c1e1b00 */
[----:B------:R-:W-:Y:S01]  /*1d90*/  MOV R6, 0x1 ;  /* 0x0000000100067802 */ /* 0x000fe20000000f00 */
[----:B------:R-:W-:Y:S01]  /*1da0*/  BSSY.RECONVERGENT B1, `(.L_x_731) ;  /* 0x0000014000017945 */ /* 0x000fe20003800200 */
[----:B----4-:R-:W0:Y:S04]  /*1db0*/  MUFU.RCP64H R7, R21 ;  /* 0x0000001500077308 */ /* 0x010e280000001800 */
        /* <DEDUP_REMOVED lines=18> */
.L_x_732:
[----:B-1----:R-:W-:Y:S05]  /*1ee0*/  BSYNC.RECONVERGENT B1 ;  /* 0x0000000000017941 */ /* 0x002fea0003800200 */
.L_x_731:
[----:B------:R4:W-:Y:S02]  /*1ef0*/  STG.E.64 desc[UR12][R4.64], R18 ;  /* 0x0000001204007986 */ /* 0x0009e4000c101b0c */
.L_x_716:
[----:B------:R-:W5:Y:S01]  /*1f00*/  LDCU UR11, c[0x0][0x370] ;  /* 0x00006e00ff0b77ac */ /* 0x000f620008000800 */
[----:B------:R-:W5:Y:S01]  /*1f10*/  LDC R3, c[0x0][0x360] ;  /* 0x0000d800ff037b82 */ /* 0x000f620000000800 */
[----:B------:R-:W0:Y:S01]  /*1f20*/  LDCU UR14, c[0x0][0x388] ;  /* 0x00007100ff0e77ac */ /* 0x000e220008000800 */
[----:B-----5:R-:W-:-:S05]  /*1f30*/  IMAD R2, R3, UR11, R2 ;  /* 0x0000000b03027c24 */ /* 0x020fca000f8e0202 */
[----:B0-----:R-:W-:-:S13]  /*1f40*/  ISETP.GE.U32.AND P0, PT, R2, UR14, PT ;  /* 0x0000000e02007c0c */ /* 0x001fda000bf06070 */
[----:B------:R-:W-:Y:S05]  /*1f50*/  @!P0 BRA `(.L_x_733) ;  /* 0xffffffe000788947 */ /* 0x000fea000383ffff */
[----:B-1----:R-:W-:Y:S05]  /*1f60*/  EXIT ;  /* 0x000000000000794d */ /* 0x002fea0003800000 */
        .weak           $__internal_0_$__cuda_sm20_div_rn_f64_full
        .type           $__internal_0_$__cuda_sm20_div_rn_f64_full,@function
        .size           $__internal_0_$__cuda_sm20_div_rn_f64_full,(.L_x_768 - $__internal_0_$__cuda_sm20_div_rn_f64_full)
$__internal_0_$__cuda_sm20_div_rn_f64_full:
[C---:B------:R-:W-:Y:S01]  /*1f70*/  FSETP.GEU.AND P0, PT, |R21|.reuse, 1.469367938527859385e-39, PT ;  /* 0x001000001500780b */ /* 0x040fe20003f0e200 */
[----:B------:R-:W-:Y:S01]  /*1f80*/  IMAD.MOV.U32 R20, RZ, RZ, R13 ;  /* 0x000000ffff147224 */ /* 0x000fe200078e000d */
[----:B------:R-:W-:Y:S01]  /*1f90*/  LOP3.LUT R18, R21, 0x800fffff, RZ, 0xc0, !PT ;  /* 0x800fffff15127812 */ /* 0x000fe200078ec0ff */
[----:B------:R-:W-:Y:S01]  /*1fa0*/  IMAD.MOV.U32 R33, RZ, RZ, R24 ;  /* 0x000000ffff217224 */ /* 0x000fe200078e0018 */
[----:B------:R-:W-:Y:S01]  /*1fb0*/  MOV R30, 0x1 ;  /* 0x00000001001e7802 */ /* 0x000fe20000000f00 */
[----:B------:R-:W-:Y:S01]  /*1fc0*/  IMAD.MOV.U32 R32, RZ, RZ, R25 ;  /* 0x000000ffff207224 */ /* 0x000fe200078e0019 */
[----:B------:R-:W-:Y:S01]  /*1fd0*/  LOP3.LUT R19, R18, 0x3ff00000, RZ, 0xfc, !PT ;  /* 0x3ff0000012137812 */ /* 0x000fe200078efcff */
[----:B------:R-:W-:Y:S01]  /*1fe0*/  BSSY.RECONVERGENT B0, `(.L_x_734) ;  /* 0x0000058000007945 */ /* 0x000fe20003800200 */
[----:B------:R-:W-:Y:S01]  /*1ff0*/  MOV R18, R13 ;  /* 0x0000000d00127202 */ /* 0x000fe20000000f00 */
[----:B------:R-:W-:Y:S01]  /*2000*/  IMAD.MOV.U32 R28, RZ, RZ, R32 ;  /* 0x000000ffff1c7224 */ /* 0x000fe200078e0020 */
[----:B------:R-:W-:-:S02]  /*2010*/  FSETP.GEU.AND P2, PT, |R33|, 1.469367938527859385e-39, PT ;  /* 0x001000002100780b */ /* 0x000fc40003f4e200 */
[----:B------:R-:W-:Y:S01]  /*2020*/  LOP3.LUT R13, R33, 0x7ff00000, RZ, 0xc0, !PT ;  /* 0x7ff00000210d7812 */ /* 0x000fe200078ec0ff */
[----:B------:R-:W-:Y:S01]  /*2030*/  @!P0 DMUL R18, R20, 8.98846567431157953865e+307 ;  /* 0x7fe0000014128828 */ /* 0x000fe20000000000 */
[----:B------:R-:W-:-:S04]  /*2040*/  LOP3.LUT R25, R21, 0x7ff00000, RZ, 0xc0, !PT ;  /* 0x7ff0000015197812 */ /* 0x000fc800078ec0ff */
[----:B------:R-:W-:Y:S01]  /*2050*/  ISETP.GE.U32.AND P1, PT, R13, R25, PT ;  /* 0x000000190d00720c */ /* 0x000fe20003f26070 */
[----:B------:R-:W0:Y:S04]  /*2060*/  MUFU.RCP64H R31, R19 ;  /* 0x00000013001f7308 */ /* 0x000e280000001800 */
[----:B------:R-:W-:Y:S02]  /*2070*/  @!P2 LOP3.LUT R24, R21, 0x7ff00000, RZ, 0xc0, !PT ;  /* 0x7ff000001518a812 */ /* 0x000fe400078ec0ff */
[----:B------:R-:W-:Y:S02]  /*2080*/  @!P0 LOP3.LUT R25, R19, 0x7ff00000, RZ, 0xc0, !PT ;  /* 0x7ff0000013198812 */ /* 0x000fe400078ec0ff */
[----:B------:R-:W-:Y:S01]  /*2090*/  @!P2 ISETP.GE.U32.AND P3, PT, R13, R24, PT ;  /* 0x000000180d00a20c */ /* 0x000fe20003f66070 */
[----:B------:R-:W-:Y:S01]  /*20a0*/  IMAD.MOV.U32 R24, RZ, RZ, 0x1ca00000 ;  /* 0x1ca00000ff187424 */ /* 0x000fe200078e00ff */
[----:B0-----:R-:W-:-:S08]  /*20b0*/  DFMA R26, R30, -R18, 1 ;  /* 0x3ff000001e1a742b */ /* 0x001fd00000000812 */
[----:B------:R-:W-:-:S08]  /*20c0*/  DFMA R26, R26, R26, R26 ;  /* 0x0000001a1a1a722b */ /* 0x000fd0000000001a */
[----:B------:R-:W-:Y:S01]  /*20d0*/  DFMA R30, R30, R26, R30 ;  /* 0x0000001a1e1e722b */ /* 0x000fe2000000001e */
[C---:B------:R-:W-:Y:S02]  /*20e0*/  @!P2 SEL R27, R24.reuse, 0x63400000, !P3 ;  /* 0x63400000181ba807 */ /* 0x040fe40005800000 */
[----:B------:R-:W-:Y:S02]  /*20f0*/  SEL R26, R24, 0x63400000, !P1 ;  /* 0x63400000181a7807 */ /* 0x000fe40004800000 */
[----:B------:R-:W-:-:S03]  /*2100*/  @!P2 LOP3.LUT R27, R27, 0x80000000, R33, 0xf8, !PT ;  /* 0x800000001b1ba812 */ /* 0x000fc600078ef821 */
[----:B------:R-:W-:Y:S01]  /*2110*/  DFMA R34, R30, -R18, 1 ;  /* 0x3ff000001e22742b */ /* 0x000fe20000000812 */
[----:B------:R-:W-:Y:S02]  /*2120*/  LOP3.LUT R29, R26, 0x800fffff, R33, 0xf8, !PT ;  /* 0x800fffff1a1d7812 */ /* 0x000fe400078ef821 */
[----:B------:R-:W-:Y:S02]  /*2130*/  @!P2 LOP3.LUT R27, R27, 0x100000, RZ, 0xfc, !PT ;  /* 0x001000001b1ba812 */ /* 0x000fe400078efcff */
[----:B------:R-:W-:-:S03]  /*2140*/  @!P2 MOV R26, RZ ;  /* 0x000000ff001aa202 */ /* 0x000fc60000000f00 */
[----:B------:R-:W-:-:S03]  /*2150*/  DFMA R34, R30, R34, R30 ;  /* 0x000000221e22722b */ /* 0x000fc6000000001e */
[----:B------:R-:W-:-:S08]  /*2160*/  @!P2 DFMA R28, R28, 2, -R26 ;  /* 0x400000001c1ca82b */ /* 0x000fd0000000081a */
[----:B------:R-:W-:-:S08]  /*2170*/  DMUL R26, R34, R28 ;  /* 0x0000001c221a7228 */ /* 0x000fd00000000000 */
[----:B------:R-:W-:-:S08]  /*2180*/  DFMA R30, R26, -R18, R28 ;  /* 0x800000121a1e722b */ /* 0x000fd0000000001c */
[----:B------:R-:W-:Y:S01]  /*2190*/  DFMA R30, R34, R30, R26 ;  /* 0x0000001e221e722b */ /* 0x000fe2000000001a */
[----:B------:R-:W-:Y:S01]  /*21a0*/  IMAD.MOV.U32 R26, RZ, RZ, R13 ;  /* 0x000000ffff1a7224 */ /* 0x000fe200078e000d */
[----:B------:R-:W-:-:S05]  /*21b0*/  @!P2 LOP3.LUT R26, R29, 0x7ff00000, RZ, 0xc0, !PT ;  /* 0x7ff000001d1aa812 */ /* 0x000fca00078ec0ff */
[----:B------:R-:W-:-:S05]  /*21c0*/  VIADD R27, R26, 0xffffffff ;  /* 0xffffffff1a1b7836 */ /* 0x000fca0000000000 */
[----:B------:R-:W-:Y:S02]  /*21d0*/  ISETP.GT.U32.AND P0, PT, R27, 0x7feffffe, PT ;  /* 0x7feffffe1b00780c */ /* 0x000fe40003f04070 */
[----:B------:R-:W-:-:S04]  /*21e0*/  IADD3 R27, PT, PT, R25, -0x1, RZ ;  /* 0xffffffff191b7810 */ /* 0x000fc80007ffe0ff */
[----:B------:R-:W-:-:S13]  /*21f0*/  ISETP.GT.U32.OR P0, PT, R27, 0x7feffffe, P0 ;  /* 0x7feffffe1b00780c */ /* 0x000fda0000704470 */
[----:B------:R-:W-:Y:S05]  /*2200*/  @P0 BRA `(.L_x_735) ;  /* 0x0000000000740947 */ /* 0x000fea0003800000 */
[----:B------:R-:W-:-:S04]  /*2210*/  LOP3.LUT R25, R21, 0x7ff00000, RZ, 0xc0, !PT ;  /* 0x7ff0000015197812 */ /* 0x000fc800078ec0ff */
[CC--:B------:R-:W-:Y:S02]  /*2220*/  VIADDMNMX R26, R13.reuse, -R25.reuse, 0xb9600000, !PT ;  /* 0xb96000000d1a7446 */ /* 0x0c0fe40007800919 */
[----:B------:R-:W-:Y:S02]  /*2230*/  ISETP.GE.U32.AND P0, PT, R13, R25, PT ;  /* 0x000000190d00720c */ /* 0x000fe40003f06070 */
[----:B------:R-:W-:Y:S02]  /*2240*/  VIMNMX R26, PT, PT, R26, 0x46a00000, PT ;  /* 0x46a000001a1a7848 */ /* 0x000fe40003fe0100 */
[----:B------:R-:W-:-:S05]  /*2250*/  SEL R24, R24, 0x63400000, !P0 ;  /* 0x6340000018187807 */ /* 0x000fca0004000000 */
[----:B------:R-:W-:Y:S01]  /*2260*/  IMAD.IADD R24, R26, 0x1, -R24 ;  /* 0x000000011a187824 */ /* 0x000fe200078e0a18 */
[----:B------:R-:W-:-:S03]  /*2270*/  MOV R26, RZ ;  /* 0x000000ff001a7202 */ /* 0x000fc60000000f00 */
[----:B------:R-:W-:-:S06]  /*2280*/  VIADD R27, R24, 0x7fe00000 ;  /* 0x7fe00000181b7836 */ /* 0x000fcc0000000000 */
[----:B------:R-:W-:-:S10]  /*2290*/  DMUL R34, R30, R26 ;  /* 0x0000001a1e227228 */ /* 0x000fd40000000000 */
[----:B------:R-:W-:-:S13]  /*22a0*/  FSETP.GTU.AND P0, PT, |R35|, 1.469367938527859385e-39, PT ;  /* 0x001000002300780b */ /* 0x000fda0003f0c200 */
[----:B------:R-:W-:Y:S05]  /*22b0*/  @P0 BRA `(.L_x_736) ;  /* 0x0000000000a80947 */ /* 0x000fea0003800000 */
[----:B------:R-:W-:Y:S01]  /*22c0*/  DFMA R18, R30, -R18, R28 ;  /* 0x800000121e12722b */ /* 0x000fe2000000001c */
[----:B------:R-:W-:-:S09]  /*22d0*/  IMAD.MOV.U32 R26, RZ, RZ, RZ ;  /* 0x000000ffff1a7224 */ /* 0x000fd200078e00ff */
[C---:B------:R-:W-:Y:S02]  /*22e0*/  FSETP.NEU.AND P0, PT, R19.reuse, RZ, PT ;  /* 0x000000ff1300720b */ /* 0x040fe40003f0d000 */
[----:B------:R-:W-:-:S04]  /*22f0*/  LOP3.LUT R20, R19, 0x80000000, R21, 0x48, !PT ;  /* 0x8000000013147812 */ /* 0x000fc800078e4815 */
[----:B------:R-:W-:-:S07]  /*2300*/  LOP3.LUT R27, R20, R27, RZ, 0xfc, !PT ;  /* 0x0000001b141b7212 */ /* 0x000fce00078efcff */
[----:B------:R-:W-:Y:S05]  /*2310*/  @!P0 BRA `(.L_x_736) ;  /* 0x0000000000908947 */ /* 0x000fea0003800000 */
[----:B------:R-:W-:Y:S01]  /*2320*/  IMAD.MOV R19, RZ, RZ, -R24 ;  /* 0x000000ffff137224 */ /* 0x000fe200078e0a18 */
[----:B------:R-:W-:Y:S02]  /*2330*/  MOV R18, RZ ;  /* 0x000000ff00127202 */ /* 0x000fe40000000f00 */
[----:B------:R-:W-:-:S04]  /*2340*/  IADD3 R24, PT, PT, -R24, -0x43300000, RZ ;  /* 0xbcd0000018187810 */ /* 0x000fc80007ffe1ff */
[----:B------:R-:W-:Y:S02]  /*2350*/  DFMA R18, R34, -R18, R30 ;  /* 0x800000122212722b */ /* 0x000fe4000000001e */
[----:B------:R-:W-:-:S08]  /*2360*/  DMUL.RP R30, R30, R26 ;  /* 0x0000001a1e1e7228 */ /* 0x000fd00000008000 */
[----:B------:R-:W-:Y:S02]  /*2370*/  FSETP.NEU.AND P0, PT, |R19|, R24, PT ;  /* 0x000000181300720b */ /* 0x000fe40003f0d200 */
[----:B------:R-:W-:Y:S02]  /*2380*/  LOP3.LUT R20, R31, R20, RZ, 0x3c, !PT ;  /* 0x000000141f147212 */ /* 0x000fe400078e3cff */
[----:B------:R-:W-:Y:S02]  /*2390*/  FSEL R13, R30, R34, !P0 ;  /* 0x000000221e0d7208 */ /* 0x000fe40004000000 */
[----:B------:R-:W-:-:S03]  /*23a0*/  FSEL R20, R20, R35, !P0 ;  /* 0x0000002314147208 */ /* 0x000fc60004000000 */
[----:B------:R-:W-:Y:S01]  /*23b0*/  IMAD.MOV.U32 R34, RZ, RZ, R13 ;  /* 0x000000ffff227224 */ /* 0x000fe200078e000d */
[----:B------:R-:W-:Y:S01]  /*23c0*/  MOV R35, R20 ;  /* 0x0000001400237202 */ /* 0x000fe20000000f00 */
[----:B------:R-:W-:Y:S06]  /*23d0*/  BRA `(.L_x_736) ;  /* 0x0000000000607947 */ /* 0x000fec0003800000 */
.L_x_735:
[----:B------:R-:W-:-:S14]  /*23e0*/  DSETP.NAN.AND P0, PT, R32, R32, PT ;  /* 0x000000202000722a */ /* 0x000fdc0003f08000 */
[----:B------:R-:W-:Y:S05]  /*23f0*/  @P0 BRA `(.L_x_737) ;  /* 0x00000000004c0947 */ /* 0x000fea0003800000 */
[----:B------:R-:W-:-:S14]  /*2400*/  DSETP.NAN.AND P0, PT, R20, R20, PT ;  /* 0x000000141400722a */ /* 0x000fdc0003f08000 */
[----:B------:R-:W-:Y:S05]  /*2410*/  @P0 BRA `(.L_x_738) ;  /* 0x0000000000340947 */ /* 0x000fea0003800000 */
[----:B------:R-:W-:Y:S01]  /*2420*/  ISETP.NE.AND P0, PT, R26, R25, PT ;  /* 0x000000191a00720c */ /* 0x000fe20003f05270 */
[----:B------:R-:W-:Y:S01]  /*2430*/  IMAD.MOV.U32 R34, RZ, RZ, 0x0 ;  /* 0x00000000ff227424 */ /* 0x000fe200078e00ff */
[----:B------:R-:W-:-:S11]  /*2440*/  MOV R35, 0xfff80000 ;  /* 0xfff8000000237802 */ /* 0x000fd60000000f00 */
[----:B------:R-:W-:Y:S05]  /*2450*/  @!P0 BRA `(.L_x_736) ;  /* 0x0000000000408947 */ /* 0x000fea0003800000 */
[----:B------:R-:W-:Y:S02]  /*2460*/  ISETP.NE.AND P0, PT, R26, 0x7ff00000, PT ;  /* 0x7ff000001a00780c */ /* 0x000fe40003f05270 */
[----:B------:R-:W-:Y:S02]  /*2470*/  LOP3.LUT R20, R33, 0x80000000, R21, 0x48, !PT ;  /* 0x8000000021147812 */ /* 0x000fe400078e4815 */
[----:B------:R-:W-:-:S13]  /*2480*/  ISETP.EQ.OR P0, PT, R25, RZ, !P0 ;  /* 0x000000ff1900720c */ /* 0x000fda0004702670 */
[----:B------:R-:W-:Y:S01]  /*2490*/  @P0 LOP3.LUT R13, R20, 0x7ff00000, RZ, 0xfc, !PT ;  /* 0x7ff00000140d0812 */ /* 0x000fe200078efcff */
[----:B------:R-:W-:Y:S01]  /*24a0*/  @!P0 IMAD.MOV.U32 R34, RZ, RZ, RZ ;  /* 0x000000ffff228224 */ /* 0x000fe200078e00ff */
[----:B------:R-:W-:Y:S01]  /*24b0*/  @!P0 MOV R35, R20 ;  /* 0x0000001400238202 */ /* 0x000fe20000000f00 */
[----:B------:R-:W-:Y:S01]  /*24c0*/  @P0 IMAD.MOV.U32 R34, RZ, RZ, RZ ;  /* 0x000000ffff220224 */ /* 0x000fe200078e00ff */
[----:B------:R-:W-:Y:S01]  /*24d0*/  @P0 MOV R35, R13 ;  /* 0x0000000d00230202 */ /* 0x000fe20000000f00 */
[----:B------:R-:W-:Y:S06]  /*24e0*/  BRA `(.L_x_736) ;  /* 0x00000000001c7947 */ /* 0x000fec0003800000 */
.L_x_738:
[----:B------:R-:W-:Y:S01]  /*24f0*/  LOP3.LUT R13, R21, 0x80000, RZ, 0xfc, !PT ;  /* 0x00080000150d7812 */ /* 0x000fe200078efcff */
[----:B------:R-:W-:-:S03]  /*2500*/  IMAD.MOV.U32 R34, RZ, RZ, R20 ;  /* 0x000000ffff227224 */ /* 0x000fc600078e0014 */
[----:B------:R-:W-:Y:S01]  /*2510*/  MOV R35, R13 ;  /* 0x0000000d00237202 */ /* 0x000fe20000000f00 */
[----:B------:R-:W-:Y:S06]  /*2520*/  BRA `(.L_x_736) ;  /* 0x00000000000c7947 */ /* 0x000fec0003800000 */
.L_x_737:
[----:B------:R-:W-:Y:S01]  /*2530*/  LOP3.LUT R13, R33, 0x80000, RZ, 0xfc, !PT ;  /* 0x00080000210d7812 */ /* 0x000fe200078efcff */
[----:B------:R-:W-:-:S03]  /*2540*/  IMAD.MOV.U32 R34, RZ, RZ, R32 ;  /* 0x000000ffff227224 */ /* 0x000fc600078e0020 */
[----:B------:R-:W-:-:S07]  /*2550*/  MOV R35, R13 ;  /* 0x0000000d00237202 */ /* 0x000fce0000000f00 */
.L_x_736:
[----:B------:R-:W-:Y:S05]  /*2560*/  BSYNC.RECONVERGENT B0 ;  /* 0x0000000000007941 */ /* 0x000fea0003800200 */
.L_x_734:
[----:B------:R-:W-:Y:S02]  /*2570*/  HFMA2 R21, -RZ, RZ, 0, 0 ;  /* 0x00000000ff157431 */ /* 0x000fe400000001ff */
[----:B------:R-:W-:Y:S01]  /*2580*/  IMAD.MOV.U32 R20, RZ, RZ, R0 ;  /* 0x000000ffff147224 */ /* 0x000fe200078e0000 */
[----:B------:R-:W-:Y:S01]  /*2590*/  MOV R13, R35 ;  /* 0x00000023000d7202 */ /* 0x000fe20000000f00 */
[----:B------:R-:W-:Y:S02]  /*25a0*/  IMAD.MOV.U32 R18, RZ, RZ, R34 ;  /* 0x000000ffff127224 */ /* 0x000fe400078e0022 */
[----:B------:R-:W-:Y:S05]  /*25b0*/  RET.REL.NODEC R20 `(_Z17normalizeDiagonalPdi) ;  /* 0xffffffd814907950 */ /* 0x000fea0003c3ffff */
.L_x_739:
        /* <DEDUP_REMOVED lines=12> */
.L_x_768:


//--------------------- .text._Z16nullifyRowsAbovePdii --------------------------
	.section	.text._Z16nullifyRowsAbovePdii,"ax",@progbits
	.align	128
        .global         _Z16nullifyRowsAbovePdii
        .type           _Z16nullifyRowsAbovePdii,@function
        .size           _Z16nullifyRowsAbovePdii,(.L_x_769 - _Z16nullifyRowsAbovePdii)
        .other          _Z16nullifyRowsAbovePdii,@"STO_CUDA_ENTRY STV_DEFAULT"
_Z16nullifyRowsAbovePdii:
.text._Z16nullifyRowsAbovePdii:
[----:B------:R-:W-:Y:S01]  /*0000*/  LDC R1, c[0x0][0x37c] ;  /* 0x0000df00ff017b82 */ /* 0x000fe20000000800 */
[----:B------:R-:W0:Y:S01]  /*0010*/  S2R R5, SR_CTAID.X ;  /* 0x0000000000057919 */ /* 0x000e220000002500 */
[----:B------:R-:W0:Y:S01]  /*0020*/  LDCU UR9, c[0x0][0x360] ;  /* 0x00006c00ff0977ac */ /* 0x000e220008000800 */
[----:B------:R-:W0:Y:S01]  /*0030*/  S2R R0, SR_TID.X ;  /* 0x0000000000007919 */ /* 0x000e220000002100 */
[----:B------:R-:W1:Y:S01]  /*0040*/  LDCU UR11, c[0x0][0x38c] ;  /* 0x00007180ff0b77ac */ /* 0x000e620008000800 */
[----:B0-----:R-:W-:-:S05]  /*0050*/  IMAD R5, R5, UR9, R0 ;  /* 0x0000000905057c24 */ /* 0x001fca000f8e0200 */
[----:B-1----:R-:W-:-:S13]  /*0060*/  ISETP.GE.U32.AND P0, PT, R5, UR11, PT ;  /* 0x0000000b05007c0c */ /* 0x002fda000bf06070 */
[----:B------:R-:W-:Y:S05]  /*0070*/  @P0 EXIT ;  /* 0x000000000000094d */ /* 0x000fea0003800000 */
[----:B------:R-:W0:Y:S02]  /*0080*/  LDCU UR6, c[0x0][0x388] ;  /* 0x00007100ff0677ac */ /* 0x000e240008000800 */
[----:B0-----:R-:W-:-:S04]  /*0090*/  USHF.L.U32 UR4, UR6, 0x1, URZ ;  /* 0x0000000106047899 */ /* 0x001fc800080006ff */
[----:B------:R-:W-:-:S06]  /*00a0*/  UISETP.GT.AND UP0, UPT, UR4, UR6, UPT ;  /* 0x000000060400728c */ /* 0x000fcc000bf04270 */
[----:B------:R-:W-:-:S13]  /*00b0*/  PLOP3.LUT P0, PT, PT, PT, UP0, 0x80, 0x8 ;  /* 0x000000000008781c */ /* 0x000fda0003f0f008 */
[----:B------:R-:W-:Y:S05]  /*00c0*/  @!P0 EXIT ;  /* 0x000000000000894d */ /* 0x000fea0003800000 */
[----:B------:R-:W0:Y:S01]  /*00d0*/  LDCU UR8, c[0x0][0x370] ;  /* 0x00006e00ff0877ac */ /* 0x000e220008000800 */
[----:B------:R-:W1:Y:S01]  /*00e0*/  LDCU.64 UR4, c[0x0][0x380] ;  /* 0x00007000ff0477ac */ /* 0x000e620008000a00 */
[----:B------:R-:W-:Y:S02]  /*00f0*/  UIADD3 UR12, UPT, UPT, UR6, 0x7, URZ ;  /* 0x00000007060c7890 */ /* 0x000fe4000fffe0ff */
[----:B------:R-:W-:Y:S02]  /*0100*/  UIMAD UR13, UR6, UR6, UR11 ;  /* 0x00000006060d72a4 */ /* 0x000fe4000f8e020b */
[----:B------:R-:W-:Y:S02]  /*0110*/  UIMAD UR7, UR11, UR6, UR11 ;  /* 0x000000060b0772a4 */ /* 0x000fe4000f8e020b */
[----:B------:R-:W-:Y:S01]  /*0120*/  ULOP3.LUT UR6, UR6, 0xfffffff8, URZ, 0xc0, !UPT ;  /* 0xfffffff806067892 */ /* 0x000fe2000f8ec0ff */
[----:B------:R-:W2:Y:S01]  /*0130*/  LDCU.64 UR14, c[0x0][0x358] ;  /* 0x00006b00ff0e77ac */ /* 0x000ea20008000a00 */
[----:B0-----:R-:W-:-:S02]  /*0140*/  UIMAD UR8, UR9, UR8, URZ ;  /* 0x00000008090872a4 */ /* 0x001fc4000f8e02ff */
[----:B-1----:R-:W-:Y:S02]  /*0150*/  UIMAD.WIDE UR4, UR7, 0x8, UR4 ;  /* 0x00000008070478a5 */ /* 0x002fe4000f8e0204 */
[----:B------:R-:W-:-:S12]  /*0160*/  UIADD3 UR10, UPT, UPT, -UR6, URZ, URZ ;  /* 0x000000ff060a7290 */ /* 0x000fd8000fffe1ff */
.L_x_746:
[----:B-12---:R-:W-:Y:S01]  /*0170*/  IMAD.U32 R6, RZ, RZ, UR4 ;  /* 0x00000004ff067e24 */ /* 0x006fe2000f8e00ff */
[----:B0-----:R-:W0:Y:S01]  /*0180*/  LDC.64 R10, c[0x0][0x388] ;  /* 0x0000e200ff0a7b82 */ /* 0x001e220000000a00 */
[----:B------:R-:W-:-:S06]  /*0190*/  IMAD.U32 R7, RZ, RZ, UR5 ;  /* 0x00000005ff077e24 */ /* 0x000fcc000f8e00ff */
[----:B--2---:R-:W2:Y:S01]  /*01a0*/  LDG.E.64 R6, desc[UR14][R6.64] ;  /* 0x0000000e06067981 */ /* 0x004ea2000c1e1b00 */
[----:B------:R-:W1:Y:S01]  /*01b0*/  LDC.64 R8, c[0x0][0x380] ;  /* 0x0000e000ff087b82 */ /* 0x000e620000000a00 */
[----:B0-----:R-:W-:-:S04]  /*01c0*/  IMAD R11, R11, R10, R5 ;  /* 0x0000000a0b0b7224 */ /* 0x001fc800078e0205 */
[----:B-1----:R-:W-:-:S06]  /*01d0*/  IMAD.WIDE.U32 R8, R11, 0x8, R8 ;  /* 0x000000080b087825 */ /* 0x002fcc00078e0008 */
[----:B------:R-:W3:Y:S01]  /*01e0*/  LDG.E.64 R8, desc[UR14][R8.64] ;  /* 0x0000000e08087981 */ /* 0x000ee2000c1e1b00 */
[----:B------:R-:W-:Y:S02]  /*01f0*/  HFMA2 R2, -RZ, RZ, 0, 5.9604644775390625e-08 ;  /* 0x00000001ff027431 */ /* 0x000fe400000001ff */
[----:B------:R-:W-:Y:S01]  /*0200*/  VIADD R10, R10, 0xffffffff ;  /* 0xffffffff0a0a7836 */ /* 0x000fe20000000000 */
[----:B------:R-:W-:Y:S04]  /*0210*/  BSSY.RECONVERGENT B0, `(.L_x_740) ;  /* 0x0000013000007945 */ /* 0x000fe80003800200 */
[----:B------:R-:W-:Y:S01]  /*0220*/  ISETP.GE.U32.AND P1, PT, R10, 0x7, PT ;  /* 0x000000070a00780c */ /* 0x000fe20003f26070 */
[----:B--2---:R-:W0:Y:S02]  /*0230*/  MUFU.RCP64H R3, R7 ;  /* 0x0000000700037308 */ /* 0x004e240000001800 */
        /* <DEDUP_REMOVED lines=12> */
[----:B------:R-:W-:-:S07]  /*0300*/  MOV R0, 0x320 ;  /* 0x0000032000007802 */ /* 0x000fce0000000f00 */
[----:B------:R-:W-:Y:S05]  /*0310*/  CALL.REL.NOINC `($__internal_1_$__cuda_sm20_div_rn_f64_full) ;  /* 0x0000000800ac7944 */ /* 0x000fea0003c00000 */
[----:B------:R-:W-:Y:S01]  /*0320*/  IMAD.MOV.U32 R2, RZ, RZ, R12 ;  /* 0x000000ffff027224 */ /* 0x000fe200078e000c */
[----:B------:R-:W-:-:S07]  /*0330*/  MOV R3, R13 ;  /* 0x0000000d00037202 */ /* 0x000fce0000000f00 */
.L_x_741:
[----:B------:R-:W-:Y:S05]  /*0340*/  BSYNC.RECONVERGENT B0 ;  /* 0x0000000000007941 */ /* 0x000fea0003800200 */
.L_x_740:
[----:B------:R-:W0:Y:S01]  /*0350*/  LDCU UR7, c[0x0][0x388] ;  /* 0x00007100ff0777ac */ /* 0x000e220008000800 */
[----:B------:R-:W1:Y:S01]  /*0360*/  LDCU UR9, c[0x0][0x388] ;  /* 0x00007100ff0977ac */ /* 0x000e620008000800 */
[----:B0-----:R-:W-:-:S04]  /*0370*/  ULOP3.LUT UR11, UR7, 0x7, URZ, 0xc0, !UPT ;  /* 0x00000007070b7892 */ /* 0x001fc8000f8ec0ff */
[----:B------:R-:W-:Y:S01]  /*0380*/  UISETP.NE.AND UP1, UPT, UR11, URZ, UPT ;  /* 0x000000ff0b00728c */ /* 0x000fe2000bf25270 */
[----:B-1----:R-:W-:Y:S10]  /*0390*/  @!P1 BRA `(.L_x_742) ;  /* 0x0000000400409947 */ /* 0x002ff40003800000 */
[----:B------:R-:W0:Y:S01]  /*03a0*/  LDCU UR6, c[0x0][0x388] ;  /* 0x00007100ff0677ac */ /* 0x000e220008000800 */
[----:B------:R-:W1:Y:S01]  /*03b0*/  LDC R0, c[0x0][0x388] ;  /* 0x0000e200ff007b82 */ /* 0x000e620000000800 */
[----:B------:R-:W-:Y:S01]  /*03c0*/  IMAD.U32 R8, RZ, RZ, UR13 ;  /* 0x0000000dff087e24 */ /* 0x000fe2000f8e00ff */
[----:B0-----:R-:W-:Y:S02]  /*03d0*/  UIADD3 UR16, UPT, UPT, UR6, 0x6, URZ ;  /* 0x0000000606107890 */ /* 0x001fe4000fffe0ff */
[----:B------:R-:W-:Y:S02]  /*03e0*/  UIADD3 UR17, UPT, UPT, UR6, 0x2, URZ ;  /* 0x0000000206117890 */ /* 0x000fe4000fffe0ff */
[----:B------:R-:W-:Y:S02]  /*03f0*/  UIADD3 UR18, UPT, UPT, UR6, 0x3, URZ ;  /* 0x0000000306127890 */ /* 0x000fe4000fffe0ff */
[----:B------:R-:W-:Y:S01]  /*0400*/  UIMAD UR20, UR6, UR6, UR6 ;  /* 0x00000006061472a4 */ /* 0x000fe2000f8e0206 */
[C-C-:B-1----:R-:W-:Y:S01]  /*0410*/  IMAD R9, R0.reuse, UR12, R5.reuse ;  /* 0x0000000c00097c24 */ /* 0x142fe2000f8e0205 */
[----:B------:R-:W-:Y:S01]  /*0420*/  UIADD3 UR19, UPT, UPT, UR6, 0x4, URZ ;  /* 0x0000000406137890 */ /* 0x000fe2000fffe0ff */
[C-C-:B------:R-:W-:Y:S01]  /*0430*/  IMAD R7, R0.reuse, R0, R5.reuse ;  /* 0x0000000000077224 */ /* 0x140fe200078e0205 */
[----:B------:R-:W-:Y:S01]  /*0440*/  UIADD3 UR6, UPT, UPT, UR6, 0x5, URZ ;  /* 0x0000000506067890 */ /* 0x000fe2000fffe0ff */
[C-C-:B------:R-:W-:Y:S01]  /*0450*/  IMAD R13, R0.reuse, UR17, R5.reuse ;  /* 0x00000011000d7c24 */ /* 0x140fe2000f8e0205 */
[----:B------:R-:W-:Y:S01]  /*0460*/  IADD3 R11, PT, PT, R5, UR20, RZ ;  /* 0x00000014050b7c10 */ /* 0x000fe2000fffe0ff */
[----:B------:R-:W-:-:S02]  /*0470*/  IMAD R15, R0, UR18, R5 ;  /* 0x00000012000f7c24 */ /* 0x000fc4000f8e0205 */
[C-C-:B------:R-:W-:Y:S02]  /*0480*/  IMAD R17, R0.reuse, UR19, R5.reuse ;  /* 0x0000001300117c24 */ /* 0x140fe4000f8e0205 */
[C-C-:B------:R-:W-:Y:S02]  /*0490*/  IMAD R6, R0.reuse, UR16, R5.reuse ;  /* 0x0000001000067c24 */ /* 0x140fe4000f8e0205 */
[----:B------:R-:W-:Y:S01]  /*04a0*/  IMAD R4, R0, UR6, R5 ;  /* 0x0000000600047c24 */ /* 0x000fe2000f8e0205 */
[----:B------:R-:W-:-:S06]  /*04b0*/  UMOV UR6, UR10 ;  /* 0x0000000a00067c82 */ /* 0x000fcc0008000000 */
.L_x_743:
[----:B0-----:R-:W0:Y:S02]  /*04c0*/  LDC.64 R20, c[0x0][0x380] ;  /* 0x0000e000ff147b82 */ /* 0x001e240000000a00 */
[----:B0-----:R-:W-:-:S04]  /*04d0*/  IMAD.WIDE R18, R8, 0x8, R20 ;  /* 0x0000000808127825 */ /* 0x001fc800078e0214 */
[----:B------:R-:W-:Y:S01]  /*04e0*/  IMAD.WIDE.U32 R28, R7, 0x8, R20 ;  /* 0x00000008071c7825 */ /* 0x000fe200078e0014 */
[----:B------:R-:W2:Y:S04]  /*04f0*/  LDG.E.64 R22, desc[UR14][R18.64] ;  /* 0x0000000e12167981 */ /* 0x000ea8000c1e1b00 */
[----:B------:R-:W2:Y:S02]  /*0500*/  LDG.E.64 R26, desc[UR14][R28.64] ;  /* 0x0000000e1c1a7981 */ /* 0x000ea4000c1e1b00 */
[----:B--2---:R-:W-:Y:S01]  /*0510*/  DFMA R26, R22, -R2, R26 ;  /* 0x80000002161a722b */ /* 0x004fe2000000001a */
[----:B------:R-:W-:-:S04]  /*0520*/  IMAD.WIDE R22, R0, 0x8, R18 ;  /* 0x0000000800167825 */ /* 0x000fc800078e0212 */
[----:B------:R-:W-:Y:S02]  /*0530*/  IMAD.WIDE.U32 R18, R11, 0x8, R20 ;  /* 0x000000080b127825 */ /* 0x000fe400078e0014 */
[----:B------:R0:W-:Y:S04]  /*0540*/  STG.E.64 desc[UR14][R28.64], R26 ;  /* 0x0000001a1c007986 */ /* 0x0001e8000c101b0e */
[----:B------:R1:W2:Y:S04]  /*0550*/  LDG.E.64 R24, desc[UR14][R22.64] ;  /* 0x0000000e16187981 */ /* 0x0002a8000c1e1b00 */
[----:B0-----:R-:W2:Y:S01]  /*0560*/  LDG.E.64 R28, desc[UR14][R18.64] ;  /* 0x0000000e121c7981 */ /* 0x001ea2000c1e1b00 */
[----:B-1----:R-:W-:-:S04]  /*0570*/  IMAD.WIDE R22, R0, 0x8, R22 ;  /* 0x0000000800167825 */ /* 0x002fc800078e0216 */
[----:B------:R-:W-:Y:S01]  /*0580*/  IMAD.WIDE.U32 R26, R13, 0x8, R20 ;  /* 0x000000080d1a7825 */ /* 0x000fe200078e0014 */
[----:B--2---:R-:W-:-:S07]  /*0590*/  DFMA R28, R24, -R2, R28 ;  /* 0x80000002181c722b */ /* 0x004fce000000001c */
[----:B------:R0:W-:Y:S04]  /*05a0*/  STG.E.64 desc[UR14][R18.64], R28 ;  /* 0x0000001c12007986 */ /* 0x0001e8000c101b0e */
[----:B------:R-:W2:Y:S04]  /*05b0*/  LDG.E.64 R24, desc[UR14][R26.64] ;  /* 0x0000000e1a187981 */ /* 0x000ea8000c1e1b00 */
[----:B0-----:R-:W2:Y:S01]  /*05c0*/  LDG.E.64 R18, desc[UR14][R22.64] ;  /* 0x0000000e16127981 */ /* 0x001ea2000c1e1b00 */
[----:B------:R-:W-:Y:S01]  /*05d0*/  IMAD.WIDE.U32 R28, R15, 0x8, R20 ;  /* 0x000000080f1c7825 */ /* 0x000fe200078e0014 */
[----:B--2---:R-:W-:-:S03]  /*05e0*/  DFMA R24, R18, -R2, R24 ;  /* 0x800000021218722b */ /* 0x004fc60000000018 */
[----:B------:R-:W-:-:S04]  /*05f0*/  IMAD.WIDE R18, R0, 0x8, R22 ;  /* 0x0000000800127825 */ /* 0x000fc800078e0216 */
[----:B------:R0:W-:Y:S04]  /*0600*/  STG.E.64 desc[UR14][R26.64], R24 ;  /* 0x000000181a007986 */ /* 0x0001e8000c101b0e */
[----:B------:R1:W2:Y:S04]  /*0610*/  LDG.E.64 R22, desc[UR14][R18.64] ;  /* 0x0000000e12167981 */ /* 0x0002a8000c1e1b00 */
[----:B0-----:R-:W2:Y:S01]  /*0620*/  LDG.E.64 R26, desc[UR14][R28.64] ;  /* 0x0000000e1c1a7981 */ /* 0x001ea2000c1e1b00 */
[----:B------:R-:W-:-:S04]  /*0630*/  IMAD.WIDE R24, R0, 0x8, R18 ;  /* 0x0000000800187825 */ /* 0x000fc800078e0212 */
[----:B-1----:R-:W-:Y:S01]  /*0640*/  IMAD.WIDE.U32 R18, R17, 0x8, R20 ;  /* 0x0000000811127825 */ /* 0x002fe200078e0014 */
[----:B--2---:R-:W-:-:S07]  /*0650*/  DFMA R26, R22, -R2, R26 ;  /* 0x80000002161a722b */ /* 0x004fce000000001a */
[----:B------:R0:W-:Y:S04]  /*0660*/  STG.E.64 desc[UR14][R28.64], R26 ;  /* 0x0000001a1c007986 */ /* 0x0001e8000c101b0e */
[----:B------:R-:W2:Y:S04]  /*0670*/  LDG.E.64 R22, desc[UR14][R24.64] ;  /* 0x0000000e18167981 */ /* 0x000ea8000c1e1b00 */
[----:B0-----:R-:W2:Y:S02]  /*0680*/  LDG.E.64 R28, desc[UR14][R18.64] ;  /* 0x0000000e121c7981 */ /* 0x001ea4000c1e1b00 */
[----:B--2---:R-:W-:Y:S01]  /*0690*/  DFMA R28, R22, -R2, R28 ;  /* 0x80000002161c722b */ /* 0x004fe2000000001c */
[----:B------:R-:W-:-:S04]  /*06a0*/  IMAD.WIDE R22, R0, 0x8, R24 ;  /* 0x0000000800167825 */ /* 0x000fc800078e0218 */
[----:B------:R-:W-:Y:S02]  /*06b0*/  IMAD.WIDE.U32 R24, R4, 0x8, R20 ;  /* 0x0000000804187825 */ /* 0x000fe400078e0014 */
[----:B------:R0:W-:Y:S04]  /*06c0*/  STG.E.64 desc[UR14][R18.64], R28 ;  /* 0x0000001c12007986 */ /* 0x0001e8000c101b0e */
[----:B------:R-:W2:Y:S04]  /*06d0*/  LDG.E.64 R26, desc[UR14][R24.64] ;  /* 0x0000000e181a7981 */ /* 0x000ea8000c1e1b00 */
[----:B0-----:R0:W2:Y:S02]  /*06e0*/  LDG.E.64 R18, desc[UR14][R22.64] ;  /* 0x0000000e16127981 */ /* 0x0010a4000c1e1b00 */
[----:B0-----:R-:W-:Y:S01]  /*06f0*/  IMAD.WIDE R22, R0, 0x8, R22 ;  /* 0x0000000800167825 */ /* 0x001fe200078e0216 */
[----:B--2---:R-:W-:-:S03]  /*0700*/  DFMA R26, R18, -R2, R26 ;  /* 0x80000002121a722b */ /* 0x004fc6000000001a */
[----:B------:R-:W-:-:S04]  /*0710*/  IMAD.WIDE.U32 R18, R6, 0x8, R20 ;  /* 0x0000000806127825 */ /* 0x000fc800078e0014 */
[----:B------:R0:W-:Y:S04]  /*0720*/  STG.E.64 desc[UR14][R24.64], R26 ;  /* 0x0000001a18007986 */ /* 0x0001e8000c101b0e */
[----:B------:R-:W2:Y:S04]  /*0730*/  LDG.E.64 R28, desc[UR14][R22.64] ;  /* 0x0000000e161c7981 */ /* 0x000ea8000c1e1b00 */
[----:B0-----:R-:W2:Y:S01]  /*0740*/  LDG.E.64 R26, desc[UR14][R18.64] ;  /* 0x0000000e121a7981 */ /* 0x001ea2000c1e1b00 */
[----:B------:R-:W-:Y:S01]  /*0750*/  IMAD.WIDE.U32 R20, R9, 0x8, R20 ;  /* 0x0000000809147825 */ /* 0x000fe200078e0014 */
[----:B--2---:R-:W-:-:S03]  /*0760*/  DFMA R26, R28, -R2, R26 ;  /* 0x800000021c1a722b */ /* 0x004fc6000000001a */
[----:B------:R-:W-:-:S04]  /*0770*/  IMAD.WIDE R28, R0, 0x8, R22 ;  /* 0x00000008001c7825 */ /* 0x000fc800078e0216 */
[----:B------:R0:W-:Y:S04]  /*0780*/  STG.E.64 desc[UR14][R18.64], R26 ;  /* 0x0000001a12007986 */ /* 0x0001e8000c101b0e */
[----:B------:R-:W2:Y:S04]  /*0790*/  LDG.E.64 R28, desc[UR14][R28.64] ;  /* 0x0000000e1c1c7981 */ /* 0x000ea8000c1e1b00 */
[----:B------:R-:W2:Y:S01]  /*07a0*/  LDG.E.64 R22, desc[UR14][R20.64] ;  /* 0x0000000e14167981 */ /* 0x000ea2000c1e1b00 */
[----:B------:R-:W-:-:S04]  /*07b0*/  UIADD3 UR6, UPT, UPT, UR6, 0x8, URZ ;  /* 0x0000000806067890 */ /* 0x000fc8000fffe0ff */
[----:B------:R-:W-:Y:S01]  /*07c0*/  UISETP.NE.AND UP0, UPT, UR6, URZ, UPT ;  /* 0x000000ff0600728c */ /* 0x000fe2000bf05270 */
[C---:B------:R-:W-:Y:S01]  /*07d0*/  IMAD R8, R0.reuse, 0x8, R8 ;  /* 0x0000000800087824 */ /* 0x040fe200078e0208 */
[C---:B------:R-:W-:Y:S01]  /*07e0*/  LEA R7, R0.reuse, R7, 0x3 ;  /* 0x0000000700077211 */ /* 0x040fe200078e18ff */
[C---:B------:R-:W-:Y:S01]  /*07f0*/  IMAD R11, R0.reuse, 0x8, R11 ;  /* 0x00000008000b7824 */ /* 0x040fe200078e020b */
[C---:B------:R-:W-:Y:S01]  /*0800*/  LEA R13, R0.reuse, R13, 0x3 ;  /* 0x0000000d000d7211 */ /* 0x040fe200078e18ff */
[C---:B------:R-:W-:Y:S01]  /*0810*/  IMAD R15, R0.reuse, 0x8, R15 ;  /* 0x00000008000f7824 */ /* 0x040fe200078e020f */
[C---:B------:R-:W-:Y:S01]  /*0820*/  LEA R17, R0.reuse, R17, 0x3 ;  /* 0x0000001100117211 */ /* 0x040fe200078e18ff */
[C---:B------:R-:W-:Y:S01]  /*0830*/  IMAD R4, R0.reuse, 0x8, R4 ;  /* 0x0000000800047824 */ /* 0x040fe200078e0204 */
[C---:B------:R-:W-:Y:S01]  /*0840*/  LEA R6, R0.reuse, R6, 0x3 ;  /* 0x0000000600067211 */ /* 0x040fe200078e18ff */
[----:B------:R-:W-:Y:S01]  /*0850*/  IMAD R9, R0, 0x8, R9 ;  /* 0x0000000800097824 */ /* 0x000fe200078e0209 */
[----:B------:R-:W-:Y:S01]  /*0860*/  UIADD3 UR9, UPT, UPT, UR9, 0x8, URZ ;  /* 0x0000000809097890 */ /* 0x000fe2000fffe0ff */
[----:B--2---:R-:W-:-:S07]  /*0870*/  DFMA R22, R28, -R2, R22 ;  /* 0x800000021c16722b */ /* 0x004fce0000000016 */
[----:B------:R0:W-:Y:S01]  /*0880*/  STG.E.64 desc[UR14][R20.64], R22 ;  /* 0x0000001614007986 */ /* 0x0001e2000c101b0e */
[----:B------:R-:W-:Y:S05]  /*0890*/  BRA.U UP0, `(.L_x_743) ;  /* 0xfffffffd00087547 */ /* 0x000fea000b83ffff */
.L_x_742:
[----:B------:R-:W-:Y:S05]  /*08a0*/  BRA.U !UP1, `(.L_x_744) ;  /* 0x0000000509347547 */ /* 0x000fea000b800000 */
[----:B------:R-:W-:Y:S02]  /*08b0*/  UIADD3 UR6, UPT, UPT, UR11, -0x1, URZ ;  /* 0xffffffff0b067890 */ /* 0x000fe4000fffe0ff */
[----:B------:R-:W-:Y:S02]  /*08c0*/  ULOP3.LUT UR7, UR7, 0x3, URZ, 0xc0, !UPT ;  /* 0x0000000307077892 */ /* 0x000fe4000f8ec0ff */
[----:B------:R-:W-:Y:S02]  /*08d0*/  UISETP.GE.U32.AND UP0, UPT, UR6, 0x3, UPT ;  /* 0x000000030600788c */ /* 0x000fe4000bf06070 */
[----:B------:R-:W-:-:S07]  /*08e0*/  UISETP.NE.AND UP1, UPT, UR7, URZ, UPT ;  /* 0x000000ff0700728c */ /* 0x000fce000bf25270 */
[----:B------:R-:W-:Y:S05]  /*08f0*/  BRA.U !UP0, `(.L_x_745) ;  /* 0x0000000108807547 */ /* 0x000fea000b800000 */
[----:B------:R-:W1:Y:S08]  /*0900*/  LDC.64 R8, c[0x0][0x388] ;  /* 0x0000e200ff087b82 */ /* 0x000e700000000a00 */
[----:B------:R-:W2:Y:S01]  /*0910*/  LDC.64 R6, c[0x0][0x380] ;  /* 0x0000e000ff067b82 */ /* 0x000ea20000000a00 */
[C---:B-1----:R-:W-:Y:S02]  /*0920*/  IMAD R9, R8.reuse, UR9, R9 ;  /* 0x0000000908097c24 */ /* 0x042fe4000f8e0209 */
[----:B0-----:R-:W-:-:S02]  /*0930*/  IMAD R19, R8, UR9, R5 ;  /* 0x0000000908137c24 */ /* 0x001fc4000f8e0205 */
[----:B--2---:R-:W-:-:S04]  /*0940*/  IMAD.WIDE R12, R9, 0x8, R6 ;  /* 0x00000008090c7825 */ /* 0x004fc800078e0206 */
[C---:B------:R-:W-:Y:S01]  /*0950*/  IMAD.WIDE.U32 R14, R19.reuse, 0x8, R6 ;  /* 0x00000008130e7825 */ /* 0x040fe200078e0006 */
[----:B------:R-:W2:Y:S04]  /*0960*/  LDG.E.64 R10, desc[UR14][R12.64] ;  /* 0x0000000e0c0a7981 */ /* 0x000ea8000c1e1b00 */
[----:B------:R-:W2:Y:S01]  /*0970*/  LDG.E.64 R16, desc[UR14][R14.64] ;  /* 0x0000000e0e107981 */ /* 0x000ea2000c1e1b00 */
[----:B------:R-:W-:Y:S01]  /*0980*/  IADD3 R9, PT, PT, R19, R8, RZ ;  /* 0x0000000813097210 */ /* 0x000fe20007ffe0ff */
[----:B------:R-:W-:Y:S01]  /*0990*/  IMAD.WIDE R18, R8, 0x8, R12 ;  /* 0x0000000808127825 */ /* 0x000fe200078e020c */
[----:B--2---:R-:W-:-:S03]  /*09a0*/  DFMA R16, R10, -R2, R16 ;  /* 0x800000020a10722b */ /* 0x004fc60000000010 */
[----:B------:R-:W-:-:S04]  /*09b0*/  IMAD.WIDE.U32 R10, R9, 0x8, R6 ;  /* 0x00000008090a7825 */ /* 0x000fc800078e0006 */
[----:B------:R0:W-:Y:S04]  /*09c0*/  STG.E.64 desc[UR14][R14.64], R16 ;  /* 0x000000100e007986 */ /* 0x0001e8000c101b0e */
[----:B------:R-:W2:Y:S04]  /*09d0*/  LDG.E.64 R20, desc[UR14][R18.64] ;  /* 0x0000000e12147981 */ /* 0x000ea8000c1e1b00 */
[----:B------:R-:W2:Y:S01]  /*09e0*/  LDG.E.64 R22, desc[UR14][R10.64] ;  /* 0x0000000e0a167981 */ /* 0x000ea2000c1e1b00 */
[----:B------:R-:W-:-:S04]  /*09f0*/  IMAD.IADD R9, R9, 0x1, R8 ;  /* 0x0000000109097824 */ /* 0x000fc800078e0208 */
[----:B------:R-:W-:Y:S01]  /*0a00*/  IMAD.WIDE.U32 R12, R9, 0x8, R6 ;  /* 0x00000008090c7825 */ /* 0x000fe200078e0006 */
[----:B--2---:R-:W-:-:S03]  /*0a10*/  DFMA R20, R20, -R2, R22 ;  /* 0x800000021414722b */ /* 0x004fc60000000016 */
[----:B------:R-:W-:-:S04]  /*0a20*/  IMAD.WIDE R22, R8, 0x8, R18 ;  /* 0x0000000808167825 */ /* 0x000fc800078e0212 */
[----:B------:R1:W-:Y:S04]  /*0a30*/  STG.E.64 desc[UR14][R10.64], R20 ;  /* 0x000000140a007986 */ /* 0x0003e8000c101b0e */
[----:B------:R-:W2:Y:S04]  /*0a40*/  LDG.E.64 R24, desc[UR14][R22.64] ;  /* 0x0000000e16187981 */ /* 0x000ea8000c1e1b00 */
[----:B------:R-:W2:Y:S01]  /*0a50*/  LDG.E.64 R26, desc[UR14][R12.64] ;  /* 0x0000000e0c1a7981 */ /* 0x000ea2000c1e1b00 */
[----:B------:R-:W-:Y:S01]  /*0a60*/  IADD3 R29, PT, PT, R9, R8, RZ ;  /* 0x00000008091d7210 */ /* 0x000fe20007ffe0ff */
[----:B------:R-:W-:-:S04]  /*0a70*/  IMAD.WIDE R8, R8, 0x8, R22 ;  /* 0x0000000808087825 */ /* 0x000fc800078e0216 */
[----:B------:R-:W-:Y:S01]  /*0a80*/  IMAD.WIDE.U32 R6, R29, 0x8, R6 ;  /* 0x000000081d067825 */ /* 0x000fe200078e0006 */
[----:B--2---:R-:W-:-:S07]  /*0a90*/  DFMA R24, R24, -R2, R26 ;  /* 0x800000021818722b */ /* 0x004fce000000001a */
[----:B------:R1:W-:Y:S04]  /*0aa0*/  STG.E.64 desc[UR14][R12.64], R24 ;  /* 0x000000180c007986 */ /* 0x0003e8000c101b0e */
[----:B------:R-:W2:Y:S04]  /*0ab0*/  LDG.E.64 R8, desc[UR14][R8.64] ;  /* 0x0000000e08087981 */ /* 0x000ea8000c1e1b00 */
[----:B0-----:R-:W2:Y:S01]  /*0ac0*/  LDG.E.64 R14, desc[UR14][R6.64] ;  /* 0x0000000e060e7981 */ /* 0x001ea2000c1e1b00 */
[----:B------:R-:W-:Y:S01]  /*0ad0*/  UIADD3 UR9, UPT, UPT, UR9, 0x4, URZ ;  /* 0x0000000409097890 */ /* 0x000fe2000fffe0ff */
[----:B--2---:R-:W-:-:S07]  /*0ae0*/  DFMA R14, R8, -R2, R14 ;  /* 0x80000002080e722b */ /* 0x004fce000000000e */
[----:B------:R1:W-:Y:S04]  /*0af0*/  STG.E.64 desc[UR14][R6.64], R14 ;  /* 0x0000000e06007986 */ /* 0x0003e8000c101b0e */
.L_x_745:
[----:B------:R-:W-:Y:S05]  /*0b00*/  BRA.U !UP1, `(.L_x_744) ;  /* 0x00000001099c7547 */ /* 0x000fea000b800000 */
[----:B------:R-:W-:-:S06]  /*0b10*/  UISETP.NE.AND UP0, UPT, UR7, 0x1, UPT ;  /* 0x000000010700788c */ /* 0x000fcc000bf05270 */
[----:B------:R-:W-:-:S05]  /*0b20*/  PLOP3.LUT P1, PT, PT, PT, UP0, 0x80, 0x8 ;  /* 0x000000000008781c */ /* 0x000fca0003f2f008 */
[----:B------:R-:W2:Y:S01]  /*0b30*/  @UP0 LDCU.64 UR16, c[0x0][0x388] ;  /* 0x00007100ff1007ac */ /* 0x000ea20008000a00 */
[----:B------:R-:W3:Y:S01]  /*0b40*/  @UP0 LDCU.64 UR18, c[0x0][0x380] ;  /* 0x00007000ff1207ac */ /* 0x000ee20008000a00 */
[----:B--2---:R-:W-:Y:S02]  /*0b50*/  @UP0 UIMAD UR6, UR9, UR16, UR17 ;  /* 0x00000010090602a4 */ /* 0x004fe4000f8e0211 */
[----:B------:R-:W-:Y:S02]  /*0b60*/  IMAD.U32 R0, RZ, RZ, UR16 ;  /* 0x00000010ff007e24 */ /* 0x000fe4000f8e00ff */
[----:B---3--:R-:W-:Y:S02]  /*0b70*/  @UP0 UIMAD.WIDE UR6, UR6, 0x8, UR18 ;  /* 0x00000008060608a5 */ /* 0x008fe4000f8e0212 */
[----:B-1----:R-:W-:Y:S01]  /*0b80*/  MOV R10, UR18 ;  /* 0x00000012000a7c02 */ /* 0x002fe20008000f00 */
[----:B------:R-:W-:Y:S02]  /*0b90*/  IMAD.U32 R11, RZ, RZ, UR19 ;  /* 0x00000013ff0b7e24 */ /* 0x000fe4000f8e00ff */
[----:B------:R-:W-:Y:S01]  /*0ba0*/  @P1 IMAD R13, R0, UR9, R5 ;  /* 0x00000009000d1c24 */ /* 0x000fe2000f8e0205 */
[----:B------:R-:W-:Y:S01]  /*0bb0*/  MOV R16, UR6 ;  /* 0x0000000600107c02 */ /* 0x000fe20008000f00 */
[----:B------:R-:W-:Y:S01]  /*0bc0*/  IMAD.U32 R17, RZ, RZ, UR7 ;  /* 0x00000007ff117e24 */ /* 0x000fe2000f8e00ff */
[----:B------:R-:W1:Y:S01]  /*0bd0*/  LDC R0, c[0x0][0x388] ;  /* 0x0000e200ff007b82 */ /* 0x000e620000000800 */
[----:B------:R-:W-:-:S03]  /*0be0*/  @P1 IMAD.WIDE.U32 R14, R13, 0x8, R10 ;  /* 0x000000080d0e1825 */ /* 0x000fc600078e000a */
[----:B------:R2:W3:Y:S04]  /*0bf0*/  @P1 LDG.E.64 R6, desc[UR14][R16.64] ;  /* 0x0000000e10061981 */ /* 0x0004e8000c1e1b00 */
[----:B------:R-:W3:Y:S01]  /*0c00*/  @P1 LDG.E.64 R8, desc[UR14][R14.64] ;  /* 0x0000000e0e081981 */ /* 0x000ee2000c1e1b00 */
[----:B------:R-:W-:Y:S02]  /*0c10*/  @UP0 UIMAD.WIDE UR6, UR16, 0x8, UR6 ;  /* 0x00000008100608a5 */ /* 0x000fe4000f8e0206 */
[----:B------:R-:W-:-:S04]  /*0c20*/  @P1 IADD3 R13, PT, PT, R13, UR16, RZ ;  /* 0x000000100d0d1c10 */ /* 0x000fc8000fffe0ff */
[----:B0-----:R-:W-:Y:S01]  /*0c30*/  IMAD.U32 R18, RZ, RZ, UR6 ;  /* 0x00000006ff127e24 */ /* 0x001fe2000f8e00ff */
[----:B------:R-:W-:Y:S02]  /*0c40*/  MOV R19, UR7 ;  /* 0x0000000700137c02 */ /* 0x000fe40008000f00 */
[----:B-1----:R-:W-:-:S13]  /*0c50*/  LOP3.LUT P0, RZ, R0, 0x1, RZ, 0xc0, !PT ;  /* 0x0000000100ff7812 */ /* 0x002fda000780c0ff */
[----:B------:R-:W0:Y:S08]  /*0c60*/  @P0 LDC R21, c[0x0][0x38c] ;  /* 0x0000e300ff150b82 */ /* 0x000e300000000800 */
[----:B--2---:R-:W1:Y:S01]  /*0c70*/  @P0 LDC.64 R16, c[0x0][0x380] ;  /* 0x0000e000ff100b82 */ /* 0x004e620000000a00 */
[----:B---3--:R-:W-:Y:S01]  /*0c80*/  @P1 DFMA R8, R6, -R2, R8 ;  /* 0x800000020608122b */ /* 0x008fe20000000008 */
[----:B------:R-:W-:-:S06]  /*0c90*/  @P1 IMAD.WIDE.U32 R6, R13, 0x8, R10 ;  /* 0x000000080d061825 */ /* 0x000fcc00078e000a */
[----:B------:R1:W-:Y:S04]  /*0ca0*/  @P1 STG.E.64 desc[UR14][R14.64], R8 ;  /* 0x000000080e001986 */ /* 0x0003e8000c101b0e */
[----:B------:R-:W2:Y:S04]  /*0cb0*/  @P1 LDG.E.64 R10, desc[UR14][R18.64] ;  /* 0x0000000e120a1981 */ /* 0x000ea8000c1e1b00 */
[----:B------:R-:W2:Y:S01]  /*0cc0*/  @P1 LDG.E.64 R12, desc[UR14][R6.64] ;  /* 0x0000000e060c1981 */ /* 0x000ea2000c1e1b00 */
[----:B------:R-:W-:-:S06]  /*0cd0*/  @UP0 UIADD3 UR9, UPT, UPT, UR9, 0x2, URZ ;  /* 0x0000000209090890 */ /* 0x000fcc000fffe0ff */
[----:B0-----:R-:W-:-:S04]  /*0ce0*/  @P0 IMAD R21, R0, UR9, R21 ;  /* 0x0000000900150c24 */ /* 0x001fc8000f8e0215 */
[----:B-1----:R-:W-:Y:S01]  /*0cf0*/  @P0 IMAD.WIDE R8, R21, 0x8, R16 ;  /* 0x0000000815080825 */ /* 0x002fe200078e0210 */
[----:B--2---:R-:W-:-:S03]  /*0d00*/  @P1 DFMA R10, R10, -R2, R12 ;  /* 0x800000020a0a122b */ /* 0x004fc6000000000c */
[----:B------:R-:W-:-:S04]  /*0d10*/  @P0 IMAD R13, R0, UR9, R5 ;  /* 0x00000009000d0c24 */ /* 0x000fc8000f8e0205 */
[----:B------:R-:W-:Y:S01]  /*0d20*/  @P0 IMAD.WIDE.U32 R12, R13, 0x8, R16 ;  /* 0x000000080d0c0825 */ /* 0x000fe200078e0010 */
[----:B------:R2:W-:Y:S04]  /*0d30*/  @P1 STG.E.64 desc[UR14][R6.64], R10 ;  /* 0x0000000a06001986 */ /* 0x0005e8000c101b0e */
[----:B------:R-:W3:Y:S04]  /*0d40*/  @P0 LDG.E.64 R8, desc[UR14][R8.64] ;  /* 0x0000000e08080981 */ /* 0x000ee8000c1e1b00 */
[----:B------:R-:W3:Y:S02]  /*0d50*/  @P0 LDG.E.64 R14, desc[UR14][R12.64] ;  /* 0x0000000e0c0e0981 */ /* 0x000ee4000c1e1b00 */
[----:B---3--:R-:W-:-:S07]  /*0d60*/  @P0 DFMA R14, R8, -R2, R14 ;  /* 0x80000002080e022b */ /* 0x008fce000000000e */
[----:B------:R2:W-:Y:S04]  /*0d70*/  @P0 STG.E.64 desc[UR14][R12.64], R14 ;  /* 0x0000000e0c000986 */ /* 0x0005e8000c101b0e */
.L_x_744:
[----:B------:R-:W3:Y:S01]  /*0d80*/  LDCU UR6, c[0x0][0x38c] ;  /* 0x00007180ff0677ac */ /* 0x000ee20008000800 */
[----:B------:R-:W-:-:S05]  /*0d90*/  VIADD R5, R5, UR8 ;  /* 0x0000000805057c36 */ /* 0x000fca0008000000 */
[----:B---3--:R-:W-:-:S13]  /*0da0*/  ISETP.GE.U32.AND P0, PT, R5, UR6, PT ;  /* 0x0000000605007c0c */ /* 0x008fda000bf06070 */
[----:B------:R-:W-:Y:S05]  /*0db0*/  @!P0 BRA `(.L_x_746) ;  /* 0xfffffff000ec8947 */ /* 0x000fea000383ffff */
[----:B------:R-:W-:Y:S05]  /*0dc0*/  EXIT ;  /* 0x000000000000794d */ /* 0x000fea0003800000 */
        .weak           $__internal_1_$__cuda_sm20_div_rn_f64_full
        .type           $__internal_1_$__cuda_sm20_div_rn_f64_full,@function
        .size           $__internal_1_$__cuda_sm20_div_rn_f64_full,(.L_x_769 - $__internal_1_$__cuda_sm20_div_rn_f64_full)
$__internal_1_$__cuda_sm20_div_rn_f64_full:
[C---:B------:R-:W-:Y:S01]  /*0dd0*/  FSETP.GEU.AND P0, PT, |R7|.reuse, 1.469367938527859385e-39, PT ;  /* 0x001000000700780b */ /* 0x040fe20003f0e200 */
[----:B------:R-:W-:Y:S01]  /*0de0*/  IMAD.MOV.U32 R14, RZ, RZ, 0x1 ;  /* 0x00000001ff0e7424 */ /* 0x000fe200078e00ff */
[----:B------:R-:W-:Y:S01]  /*0df0*/  LOP3.LUT R2, R7, 0x800fffff, RZ, 0xc0, !PT ;  /* 0x800fffff07027812 */ /* 0x000fe200078ec0ff */
[----:B------:R-:W-:Y:S01]  /*0e00*/  IMAD.MOV.U32 R16, RZ, RZ, 0x1ca00000 ;  /* 0x1ca00000ff107424 */ /* 0x000fe200078e00ff */
[C---:B------:R-:W-:Y:S01]  /*0e10*/  FSETP.GEU.AND P3, PT, |R9|.reuse, 1.469367938527859385e-39, PT ;  /* 0x001000000900780b */ /* 0x040fe20003f6e200 */
[----:B------:R-:W-:Y:S01]  /*0e20*/  BSSY.RECONVERGENT B1, `(.L_x_747) ;  /* 0x0000054000017945 */ /* 0x000fe20003800200 */
[----:B------:R-:W-:Y:S02]  /*0e30*/  LOP3.LUT R3, R2, 0x3ff00000, RZ, 0xfc, !PT ;  /* 0x3ff0000002037812 */ /* 0x000fe400078efcff */
[----:B------:R-:W-:Y:S02]  /*0e40*/  MOV R2, R6 ;  /* 0x0000000600027202 */ /* 0x000fe40000000f00 */
[----:B------:R-:W-:-:S02]  /*0e50*/  LOP3.LUT R4, R9, 0x7ff00000, RZ, 0xc0, !PT ;  /* 0x7ff0000009047812 */ /* 0x000fc400078ec0ff */
[C---:B------:R-:W-:Y:S01]  /*0e60*/  LOP3.LUT R13, R7.reuse, 0x7ff00000, RZ, 0xc0, !PT ;  /* 0x7ff00000070d7812 */ /* 0x040fe200078ec0ff */
[----:B------:R-:W-:Y:S01]  /*0e70*/  @!P0 DMUL R2, R6, 8.98846567431157953865e+307 ;  /* 0x7fe0000006028828 */ /* 0x000fe20000000000 */
[----:B------:R-:W-:Y:S02]  /*0e80*/  MOV R12, 0x1ca00000 ;  /* 0x1ca00000000c7802 */ /* 0x000fe40000000f00 */
[C---:B------:R-:W-:Y:S01]  /*0e90*/  ISETP.GE.U32.AND P2, PT, R4.reuse, R13, PT ;  /* 0x0000000d0400720c */ /* 0x040fe20003f46070 */
[----:B------:R-:W-:Y:S01]  /*0ea0*/  IMAD.MOV.U32 R20, RZ, RZ, R13 ;  /* 0x000000ffff147224 */ /* 0x000fe200078e000d */
[----:B------:R-:W-:Y:S01]  /*0eb0*/  @!P3 LOP3.LUT R17, R7, 0x7ff00000, RZ, 0xc0, !PT ;  /* 0x7ff000000711b812 */ /* 0x000fe200078ec0ff */
[----:B------:R-:W0:Y:S01]  /*0ec0*/  MUFU.RCP64H R15, R3 ;  /* 0x00000003000f7308 */ /* 0x000e220000001800 */
[----:B------:R-:W-:Y:S02]  /*0ed0*/  MOV R21, R4 ;  /* 0x0000000400157202 */ /* 0x000fe40000000f00 */
[----:B------:R-:W-:-:S02]  /*0ee0*/  @!P3 ISETP.GE.U32.AND P4, PT, R4, R17, PT ;  /* 0x000000110400b20c */ /* 0x000fc40003f86070 */
[----:B------:R-:W-:Y:S02]  /*0ef0*/  @!P0 LOP3.LUT R20, R3, 0x7ff00000, RZ, 0xc0, !PT ;  /* 0x7ff0000003148812 */ /* 0x000fe400078ec0ff */
[----:B------:R-:W-:-:S03]  /*0f00*/  @!P3 SEL R17, R12, 0x63400000, !P4 ;  /* 0x634000000c11b807 */ /* 0x000fc60006000000 */
[----:B------:R-:W-:Y:S01]  /*0f10*/  VIADD R22, R20, 0xffffffff ;  /* 0xffffffff14167836 */ /* 0x000fe20000000000 */
[----:B------:R-:W-:-:S04]  /*0f20*/  @!P3 LOP3.LUT R17, R17, 0x80000000, R9, 0xf8, !PT ;  /* 0x800000001111b812 */ /* 0x000fc800078ef809 */
[----:B------:R-:W-:Y:S01]  /*0f30*/  @!P3 LOP3.LUT R17, R17, 0x100000, RZ, 0xfc, !PT ;  /* 0x001000001111b812 */ /* 0x000fe200078efcff */
[----:B0-----:R-:W-:-:S08]  /*0f40*/  DFMA R10, R14, -R2, 1 ;  /* 0x3ff000000e0a742b */ /* 0x001fd00000000802 */
[----:B------:R-:W-:-:S08]  /*0f50*/  DFMA R10, R10, R10, R10 ;  /* 0x0000000a0a0a722b */ /* 0x000fd0000000000a */
[----:B------:R-:W-:Y:S01]  /*0f60*/  DFMA R14, R14, R10, R14 ;  /* 0x0000000a0e0e722b */ /* 0x000fe2000000000e */
[----:B------:R-:W-:Y:S01]  /*0f70*/  SEL R11, R16, 0x63400000, !P2 ;  /* 0x63400000100b7807 */ /* 0x000fe20005000000 */
[----:B------:R-:W-:Y:S01]  /*0f80*/  @!P3 IMAD.MOV.U32 R16, RZ, RZ, RZ ;  /* 0x000000ffff10b224 */ /* 0x000fe200078e00ff */
[----:B------:R-:W-:Y:S02]  /*0f90*/  MOV R10, R8 ;  /* 0x00000008000a7202 */ /* 0x000fe40000000f00 */
[----:B------:R-:W-:-:S03]  /*0fa0*/  LOP3.LUT R11, R11, 0x800fffff, R9, 0xf8, !PT ;  /* 0x800fffff0b0b7812 */ /* 0x000fc600078ef809 */
[----:B------:R-:W-:-:S03]  /*0fb0*/  DFMA R18, R14, -R2, 1 ;  /* 0x3ff000000e12742b */ /* 0x000fc60000000802 */
[----:B------:R-:W-:-:S05]  /*0fc0*/  @!P3 DFMA R10, R10, 2, -R16 ;  /* 0x400000000a0ab82b */ /* 0x000fca0000000810 */
[----:B------:R-:W-:-:S05]  /*0fd0*/  DFMA R14, R14, R18, R14 ;  /* 0x000000120e0e722b */ /* 0x000fca000000000e */
[----:B------:R-:W-:-:S03]  /*0fe0*/  @!P3 LOP3.LUT R21, R11, 0x7ff00000, RZ, 0xc0, !PT ;  /* 0x7ff000000b15b812 */ /* 0x000fc600078ec0ff */
[----:B------:R-:W-:Y:S01]  /*0ff0*/  DMUL R16, R14, R10 ;  /* 0x0000000a0e107228 */ /* 0x000fe20000000000 */
[----:B------:R-:W-:-:S04]  /*1000*/  IADD3 R13, PT, PT, R21, -0x1, RZ ;  /* 0xffffffff150d7810 */ /* 0x000fc80007ffe0ff */
[----:B------:R-:W-:-:S03]  /*1010*/  ISETP.GT.U32.AND P0, PT, R13, 0x7feffffe, PT ;  /* 0x7feffffe0d00780c */ /* 0x000fc60003f04070 */
[----:B------:R-:W-:Y:S01]  /*1020*/  DFMA R18, R16, -R2, R10 ;  /* 0x800000021012722b */ /* 0x000fe2000000000a */
[----:B------:R-:W-:-:S07]  /*1030*/  ISETP.GT.U32.OR P0, PT, R22, 0x7feffffe, P0 ;  /* 0x7feffffe1600780c */ /* 0x000fce0000704470 */
[----:B------:R-:W-:-:S06]  /*1040*/  DFMA R14, R14, R18, R16 ;  /* 0x000000120e0e722b */ /* 0x000fcc0000000010 */
[----:B------:R-:W-:Y:S05]  /*1050*/  @P0 BRA `(.L_x_748) ;  /* 0x00000000006c0947 */ /* 0x000fea0003800000 */
[----:B------:R-:W-:-:S04]  /*1060*/  LOP3.LUT R9, R7, 0x7ff00000, RZ, 0xc0, !PT ;  /* 0x7ff0000007097812 */ /* 0x000fc800078ec0ff */
[CC--:B------:R-:W-:Y:S02]  /*1070*/  VIADDMNMX R8, R4.reuse, -R9.reuse, 0xb9600000, !PT ;  /* 0xb960000004087446 */ /* 0x0c0fe40007800909 */
[----:B------:R-:W-:Y:S02]  /*1080*/  ISETP.GE.U32.AND P0, PT, R4, R9, PT ;  /* 0x000000090400720c */ /* 0x000fe40003f06070 */
[----:B------:R-:W-:Y:S02]  /*1090*/  VIMNMX R8, PT, PT, R8, 0x46a00000, PT ;  /* 0x46a0000008087848 */ /* 0x000fe40003fe0100 */
[----:B------:R-:W-:-:S04]  /*10a0*/  SEL R9, R12, 0x63400000, !P0 ;  /* 0x634000000c097807 */ /* 0x000fc80004000000 */
[----:B------:R-:W-:Y:S02]  /*10b0*/  IADD3 R4, PT, PT, -R9, R8, RZ ;  /* 0x0000000809047210 */ /* 0x000fe40007ffe1ff */
        /* <DEDUP_REMOVED lines=11> */
[----:B------:R-:W-:Y:S01]  /*1170*/  IADD3 R3, PT, PT, -R4, RZ, RZ ;  /* 0x000000ff04037210 */ /* 0x000fe20007ffe1ff */
[----:B------:R-:W-:Y:S01]  /*1180*/  IMAD.MOV.U32 R2, RZ, RZ, RZ ;  /* 0x000000ffff027224 */ /* 0x000fe200078e00ff */
[----:B------:R-:W-:-:S05]  /*1190*/  DMUL.RP R8, R14, R8 ;  /* 0x000000080e087228 */ /* 0x000fca0000008000 */
[----:B------:R-:W-:-:S05]  /*11a0*/  DFMA R2, R12, -R2, R14 ;  /* 0x800000020c02722b */ /* 0x000fca000000000e */
[----:B------:R-:W-:Y:S02]  /*11b0*/  LOP3.LUT R7, R9, R7, RZ, 0x3c, !PT ;  /* 0x0000000709077212 */ /* 0x000fe400078e3cff */
[----:B------:R-:W-:-:S04]  /*11c0*/  IADD3 R2, PT, PT, -R4, -0x43300000, RZ ;  /* 0xbcd0000004027810 */ /* 0x000fc80007ffe1ff */
[----:B------:R-:W-:-:S04]  /*11d0*/  FSETP.NEU.AND P0, PT, |R3|, R2, PT ;  /* 0x000000020300720b */ /* 0x000fc80003f0d200 */
[----:B------:R-:W-:Y:S02]  /*11e0*/  FSEL R12, R8, R12, !P0 ;  /* 0x0000000c080c7208 */ /* 0x000fe40004000000 */
[----:B------:R-:W-:Y:S01]  /*11f0*/  FSEL R13, R7, R13, !P0 ;  /* 0x0000000d070d7208 */ /* 0x000fe20004000000 */
[----:B------:R-:W-:Y:S06]  /*1200*/  BRA `(.L_x_749) ;  /* 0x0000000000547947 */ /* 0x000fec0003800000 */
.L_x_748:
[----:B------:R-:W-:-:S14]  /*1210*/  DSETP.NAN.AND P0, PT, R8, R8, PT ;  /* 0x000000080800722a */ /* 0x000fdc0003f08000 */
[----:B------:R-:W-:Y:S05]  /*1220*/  @P0 BRA `(.L_x_750) ;  /* 0x0000000000440947 */ /* 0x000fea0003800000 */
[----:B------:R-:W-:-:S14]  /*1230*/  DSETP.NAN.AND P0, PT, R6, R6, PT ;  /* 0x000000060600722a */ /* 0x000fdc0003f08000 */
[----:B------:R-:W-:Y:S05]  /*1240*/  @P0 BRA `(.L_x_751) ;  /* 0x0000000000300947 */ /* 0x000fea0003800000 */
[----:B------:R-:W-:Y:S01]  /*1250*/  ISETP.NE.AND P0, PT, R21, R20, PT ;  /* 0x000000141500720c */ /* 0x000fe20003f05270 */
[----:B------:R-:W-:Y:S01]  /*1260*/  IMAD.MOV.U32 R13, RZ, RZ, -0x80000 ;  /* 0xfff80000ff0d7424 */ /* 0x000fe200078e00ff */
[----:B------:R-:W-:-:S11]  /*1270*/  MOV R12, 0x0 ;  /* 0x00000000000c7802 */ /* 0x000fd60000000f00 */
[----:B------:R-:W-:Y:S05]  /*1280*/  @!P0 BRA `(.L_x_749) ;  /* 0x0000000000348947 */ /* 0x000fea0003800000 */
[----:B------:R-:W-:Y:S02]  /*1290*/  ISETP.NE.AND P0, PT, R21, 0x7ff00000, PT ;  /* 0x7ff000001500780c */ /* 0x000fe40003f05270 */
[----:B------:R-:W-:Y:S02]  /*12a0*/  LOP3.LUT R13, R9, 0x80000000, R7, 0x48, !PT ;  /* 0x80000000090d7812 */ /* 0x000fe400078e4807 */
[----:B------:R-:W-:-:S13]  /*12b0*/  ISETP.EQ.OR P0, PT, R20, RZ, !P0 ;  /* 0x000000ff1400720c */ /* 0x000fda0004702670 */
[----:B------:R-:W-:Y:S02]  /*12c0*/  @P0 LOP3.LUT R2, R13, 0x7ff00000, RZ, 0xfc, !PT ;  /* 0x7ff000000d020812 */ /* 0x000fe400078efcff */
[----:B------:R-:W-:Y:S01]  /*12d0*/  @!P0 MOV R12, RZ ;  /* 0x000000ff000c8202 */ /* 0x000fe20000000f00 */
[----:B------:R-:W-:Y:S01]  /*12e0*/  @P0 IMAD.MOV.U32 R12, RZ, RZ, RZ ;  /* 0x000000ffff0c0224 */ /* 0x000fe200078e00ff */
[----:B------:R-:W-:Y:S01]  /*12f0*/  @P0 MOV R13, R2 ;  /* 0x00000002000d0202 */ /* 0x000fe20000000f00 */
[----:B------:R-:W-:Y:S06]  /*1300*/  BRA `(.L_x_749) ;  /* 0x0000000000147947 */ /* 0x000fec0003800000 */
.L_x_751:
[----:B------:R-:W-:Y:S01]  /*1310*/  LOP3.LUT R13, R7, 0x80000, RZ, 0xfc, !PT ;  /* 0x00080000070d7812 */ /* 0x000fe200078efcff */
[----:B------:R-:W-:Y:S01]  /*1320*/  IMAD.MOV.U32 R12, RZ, RZ, R6 ;  /* 0x000000ffff0c7224 */ /* 0x000fe200078e0006 */
[----:B------:R-:W-:Y:S06]  /*1330*/  BRA `(.L_x_749) ;  /* 0x0000000000087947 */ /* 0x000fec0003800000 */
.L_x_750:
[----:B------:R-:W-:Y:S02]  /*1340*/  LOP3.LUT R13, R9, 0x80000, RZ, 0xfc, !PT ;  /* 0x00080000090d7812 */ /* 0x000fe400078efcff */
[----:B------:R-:W-:-:S07]  /*1350*/  MOV R12, R8 ;  /* 0x00000008000c7202 */ /* 0x000fce0000000f00 */
.L_x_749:
[----:B------:R-:W-:Y:S05]  /*1360*/  BSYNC.RECONVERGENT B1 ;  /* 0x0000000000017941 */ /* 0x000fea0003800200 */
.L_x_747:
[----:B------:R-:W-:Y:S02]  /*1370*/  HFMA2 R3, -RZ, RZ, 0, 0 ;  /* 0x00000000ff037431 */ /* 0x000fe400000001ff */
[----:B------:R-:W-:-:S04]  /*1380*/  IMAD.MOV.U32 R2, RZ, RZ, R0 ;  /* 0x000000ffff027224 */ /* 0x000fc800078e0000 */
[----:B------:R-:W-:Y:S05]  /*1390*/  RET.REL.NODEC R2 `(_Z16nullifyRowsAbovePdii) ;  /* 0xffffffec02187950 */ /* 0x000fea0003c3ffff */
.L_x_752:
        /* <DEDUP_REMOVED lines=14> */
.L_x_769:


//--------------------- .text._Z16nullifyRowsBelowPdii --------------------------
	.section	.text._Z16nullifyRowsBelowPdii,"ax",@progbits
	.align	128
        .global         _Z16nullifyRowsBelowPdii
        .type           _Z16nullifyRowsBelowPdii,@function
        .size           _Z16nullifyRowsBelowPdii,(.L_x_770 - _Z16nullifyRowsBelowPdii)
        .other          _Z16nullifyRowsBelowPdii,@"STO_CUDA_ENTRY STV_DEFAULT"
_Z16nullifyRowsBelowPdii:
.text._Z16nullifyRowsBelowPdii:
[----:B------:R-:W-:Y:S01]  /*0000*/  LDC R1, c[0x0][0x37c] ;  /* 0x0000df00ff017b82 */ /* 0x000fe20000000800 */
[----:B------:R-:W0:Y:S01]  /*0010*/  S2R R0, SR_CTAID.X ;  /* 0x0000000000007919 */ /* 0x000e220000002500 */
[----:B------:R-:W0:Y:S01]  /*0020*/  LDCU UR12, c[0x0][0x360] ;  /* 0x00006c00ff0c77ac */ /* 0x000e220008000800 */
[----:B------:R-:W0:Y:S01]  /*0030*/  S2R R3, SR_TID.X ;  /* 0x0000000000037919 */ /* 0x000e220000002100 */
[----:B------:R-:W1:Y:S01]  /*0040*/  LDCU.64 UR18, c[0x0][0x388] ;  /* 0x00007100ff1277ac */ /* 0x000e620008000a00 */
[----:B0-----:R-:W-:-:S05]  /*0050*/  IMAD R0, R0, UR12, R3 ;  /* 0x0000000c00007c24 */ /* 0x001fca000f8e0203 */
[----:B-1----:R-:W-:-:S04]  /*0060*/  IADD3.X R5, PT, PT, R0, UR19, RZ, PT, !PT ;  /* 0x0000001300057c10 */ /* 0x002fc8000bffe4ff */
[----:B------:R-:W-:-:S13]  /*0070*/  ISETP.GE.U32.AND P0, PT, R5, UR18, PT ;  /* 0x0000001205007c0c */ /* 0x000fda000bf06070 */
[----:B------:R-:W-:Y:S05]  /*0080*/  @P0 EXIT ;  /* 0x000000000000094d */ /* 0x000fea0003800000 */
[----:B------:R-:W-:Y:S02]  /*0090*/  UIADD3 UR4, UPT, UPT, UR19, 0x1, URZ ;  /* 0x0000000113047890 */ /* 0x000fe4000fffe0ff */
[----:B------:R-:W-:-:S04]  /*00a0*/  USHF.L.U32 UR6, UR18, 0x1, URZ ;  /* 0x0000000112067899 */ /* 0x000fc800080006ff */
[----:B------:R-:W-:-:S06]  /*00b0*/  UISETP.GE.AND UP0, UPT, UR4, UR6, UPT ;  /* 0x000000060400728c */ /* 0x000fcc000bf06270 */
[----:B------:R-:W-:-:S13]  /*00c0*/  PLOP3.LUT P0, PT, PT, PT, UP0, 0x80, 0x8 ;  /* 0x000000000008781c */ /* 0x000fda0003f0f008 */
[----:B------:R-:W-:Y:S05]  /*00d0*/  @P0 EXIT ;  /* 0x000000000000094d */ /* 0x000fea0003800000 */
[----:B------:R-:W0:Y:S01]  /*00e0*/  LDCU UR10, c[0x0][0x370] ;  /* 0x00006e00ff0a77ac */ /* 0x000e220008000800 */
[----:B------:R-:W1:Y:S01]  /*00f0*/  LDCU.64 UR4, c[0x0][0x380] ;  /* 0x00007000ff0477ac */ /* 0x000e620008000a00 */
[----:B------:R-:W-:Y:S02]  /*0100*/  ULOP3.LUT UR7, URZ, UR19, URZ, 0x33, !UPT ;  /* 0x00000013ff077292 */ /* 0x000fe4000f8e33ff */
[----:B------:R-:W-:Y:S02]  /*0110*/  UIADD3 UR9, UPT, UPT, UR6, UR19, URZ ;  /* 0x0000001306097290 */ /* 0x000fe4000fffe0ff */
[----:B------:R-:W-:Y:S02]  /*0120*/  UIMAD UR11, UR19, UR18, UR19 ;  /* 0x00000012130b72a4 */ /* 0x000fe4000f8e0213 */
[----:B------:R-:W-:Y:S01]  /*0130*/  UIADD3 UR16, UPT, UPT, UR6, -0x2, -UR19 ;  /* 0xfffffffe06107890 */ /* 0x000fe2000fffe813 */
[----:B------:R-:W2:Y:S01]  /*0140*/  LDCU.64 UR14, c[0x0][0x358] ;  /* 0x00006b00ff0e77ac */ /* 0x000ea20008000a00 */
[----:B------:R-:W-:-:S02]  /*0150*/  UIADD3 UR8, UPT, UPT, UR6, UR7, URZ ;  /* 0x0000000706087290 */ /* 0x000fc4000fffe0ff */
[----:B------:R-:W-:Y:S02]  /*0160*/  ULOP3.LUT UR9, UR9, 0x3, URZ, 0xc0, !UPT ;  /* 0x0000000309097892 */ /* 0x000fe4000f8ec0ff */
[----:B0-----:R-:W-:Y:S02]  /*0170*/  UIMAD UR10, UR12, UR10, URZ ;  /* 0x0000000a0c0a72a4 */ /* 0x001fe4000f8e02ff */
[----:B-1----:R-:W-:-:S12]  /*0180*/  UIMAD.WIDE UR4, UR11, 0x8, UR4 ;  /* 0x000000080b0478a5 */ /* 0x002fd8000f8e0204 */
.L_x_759:
[----:B-123--:R-:W-:Y:S01]  /*0190*/  IMAD.U32 R6, RZ, RZ, UR4 ;  /* 0x00000004ff067e24 */ /* 0x00efe2000f8e00ff */
        /* <DEDUP_REMOVED lines=8> */
[----:B------:R-:W-:Y:S01]  /*0220*/  IMAD.U32 R0, RZ, RZ, UR16 ;  /* 0x00000010ff007e24 */ /* 0x000fe2000f8e00ff */
        /* <DEDUP_REMOVED lines=16> */
[----:B------:R-:W-:Y:S05]  /*0330*/  CALL.REL.NOINC `($__internal_2_$__cuda_sm20_div_rn_f64_full) ;  /* 0x0000000800d47944 */ /* 0x000fea0003c00000 */
[----:B------:R-:W-:Y:S01]  /*0340*/  MOV R2, R12 ;  /* 0x0000000c00027202 */ /* 0x000fe20000000f00 */
[----:B------:R-:W-:-:S07]  /*0350*/  IMAD.MOV.U32 R3, RZ, RZ, R13 ;  /* 0x000000ffff037224 */ /* 0x000fce00078e000d */
.L_x_754:
[----:B------:R-:W-:Y:S05]  /*0360*/  BSYNC.RECONVERGENT B0 ;  /* 0x0000000000007941 */ /* 0x000fea0003800200 */
.L_x_753:
[----:B------:R-:W0:Y:S02]  /*0370*/  LDCU UR6, c[0x0][0x38c] ;  /* 0x00007180ff0677ac */ /* 0x000e240008000800 */
[----:B0-----:R-:W-:-:S07]  /*0380*/  UIADD3 UR7, UPT, UPT, UR6, 0x1, URZ ;  /* 0x0000000106077890 */ /* 0x001fce000fffe0ff */
[----:B------:R-:W-:Y:S01]  /*0390*/  UMOV UR11, UR7 ;  /* 0x00000007000b7c82 */ /* 0x000fe20008000000 */
[----:B------:R-:W-:Y:S05]  /*03a0*/  @!P1 BRA `(.L_x_755) ;  /* 0x00000004004c9947 */ /* 0x000fea0003800000 */
[----:B------:R-:W0:Y:S01]  /*03b0*/  LDC.64 R6, c[0x0][0x388] ;  /* 0x0000e200ff067b82 */ /* 0x000e220000000a00 */
[----:B------:R-:W-:Y:S02]  /*03c0*/  UIADD3 UR17, UPT, UPT, UR6, 0x8, URZ ;  /* 0x0000000806117890 */ /* 0x000fe4000fffe0ff */
[----:B------:R-:W-:Y:S02]  /*03d0*/  UIADD3 UR18, UPT, UPT, UR6, 0x3, URZ ;  /* 0x0000000306127890 */ /* 0x000fe4000fffe0ff */
[----:B------:R-:W-:Y:S02]  /*03e0*/  UIADD3 UR19, UPT, UPT, UR6, 0x4, URZ ;  /* 0x0000000406137890 */ /* 0x000fe4000fffe0ff */
[----:B------:R-:W-:Y:S02]  /*03f0*/  UIADD3 UR20, UPT, UPT, UR6, 0x5, URZ ;  /* 0x0000000506147890 */ /* 0x000fe4000fffe0ff */
[----:B------:R-:W-:Y:S02]  /*0400*/  UIADD3 UR21, UPT, UPT, UR6, 0x6, URZ ;  /* 0x0000000606157890 */ /* 0x000fe4000fffe0ff */
[----:B------:R-:W-:-:S02]  /*0410*/  UIADD3 UR22, UPT, UPT, UR6, 0x7, URZ ;  /* 0x0000000706167890 */ /* 0x000fc4000fffe0ff */
[----:B------:R-:W-:Y:S02]  /*0420*/  UIADD3 UR13, UPT, UPT, UR6, 0x2, URZ ;  /* 0x00000002060d7890 */ /* 0x000fe4000fffe0ff */
[----:B------:R-:W-:Y:S01]  /*0430*/  ULOP3.LUT UR12, UR8, 0xfffffff8, URZ, 0xc0, !UPT ;  /* 0xfffffff8080c7892 */ /* 0x000fe2000f8ec0ff */
[----:B------:R-:W1:Y:S03]  /*0440*/  LDCU UR11, c[0x0][0x38c] ;  /* 0x00007180ff0b77ac */ /* 0x000e660008000800 */
[----:B------:R-:W-:Y:S01]  /*0450*/  UIADD3 UR6, UPT, UPT, -UR12, URZ, URZ ;  /* 0x000000ff0c067290 */ /* 0x000fe2000fffe1ff */
[C---:B0-----:R-:W-:Y:S02]  /*0460*/  IMAD R8, R6.reuse, UR7, R7 ;  /* 0x0000000706087c24 */ /* 0x041fe4000f8e0207 */
[C-C-:B------:R-:W-:Y:S02]  /*0470*/  IMAD R4, R6.reuse, UR13, R5.reuse ;  /* 0x0000000d06047c24 */ /* 0x140fe4000f8e0205 */
[----:B------:R-:W-:-:S02]  /*0480*/  IMAD R9, R6, UR18, R5 ;  /* 0x0000001206097c24 */ /* 0x000fc4000f8e0205 */
[C-C-:B------:R-:W-:Y:S02]  /*0490*/  IMAD R11, R6.reuse, UR19, R5.reuse ;  /* 0x00000013060b7c24 */ /* 0x140fe4000f8e0205 */
[C-C-:B------:R-:W-:Y:S02]  /*04a0*/  IMAD R13, R6.reuse, UR20, R5.reuse ;  /* 0x00000014060d7c24 */ /* 0x140fe4000f8e0205 */
[C-C-:B------:R-:W-:Y:S02]  /*04b0*/  IMAD R15, R6.reuse, UR21, R5.reuse ;  /* 0x00000015060f7c24 */ /* 0x140fe4000f8e0205 */
[C-C-:B------:R-:W-:Y:S02]  /*04c0*/  IMAD R17, R6.reuse, UR22, R5.reuse ;  /* 0x0000001606117c24 */ /* 0x140fe4000f8e0205 */
[C-C-:B------:R-:W-:Y:S02]  /*04d0*/  IMAD R0, R6.reuse, UR17, R5.reuse ;  /* 0x0000001106007c24 */ /* 0x140fe4000f8e0205 */
[----:B-1----:R-:W-:-:S07]  /*04e0*/  IMAD R7, R6, UR7, R5 ;  /* 0x0000000706077c24 */ /* 0x002fce000f8e0205 */
.L_x_756:
        /* <DEDUP_REMOVED lines=49> */
[C---:B------:R-:W-:Y:S01]  /*0800*/  LEA R8, R6.reuse, R8, 0x3 ;  /* 0x0000000806087211 */ /* 0x040fe200078e18ff */
[C---:B------:R-:W-:Y:S01]  /*0810*/  IMAD R7, R6.reuse, 0x8, R7 ;  /* 0x0000000806077824 */ /* 0x040fe200078e0207 */
[C---:B------:R-:W-:Y:S01]  /*0820*/  LEA R4, R6.reuse, R4, 0x3 ;  /* 0x0000000406047211 */ /* 0x040fe200078e18ff */
[C---:B------:R-:W-:Y:S01]  /*0830*/  IMAD R9, R6.reuse, 0x8, R9 ;  /* 0x0000000806097824 */ /* 0x040fe200078e0209 */
[C---:B------:R-:W-:Y:S01]  /*0840*/  LEA R11, R6.reuse, R11, 0x3 ;  /* 0x0000000b060b7211 */ /* 0x040fe200078e18ff */
[C---:B------:R-:W-:Y:S01]  /*0850*/  IMAD R13, R6.reuse, 0x8, R13 ;  /* 0x00000008060d7824 */ /* 0x040fe200078e020d */
[C---:B------:R-:W-:Y:S01]  /*0860*/  LEA R15, R6.reuse, R15, 0x3 ;  /* 0x0000000f060f7211 */ /* 0x040fe200078e18ff */
[C---:B------:R-:W-:Y:S01]  /*0870*/  IMAD R17, R6.reuse, 0x8, R17 ;  /* 0x0000000806117824 */ /* 0x040fe200078e0211 */
[----:B------:R-:W-:Y:S01]  /*0880*/  LEA R0, R6, R0, 0x3 ;  /* 0x0000000006007211 */ /* 0x000fe200078e18ff */
[----:B------:R-:W-:Y:S01]  /*0890*/  UIADD3 UR11, UPT, UPT, UR11, 0x8, URZ ;  /* 0x000000080b0b7890 */ /* 0x000fe2000fffe0ff */
[----:B--2---:R-:W-:-:S07]  /*08a0*/  DFMA R22, R28, -R2, R22 ;  /* 0x800000021c16722b */ /* 0x004fce0000000016 */
[----:B------:R0:W-:Y:S01]  /*08b0*/  STG.E.64 desc[UR14][R20.64], R22 ;  /* 0x0000001614007986 */ /* 0x0001e2000c101b0e */
[----:B------:R-:W-:Y:S05]  /*08c0*/  BRA.U UP0, `(.L_x_756) ;  /* 0xfffffffd00087547 */ /* 0x000fea000b83ffff */
[----:B------:R-:W-:-:S12]  /*08d0*/  UIADD3 UR11, UPT, UPT, UR11, 0x1, URZ ;  /* 0x000000010b0b7890 */ /* 0x000fd8000fffe0ff */
.L_x_755:
[----:B------:R-:W-:-:S04]  /*08e0*/  ULOP3.LUT UR6, UR8, 0x7, URZ, 0xc0, !UPT ;  /* 0x0000000708067892 */ /* 0x000fc8000f8ec0ff */
[----:B------:R-:W-:-:S09]  /*08f0*/  UISETP.NE.AND UP0, UPT, UR6, URZ, UPT ;  /* 0x000000ff0600728c */ /* 0x000fd2000bf05270 */
[----:B------:R-:W-:Y:S05]  /*0900*/  BRA.U !UP0, `(.L_x_757) ;  /* 0x00000005084c7547 */ /* 0x000fea000b800000 */
[----:B------:R-:W-:Y:S02]  /*0910*/  UIADD3 UR6, UPT, UPT, UR6, -0x1, URZ ;  /* 0xffffffff06067890 */ /* 0x000fe4000fffe0ff */
[----:B------:R-:W-:Y:S02]  /*0920*/  ULOP3.LUT UP1, URZ, UR8, 0x3, URZ, 0xc0, !UPT ;  /* 0x0000000308ff7892 */ /* 0x000fe4000f82c0ff */
[----:B------:R-:W-:-:S09]  /*0930*/  UISETP.GE.U32.AND UP0, UPT, UR6, 0x3, UPT ;  /* 0x000000030600788c */ /* 0x000fd2000bf06070 */
        /* <DEDUP_REMOVED lines=9> */
[----:B------:R-:W-:Y:S02]  /*09d0*/  IMAD.IADD R9, R19, 0x1, R8 ;  /* 0x0000000113097824 */ /* 0x000fe400078e0208 */
[----:B------:R-:W-:Y:S01]  /*09e0*/  IMAD.WIDE R18, R8, 0x8, R12 ;  /* 0x0000000808127825 */ /* 0x000fe200078e020c */
[----:B--2---:R-:W-:-:S03]  /*09f0*/  DFMA R16, R10, -R2, R16 ;  /* 0x800000020a10722b */ /* 0x004fc60000000010 */
[----:B------:R-:W-:-:S04]  /*0a00*/  IMAD.WIDE.U32 R10, R9, 0x8, R6 ;  /* 0x00000008090a7825 */ /* 0x000fc800078e0006 */
[----:B------:R0:W-:Y:S04]  /*0a10*/  STG.E.64 desc[UR14][R14.64], R16 ;  /* 0x000000100e007986 */ /* 0x0001e8000c101b0e */
[----:B------:R-:W2:Y:S04]  /*0a20*/  LDG.E.64 R20, desc[UR14][R18.64] ;  /* 0x0000000e12147981 */ /* 0x000ea8000c1e1b00 */
[----:B------:R-:W2:Y:S01]  /*0a30*/  LDG.E.64 R22, desc[UR14][R10.64] ;  /* 0x0000000e0a167981 */ /* 0x000ea2000c1e1b00 */
[----:B------:R-:W-:-:S05]  /*0a40*/  IADD3 R9, PT, PT, R9, R8, RZ ;  /* 0x0000000809097210 */ /* 0x000fca0007ffe0ff */
[----:B------:R-:W-:Y:S01]  /*0a50*/  IMAD.WIDE.U32 R12, R9, 0x8, R6 ;  /* 0x00000008090c7825 */ /* 0x000fe200078e0006 */
[----:B--2---:R-:W-:-:S03]  /*0a60*/  DFMA R20, R20, -R2, R22 ;  /* 0x800000021414722b */ /* 0x004fc60000000016 */
[----:B------:R-:W-:-:S04]  /*0a70*/  IMAD.WIDE R22, R8, 0x8, R18 ;  /* 0x0000000808167825 */ /* 0x000fc800078e0212 */
[----:B------:R1:W-:Y:S04]  /*0a80*/  STG.E.64 desc[UR14][R10.64], R20 ;  /* 0x000000140a007986 */ /* 0x0003e8000c101b0e */
[----:B------:R-:W2:Y:S04]  /*0a90*/  LDG.E.64 R24, desc[UR14][R22.64] ;  /* 0x0000000e16187981 */ /* 0x000ea8000c1e1b00 */
[----:B------:R-:W2:Y:S01]  /*0aa0*/  LDG.E.64 R26, desc[UR14][R12.64] ;  /* 0x0000000e0c1a7981 */ /* 0x000ea2000c1e1b00 */
[----:B------:R-:W-:Y:S02]  /*0ab0*/  IMAD.IADD R29, R9, 0x1, R8 ;  /* 0x00000001091d7824 */ /* 0x000fe400078e0208 */
        /* <DEDUP_REMOVED lines=9> */
.L_x_758:
[----:B------:R-:W-:Y:S05]  /*0b50*/  BRA.U !UP1, `(.L_x_757) ;  /* 0x0000000109b87547 */ /* 0x000fea000b800000 */
[----:B------:R-:W-:-:S06]  /*0b60*/  UISETP.NE.AND UP0, UPT, UR9, 0x2, UPT ;  /* 0x000000020900788c */ /* 0x000fcc000bf05270 */
[----:B------:R-:W-:-:S05]  /*0b70*/  PLOP3.LUT P0, PT, PT, PT, UP0, 0x80, 0x8 ;  /* 0x000000000008781c */ /* 0x000fca0003f0f008 */
[----:B------:R-:W2:Y:S01]  /*0b80*/  @UP0 LDCU.64 UR12, c[0x0][0x388] ;  /* 0x00007100ff0c07ac */ /* 0x000ea20008000a00 */
[----:B------:R-:W3:Y:S01]  /*0b90*/  @UP0 LDCU.64 UR18, c[0x0][0x380] ;  /* 0x00007000ff1207ac */ /* 0x000ee20008000a00 */
[----:B--2---:R-:W-:Y:S02]  /*0ba0*/  @UP0 UIMAD UR6, UR11, UR12, UR13 ;  /* 0x0000000c0b0602a4 */ /* 0x004fe4000f8e020d */
[----:B------:R-:W-:Y:S02]  /*0bb0*/  MOV R0, UR12 ;  /* 0x0000000c00007c02 */ /* 0x000fe40008000f00 */
[----:B---3--:R-:W-:Y:S02]  /*0bc0*/  @UP0 UIMAD.WIDE UR6, UR6, 0x8, UR18 ;  /* 0x00000008060608a5 */ /* 0x008fe4000f8e0212 */
[----:B-1----:R-:W-:Y:S01]  /*0bd0*/  MOV R15, UR19 ;  /* 0x00000013000f7c02 */ /* 0x002fe20008000f00 */
[----:B------:R-:W-:Y:S02]  /*0be0*/  IMAD.U32 R14, RZ, RZ, UR18 ;  /* 0x00000012ff0e7e24 */ /* 0x000fe4000f8e00ff */
[----:B------:R-:W-:-:S02]  /*0bf0*/  @P0 IMAD R11, R0, UR11, R5 ;  /* 0x0000000b000b0c24 */ /* 0x000fc4000f8e0205 */
[----:B------:R-:W-:Y:S01]  /*0c00*/  IMAD.U32 R16, RZ, RZ, UR6 ;  /* 0x00000006ff107e24 */ /* 0x000fe2000f8e00ff */
[----:B------:R-:W-:Y:S01]  /*0c10*/  MOV R17, UR7 ;  /* 0x0000000700117c02 */ /* 0x000fe20008000f00 */
[----:B------:R-:W-:-:S04]  /*0c20*/  @P0 IMAD.WIDE.U32 R12, R11, 0x8, R14 ;  /* 0x000000080b0c0825 */ /* 0x000fc800078e000e */
[----:B------:R-:W2:Y:S04]  /*0c30*/  @P0 LDG.E.64 R6, desc[UR14][R16.64] ;  /* 0x0000000e10060981 */ /* 0x000ea8000c1e1b00 */
[----:B------:R-:W2:Y:S01]  /*0c40*/  @P0 LDG.E.64 R8, desc[UR14][R12.64] ;  /* 0x0000000e0c080981 */ /* 0x000ea2000c1e1b00 */
[----:B------:R-:W-:Y:S02]  /*0c50*/  @UP0 UIMAD.WIDE UR6, UR12, 0x8, UR6 ;  /* 0x000000080c0608a5 */ /* 0x000fe4000f8e0206 */
[----:B------:R-:W-:-:S04]  /*0c60*/  @P0 VIADD R11, R11, UR12 ;  /* 0x0000000c0b0b0c36 */ /* 0x000fc80008000000 */
[----:B------:R-:W-:Y:S01]  /*0c70*/  @P0 IMAD.WIDE.U32 R14, R11, 0x8, R14 ;  /* 0x000000080b0e0825 */ /* 0x000fe200078e000e */
[----:B0-----:R-:W-:-:S03]  /*0c80*/  MOV R18, UR6 ;  /* 0x0000000600127c02 */ /* 0x001fc60008000f00 */
[----:B------:R-:W-:Y:S01]  /*0c90*/  IMAD.U32 R19, RZ, RZ, UR7 ;  /* 0x00000007ff137e24 */ /* 0x000fe2000f8e00ff */
[----:B------:R-:W0:Y:S01]  /*0ca0*/  LDCU UR6, c[0x0][0x38c] ;  /* 0x00007180ff0677ac */ /* 0x000e220008000800 */
[----:B--2---:R-:W-:-:S07]  /*0cb0*/  @P0 DFMA R6, R6, -R2, R8 ;  /* 0x800000020606022b */ /* 0x004fce0000000008 */
[----:B------:R2:W-:Y:S04]  /*0cc0*/  @P0 STG.E.64 desc[UR14][R12.64], R6 ;  /* 0x000000060c000986 */ /* 0x0005e8000c101b0e */
[----:B------:R-:W3:Y:S04]  /*0cd0*/  @P0 LDG.E.64 R8, desc[UR14][R18.64] ;  /* 0x0000000e12080981 */ /* 0x000ee8000c1e1b00 */
[----:B------:R-:W3:Y:S01]  /*0ce0*/  @P0 LDG.E.64 R10, desc[UR14][R14.64] ;  /* 0x0000000e0e0a0981 */ /* 0x000ee2000c1e1b00 */
[----:B0-----:R-:W-:Y:S02]  /*0cf0*/  ULOP3.LUT UR7, UR6, 0x1, URZ, 0xc0, !UPT ;  /* 0x0000000106077892 */ /* 0x001fe4000f8ec0ff */
[----:B------:R-:W-:-:S02]  /*0d00*/  @UP0 UIADD3 UR11, UPT, UPT, UR11, 0x2, URZ ;  /* 0x000000020b0b0890 */ /* 0x000fc4000fffe0ff */
[----:B------:R-:W-:Y:S01]  /*0d10*/  UISETP.NE.U32.AND UP0, UPT, UR7, 0x1, UPT ;  /* 0x000000010700788c */ /* 0x000fe2000bf05070 */
[----:B---3--:R-:W-:-:S07]  /*0d20*/  @P0 DFMA R8, R8, -R2, R10 ;  /* 0x800000020808022b */ /* 0x008fce000000000a */
[----:B------:R2:W-:Y:S01]  /*0d30*/  @P0 STG.E.64 desc[UR14][R14.64], R8 ;  /* 0x000000080e000986 */ /* 0x0005e2000c101b0e */
[----:B------:R-:W-:Y:S05]  /*0d40*/  BRA.U !UP0, `(.L_x_757) ;  /* 0x00000001083c7547 */ /* 0x000fea000b800000 */
[----:B------:R-:W0:Y:S01]  /*0d50*/  LDCU UR7, c[0x0][0x388] ;  /* 0x00007100ff0777ac */ /* 0x000e220008000800 */
[----:B------:R-:W1:Y:S01]  /*0d60*/  LDCU.64 UR12, c[0x0][0x380] ;  /* 0x00007000ff0c77ac */ /* 0x000e620008000a00 */
[----:B0-----:R-:W-:Y:S02]  /*0d70*/  UIMAD UR6, UR11, UR7, UR6 ;  /* 0x000000070b0672a4 */ /* 0x001fe4000f8e0206 */
[----:B------:R-:W-:Y:S02]  /*0d80*/  MOV R0, UR7 ;  /* 0x0000000700007c02 */ /* 0x000fe40008000f00 */
[----:B-1----:R-:W-:Y:S02]  /*0d90*/  UIMAD.WIDE UR6, UR6, 0x8, UR12 ;  /* 0x00000008060678a5 */ /* 0x002fe4000f8e020c */
[----:B--2---:R-:W-:Y:S01]  /*0da0*/  MOV R9, UR13 ;  /* 0x0000000d00097c02 */ /* 0x004fe20008000f00 */
[----:B------:R-:W-:Y:S02]  /*0db0*/  IMAD.U32 R8, RZ, RZ, UR12 ;  /* 0x0000000cff087e24 */ /* 0x000fe4000f8e00ff */
[----:B------:R-:W-:-:S02]  /*0dc0*/  IMAD R7, R0, UR11, R5 ;  /* 0x0000000b00077c24 */ /* 0x000fc4000f8e0205 */
[----:B------:R-:W-:Y:S01]  /*0dd0*/  IMAD.U32 R12, RZ, RZ, UR6 ;  /* 0x00000006ff0c7e24 */ /* 0x000fe2000f8e00ff */
[----:B------:R-:W-:Y:S01]  /*0de0*/  MOV R13, UR7 ;  /* 0x00000007000d7c02 */ /* 0x000fe20008000f00 */
[----:B------:R-:W-:-:S04]  /*0df0*/  IMAD.WIDE.U32 R8, R7, 0x8, R8 ;  /* 0x0000000807087825 */ /* 0x000fc800078e0008 */
[----:B------:R-:W2:Y:S04]  /*0e00*/  LDG.E.64 R6, desc[UR14][R12.64] ;  /* 0x0000000e0c067981 */ /* 0x000ea8000c1e1b00 */
[----:B------:R-:W2:Y:S02]  /*0e10*/  LDG.E.64 R10, desc[UR14][R8.64] ;  /* 0x0000000e080a7981 */ /* 0x000ea4000c1e1b00 */
[----:B--2---:R-:W-:-:S07]  /*0e20*/  DFMA R6, R6, -R2, R10 ;  /* 0x800000020606722b */ /* 0x004fce000000000a */
[----:B------:R3:W-:Y:S04]  /*0e30*/  STG.E.64 desc[UR14][R8.64], R6 ;  /* 0x0000000608007986 */ /* 0x0007e8000c101b0e */
.L_x_757:
[----:B------:R-:W4:Y:S01]  /*0e40*/  LDCU UR6, c[0x0][0x388] ;  /* 0x00007100ff0677ac */ /* 0x000f220008000800 */
[----:B------:R-:W-:-:S05]  /*0e50*/  VIADD R5, R5, UR10 ;  /* 0x0000000a05057c36 */ /* 0x000fca0008000000 */
[----:B----4-:R-:W-:-:S13]  /*0e60*/  ISETP.GE.U32.AND P0, PT, R5, UR6, PT ;  /* 0x0000000605007c0c */ /* 0x010fda000bf06070 */
[----:B------:R-:W-:Y:S05]  /*0e70*/  @!P0 BRA `(.L_x_759) ;  /* 0xfffffff000c48947 */ /* 0x000fea000383ffff */
[----:B------:R-:W-:Y:S05]  /*0e80*/  EXIT ;  /* 0x000000000000794d */ /* 0x000fea0003800000 */
        .weak           $__internal_2_$__cuda_sm20_div_rn_f64_full
        .type           $__internal_2_$__cuda_sm20_div_rn_f64_full,@function
        .size           $__internal_2_$__cuda_sm20_div_rn_f64_full,(.L_x_770 - $__internal_2_$__cuda_sm20_div_rn_f64_full)
$__internal_2_$__cuda_sm20_div_rn_f64_full:
        /* <DEDUP_REMOVED lines=68> */
.L_x_761:
        /* <DEDUP_REMOVED lines=16> */
.L_x_764:
[----:B------:R-:W-:Y:S01]  /*13d0*/  LOP3.LUT R13, R7, 0x80000, RZ, 0xfc, !PT ;  /* 0x00080000070d7812 */ /* 0x000fe200078efcff */
[----:B------:R-:W-:Y:S01]  /*13e0*/  IMAD.MOV.U32 R12, RZ, RZ, R6 ;  /* 0x000000ffff0c7224 */ /* 0x000fe200078e0006 */
[----:B------:R-:W-:Y:S06]  /*13f0*/  BRA `(.L_x_762) ;  /* 0x0000000000087947 */ /* 0x000fec0003800000 */
.L_x_763:
[----:B------:R-:W-:Y:S02]  /*1400*/  LOP3.LUT R13, R9, 0x80000, RZ, 0xfc, !PT ;  /* 0x00080000090d7812 */ /* 0x000fe400078efcff */
[----:B------:R-:W-:-:S07]  /*1410*/  MOV R12, R8 ;  /* 0x00000008000c7202 */ /* 0x000fce0000000f00 */
.L_x_762:
[----:B------:R-:W-:Y:S05]  /*1420*/  BSYNC.RECONVERGENT B1 ;  /* 0x0000000000017941 */ /* 0x000fea0003800200 */
.L_x_760:
[----:B------:R-:W-:Y:S02]  /*1430*/  HFMA2 R3, -RZ, RZ, 0, 0 ;  /* 0x00000000ff037431 */ /* 0x000fe400000001ff */
[----:B------:R-:W-:-:S04]  /*1440*/  IMAD.MOV.U32 R2, RZ, RZ, R0 ;  /* 0x000000ffff027224 */ /* 0x000fc800078e0000 */
[----:B------:R-:W-:Y:S05]  /*1450*/  RET.REL.NODEC R2 `(_Z16nullifyRowsBelowPdii) ;  /* 0xffffffe802e87950 */ /* 0x000fea0003c3ffff */
.L_x_765:
        /* <DEDUP_REMOVED lines=10> */
.L_x_770:


//--------------------- .text._Z8swapRowsPdiiii   --------------------------
	.section	.text._Z8swapRowsPdiiii,"ax",@progbits
	.align	128
        .global         _Z8swapRowsPdiiii
        .type           _Z8swapRowsPdiiii,@function
        .size           _Z8swapRowsPdiiii,(.L_x_783 - _Z8swapRowsPdiiii)
        .other          _Z8swapRowsPdiiii,@"STO_CUDA_ENTRY STV_DEFAULT"
_Z8swapRowsPdiiii:
.text._Z8swapRowsPdiiii:
[----:B------:R-:W-:Y:S01]  /*0000*/  LDC R1, c[0x0][0x37c] ;  /* 0x0000df00ff017b82 */ /* 0x000fe20000000800 */
[----:B------:R-:W0:Y:S01]  /*0010*/  S2R R0, SR_CTAID.X ;  /* 0x0000000000007919 */ /* 0x000e220000002500 */
[----:B------:R-:W0:Y:S01]  /*0020*/  LDCU UR4, c[0x0][0x360] ;  /* 0x00006c00ff0477ac */ /* 0x000e220008000800 */
[----:B------:R-:W0:Y:S01]  /*0030*/  S2R R3, SR_TID.X ;  /* 0x0000000000037919 */ /* 0x000e220000002100 */
[----:B------:R-:W1:Y:S01]  /*0040*/  LDCU UR7, c[0x0][0x388] ;  /* 0x00007100ff0777ac */ /* 0x000e620008000800 */
[----:B------:R-:W2:Y:S01]  /*0050*/  LDCU UR5, c[0x0][0x394] ;  /* 0x00007280ff0577ac */ /* 0x000ea20008000800 */
[----:B-1----:R-:W-:Y:S01]  /*0060*/  USHF.L.U32 UR6, UR7, 0x1, URZ ;  /* 0x0000000107067899 */ /* 0x002fe200080006ff */
[----:B0-----:R-:W-:-:S05]  /*0070*/  IMAD R0, R0, UR4, R3 ;  /* 0x0000000400007c24 */ /* 0x001fca000f8e0203 */
[----:B--2---:R-:W-:-:S04]  /*0080*/  IADD3 R0, PT, PT, R0, UR5, RZ ;  /* 0x0000000500007c10 */ /* 0x004fc8000fffe0ff */
[----:B------:R-:W-:-:S13]  /*0090*/  ISETP.GE.U32.AND P0, PT, R0, UR6, PT ;  /* 0x0000000600007c0c */ /* 0x000fda000bf06070 */
[----:B------:R-:W-:Y:S05]  /*00a0*/  @P0 EXIT ;  /* 0x000000000000094d */ /* 0x000fea0003800000 */
[----:B------:R-:W0:Y:S01]  /*00b0*/  LDC R13, c[0x0][0x38c] ;  /* 0x0000e300ff0d7b82 */ /* 0x000e220000000800 */
[----:B------:R-:W1:Y:S01]  /*00c0*/  LDCU UR5, c[0x0][0x370] ;  /* 0x00006e00ff0577ac */ /* 0x000e620008000800 */
[----:B------:R-:W2:Y:S06]  /*00d0*/  LDCU.64 UR8, c[0x0][0x358] ;  /* 0x00006b00ff0877ac */ /* 0x000eac0008000a00 */
[----:B------:R-:W3:Y:S08]  /*00e0*/  LDC R15, c[0x0][0x390] ;  /* 0x0000e400ff0f7b82 */ /* 0x000ef00000000800 */
[----:B------:R-:W4:Y:S01]  /*00f0*/  LDC.64 R10, c[0x0][0x380] ;  /* 0x0000e000ff0a7b82 */ /* 0x000f220000000a00 */
[----:B-1----:R-:W-:-:S12]  /*0100*/  UIMAD UR4, UR4, UR5, URZ ;  /* 0x00000005040472a4 */ /* 0x002fd8000f8e02ff */
.L_x_766:
[C---:B-1-3--:R-:W-:Y:S02]  /*0110*/  IMAD R7, R0.reuse, UR7, R15 ;  /* 0x0000000700077c24 */ /* 0x04afe4000f8e020f */
[----:B0-----:R-:W-:Y:S02]  /*0120*/  IMAD R3, R0, UR7, R13 ;  /* 0x0000000700037c24 */ /* 0x001fe4000f8e020d */
[----:B----4-:R-:W-:-:S04]  /*0130*/  IMAD.WIDE.U32 R6, R7, 0x8, R10 ;  /* 0x0000000807067825 */ /* 0x010fc800078e000a */
[----:B------:R-:W-:Y:S01]  /*0140*/  IMAD.WIDE.U32 R2, R3, 0x8, R10 ;  /* 0x0000000803027825 */ /* 0x000fe200078e000a */
[----:B--2---:R-:W2:Y:S04]  /*0150*/  LDG.E.64 R8, desc[UR8][R6.64] ;  /* 0x0000000806087981 */ /* 0x004ea8000c1e1b00 */
[----:B------:R-:W3:Y:S01]  /*0160*/  LDG.E.64 R4, desc[UR8][R2.64] ;  /* 0x0000000802047981 */ /* 0x000ee2000c1e1b00 */
[----:B------:R-:W-:-:S04]  /*0170*/  IADD3 R0, PT, PT, R0, UR4, RZ ;  /* 0x0000000400007c10 */ /* 0x000fc8000fffe0ff */
[----:B------:R-:W-:Y:S01]  /*0180*/  ISETP.GE.U32.AND P0, PT, R0, UR6, PT ;  /* 0x0000000600007c0c */ /* 0x000fe2000bf06070 */
[----:B--2---:R1:W-:Y:S04]  /*0190*/  STG.E.64 desc[UR8][R2.64], R8 ;  /* 0x0000000802007986 */ /* 0x0043e8000c101b08 */
[----:B---3--:R1:W-:Y:S08]  /*01a0*/  STG.E.64 desc[UR8][R6.64], R4 ;  /* 0x0000000406007986 */ /* 0x0083f0000c101b08 */
[----:B------:R-:W-:Y:S05]  /*01b0*/  @!P0 BRA `(.L_x_766) ;  /* 0xfffffffc00d48947 */ /* 0x000fea000383ffff */
[----:B------:R-:W-:Y:S05]  /*01c0*/  EXIT ;  /* 0x000000000000794d */ /* 0x000fea0003800000 */
.L_x_767:
        /* <DEDUP_REMOVED lines=11> */
.L_x_783:


//--------------------- .nv.shared._ZN3cub18CUB_300001_SM_10006detail11EmptyKernelIvEEvv --------------------------
	.section	.nv.shared._ZN3cub18CUB_300001_SM_10006detail11EmptyKernelIvEEvv,"aw",@nobits
	.sectionflags	@""
	.align	16
	.zero		1024


//--------------------- .nv.shared.reserved.0     --------------------------
	.section	.nv.shared.reserved.0,"aw",@nobits
	.weak		__nv_reservedSMEM_offset_0_alias
	.size		__nv_reservedSMEM_offset_0_alias, 0, 64
	.other		__nv_reservedSMEM_offset_0_alias,@"STO_CUDA_RESERVED_SHARED STV_DEFAULT"
__nv_reservedSMEM_offset_0_alias:
	.zero		0
	.zero		64


//--------------------- .nv.global                --------------------------
	.section	.nv.global,"aw",@nobits
.nv.global:
	.type		_ZN34_INTERNAL_142bb19e_4_k_cu_dc4306366thrust24THRUST_300001_SM_1000_NS12placeholders2_8E,@object
	.size		_ZN34_INTERNAL_142bb19e_4_k_cu_dc4306366thrust24THRUST_300001_SM_1000_NS12placeholders2_8E,(_ZN34_INTERNAL_142bb19e_4_k_cu_dc4306364cuda3std3__436_GLOBAL__N__142bb19e_4_k_cu_dc4306366ignoreE - _ZN34_INTERNAL_142bb19e_4_k_cu_dc4306366thrust24THRUST_300001_SM_1000_NS12placeholders2_8E)
_ZN34_INTERNAL_142bb19e_4_k_cu_dc4306366thrust24THRUST_300001_SM_1000_NS12placeholders2_8E:
	.zero		1
	.type		_ZN34_INTERNAL_142bb19e_4_k_cu_dc4306364cuda3std3__436_GLOBAL__N__142bb19e_4_k_cu_dc4306366ignoreE,@object
	.size		_ZN34_INTERNAL_142bb19e_4_k_cu_dc4306364cuda3std3__436_GLOBAL__N__142bb19e_4_k_cu_dc4306366ignoreE,(_ZN34_INTERNAL_142bb19e_4_k_cu_dc4306364cuda3std6ranges3__45__cpo4dataE - _ZN34_INTERNAL_142bb19e_4_k_cu_dc4306364cuda3std3__436_GLOBAL__N__142bb19e_4_k_cu_dc4306366ignoreE)
_ZN34_INTERNAL_142bb19e_4_k_cu_dc4306364cuda3std3__436_GLOBAL__N__142bb19e_4_k_cu_dc4306366ignoreE:
	.zero		1
	.type		_ZN34_INTERNAL_142bb19e_4_k_cu_dc4306364cuda3std6ranges3__45__cpo4dataE,@object
	.size		_ZN34_INTERNAL_142bb19e_4_k_cu_dc4306364cuda3std6ranges3__45__cpo4dataE,(_ZN34_INTERNAL_142bb19e_4_k_cu_dc4306366thrust24THRUST_300001_SM_1000_NS6system3cpp3parE - _ZN34_INTERNAL_142bb19e_4_k_cu_dc4306364cuda3std6ranges3__45__cpo4dataE)
_ZN34_INTERNAL_142bb19e_4_k_cu_dc4306364cuda3std6ranges3__45__cpo4dataE:
	.zero		1
	.type		_ZN34_INTERNAL_142bb19e_4_k_cu_dc4306366thrust24THRUST_300001_SM_1000_NS6system3cpp3parE,@object
	.size		_ZN34_INTERNAL_142bb19e_4_k_cu_dc4306366thrust24THRUST_300001_SM_1000_NS6system3cpp3parE,(_ZN34_INTERNAL_142bb19e_4_k_cu_dc4306364cuda3std3__45__cpo5beginE - _ZN34_INTERNAL_142bb19e_4_k_cu_dc4306366thrust24THRUST_300001_SM_1000_NS6system3cpp3parE)
_ZN34_INTERNAL_142bb19e_4_k_cu_dc4306366thrust24THRUST_300001_SM_1000_NS6system3cpp3parE:
	.zero		1
	.type		_ZN34_INTERNAL_142bb19e_4_k_cu_dc4306364cuda3std3__45__cpo5beginE,@object
	.size		_ZN34_INTERNAL_142bb19e_4_k_cu_dc4306364cuda3std3__45__cpo5beginE,(_ZN34_INTERNAL_142bb19e_4_k_cu_dc4306364cuda3std6ranges3__45__cpo5beginE - _ZN34_INTERNAL_142bb19e_4_k_cu_dc4306364cuda3std3__45__cpo5beginE)
_ZN34_INTERNAL_142bb19e_4_k_cu_dc4306364cuda3std3__45__cpo5beginE:
	.zero		1
	.type		_ZN34_INTERNAL_142bb19e_4_k_cu_dc4306364cuda3std6ranges3__45__cpo5beginE,@object
	.size		_ZN34_INTERNAL_142bb19e_4_k_cu_dc4306364cuda3std6ranges3__45__cpo5beginE,(_ZN34_INTERNAL_142bb19e_4_k_cu_dc4306366thrust24THRUST_300001_SM_1000_NS6deviceE - _ZN34_INTERNAL_142bb19e_4_k_cu_dc4306364cuda3std6ranges3__45__cpo5beginE)
_ZN34_INTERNAL_142bb19e_4_k_cu_dc4306364cuda3std6ranges3__45__cpo5beginE:
	.zero		1
	.type		_ZN34_INTERNAL_142bb19e_4_k_cu_dc4306366thrust24THRUST_300001_SM_1000_NS6deviceE,@object
	.size		_ZN34_INTERNAL_142bb19e_4_k_cu_dc4306366thrust24THRUST_300001_SM_1000_NS6deviceE,(_ZN34_INTERNAL_142bb19e_4_k_cu_dc4306364cuda3std3__47nulloptE - _ZN34_INTERNAL_142bb19e_4_k_cu_dc4306366thrust24THRUST_300001_SM_1000_NS6deviceE)
_ZN34_INTERNAL_142bb19e_4_k_cu_dc4306366thrust24THRUST_300001_SM_1000_NS6deviceE:
	.zero		1
	.type		_ZN34_INTERNAL_142bb19e_4_k_cu_dc4306364cuda3std3__47nulloptE,@object
	.size		_ZN34_INTERNAL_142bb19e_4_k_cu_dc4306364cuda3std3__47nulloptE,(_ZN34_INTERNAL_142bb19e_4_k_cu_dc4306364cuda3std6ranges3__45__cpo8distanceE - _ZN34_INTERNAL_142bb19e_4_k_cu_dc4306364cuda3std3__47nulloptE)
_ZN34_INTERNAL_142bb19e_4_k_cu_dc4306364cuda3std3__47nulloptE:
	.zero		1
	.type		_ZN34_INTERNAL_142bb19e_4_k_cu_dc4306364cuda3std6ranges3__45__cpo8distanceE,@object
	.size		_ZN34_INTERNAL_142bb19e_4_k_cu_dc4306364cuda3std6ranges3__45__cpo8distanceE,(_ZN34_INTERNAL_142bb19e_4_k_cu_dc4306366thrust24THRUST_300001_SM_1000_NS12placeholders2_4E - _ZN34_INTERNAL_142bb19e_4_k_cu_dc4306364cuda3std6ranges3__45__cpo8distanceE)
_ZN34_INTERNAL_142bb19e_4_k_cu_dc4306364cuda3std6ranges3__45__cpo8distanceE:
	.zero		1
	.type		_ZN34_INTERNAL_142bb19e_4_k_cu_dc4306366thrust24THRUST_300001_SM_1000_NS12placeholders2_4E,@object
	.size		_ZN34_INTERNAL_142bb19e_4_k_cu_dc4306366thrust24THRUST_300001_SM_1000_NS12placeholders2_4E,(_ZN34_INTERNAL_142bb19e_4_k_cu_dc4306364cuda3std3__45__cpo6rbeginE - _ZN34_INTERNAL_142bb19e_4_k_cu_dc4306366thrust24THRUST_300001_SM_1000_NS12placeholders2_4E)
_ZN34_INTERNAL_142bb19e_4_k_cu_dc4306366thrust24THRUST_300001_SM_1000_NS12placeholders2_4E:
	.zero		1
	.type		_ZN34_INTERNAL_142bb19e_4_k_cu_dc4306364cuda3std3__45__cpo6rbeginE,@object
	.size		_ZN34_INTERNAL_142bb19e_4_k_cu_dc4306364cuda3std3__45__cpo6rbeginE,(_ZN34_INTERNAL_142bb19e_4_k_cu_dc4306364cuda3std6ranges3__45__cpo7advanceE - _ZN34_INTERNAL_142bb19e_4_k_cu_dc4306364cuda3std3__45__cpo6rbeginE)
_ZN34_INTERNAL_142bb19e_4_k_cu_dc4306364cuda3std3__45__cpo6rbeginE:
	.zero		1
	.type		_ZN34_INTERNAL_142bb19e_4_k_cu_dc4306364cuda3std6ranges3__45__cpo7advanceE,@object
	.size		_ZN34_INTERNAL_142bb19e_4_k_cu_dc4306364cuda3std6ranges3__45__cpo7advanceE,(_ZN34_INTERNAL_142bb19e_4_k_cu_dc4306366thrust24THRUST_300001_SM_1000_NS12placeholders3_10E - _ZN34_INTERNAL_142bb19e_4_k_cu_dc4306364cuda3std6ranges3__45__cpo7advanceE)
_ZN34_INTERNAL_142bb19e_4_k_cu_dc4306364cuda3std6ranges3__45__cpo7advanceE:
	.zero		1
	.type		_ZN34_INTERNAL_142bb19e_4_k_cu_dc4306366thrust24THRUST_300001_SM_1000_NS12placeholders3_10E,@object
	.size		_ZN34_INTERNAL_142bb19e_4_k_cu_dc4306366thrust24THRUST_300001_SM_1000_NS12placeholders3_10E,(_ZN34_INTERNAL_142bb19e_4_k_cu_dc4306364cuda3std3__48in_placeE - _ZN34_INTERNAL_142bb19e_4_k_cu_dc4306366thrust24THRUST_300001_SM_1000_NS12placeholders3_10E)
_ZN34_INTERNAL_142bb19e_4_k_cu_dc4306366thrust24THRUST_300001_SM_1000_NS12placeholders3_10E:
	.zero		1
	.type		_ZN34_INTERNAL_142bb19e_4_k_cu_dc4306364cuda3std3__48in_placeE,@object
	.size		_ZN34_INTERNAL_142bb19e_4_k_cu_dc4306364cuda3std3__48in_placeE,(_ZN34_INTERNAL_142bb19e_4_k_cu_dc4306364cuda3std6ranges3__45__cpo4sizeE - _ZN34_INTERNAL_142bb19e_4_k_cu_dc4306364cuda3std3__48in_placeE)
_ZN34_INTERNAL_142bb19e_4_k_cu_dc4306364cuda3std3__48in_placeE:
	.zero		1
	.type		_ZN34_INTERNAL_142bb19e_4_k_cu_dc4306364cuda3std6ranges3__45__cpo4sizeE,@object
	.size		_ZN34_INTERNAL_142bb19e_4_k_cu_dc4306364cuda3std6ranges3__45__cpo4sizeE,(_ZN34_INTERNAL_142bb19e_4_k_cu_dc4306366thrust24THRUST_300001_SM_1000_NS12placeholders2_2E - _ZN34_INTERNAL_142bb19e_4_k_cu_dc4306364cuda3std6ranges3__45__cpo4sizeE)
_ZN34_INTERNAL_142bb19e_4_k_cu_dc4306364cuda3std6ranges3__45__cpo4sizeE:
	.zero		1
	.type		_ZN34_INTERNAL_142bb19e_4_k_cu_dc4306366thrust24THRUST_300001_SM_1000_NS12placeholders2_2E,@object
	.size		_ZN34_INTERNAL_142bb19e_4_k_cu_dc4306366thrust24THRUST_300001_SM_1000_NS12placeholders2_2E,(_ZN34_INTERNAL_142bb19e_4_k_cu_dc4306364cuda3std3__45__cpo6cbeginE - _ZN34_INTERNAL_142bb19e_4_k_cu_dc4306366thrust24THRUST_300001_SM_1000_NS12placeholders2_2E)
_ZN34_INTERNAL_142bb19e_4_k_cu_dc4306366thrust24THRUST_300001_SM_1000_NS12placeholders2_2E:
	.zero		1
	.type		_ZN34_INTERNAL_142bb19e_4_k_cu_dc4306364cuda3std3__45__cpo6cbeginE,@object
	.size		_ZN34_INTERNAL_142bb19e_4_k_cu_dc4306364cuda3std3__45__cpo6cbeginE,(_ZN34_INTERNAL_142bb19e_4_k_cu_dc4306364cuda3std6ranges3__45__cpo6cbeginE - _ZN34_INTERNAL_142bb19e_4_k_cu_dc4306364cuda3std3__45__cpo6cbeginE)
_ZN34_INTERNAL_142bb19e_4_k_cu_dc4306364cuda3std3__45__cpo6cbeginE:
	.zero		1
	.type		_ZN34_INTERNAL_142bb19e_4_k_cu_dc4306364cuda3std6ranges3__45__cpo6cbeginE,@object
	.size		_ZN34_INTERNAL_142bb19e_4_k_cu_dc4306364cuda3std6ranges3__45__cpo6cbeginE,(_ZN34_INTERNAL_142bb19e_4_k_cu_dc4306366thrust24THRUST_300001_SM_1000_NS12placeholders2_6E - _ZN34_INTERNAL_142bb19e_4_k_cu_dc4306364cuda3std6ranges3__45__cpo6cbeginE)
_ZN34_INTERNAL_142bb19e_4_k_cu_dc4306364cuda3std6ranges3__45__cpo6cbeginE:
	.zero		1
	.type		_ZN34_INTERNAL_142bb19e_4_k_cu_dc4306366thrust24THRUST_300001_SM_1000_NS12placeholders2_6E,@object
	.size		_ZN34_INTERNAL_142bb19e_4_k_cu_dc4306366thrust24THRUST_300001_SM_1000_NS12placeholders2_6E,(_ZN34_INTERNAL_142bb19e_4_k_cu_dc4306364cuda3std3__45__cpo7crbeginE - _ZN34_INTERNAL_142bb19e_4_k_cu_dc4306366thrust24THRUST_300001_SM_1000_NS12placeholders2_6E)
_ZN34_INTERNAL_142bb19e_4_k_cu_dc4306366thrust24THRUST_300001_SM_1000_NS12placeholders2_6E:
	.zero		1
	.type		_ZN34_INTERNAL_142bb19e_4_k_cu_dc4306364cuda3std3__45__cpo7crbeginE,@object
	.size		_ZN34_INTERNAL_142bb19e_4_k_cu_dc4306364cuda3std3__45__cpo7crbeginE,(_ZN34_INTERNAL_142bb19e_4_k_cu_dc4306364cuda3std6ranges3__45__cpo4nextE - _ZN34_INTERNAL_142bb19e_4_k_cu_dc4306364cuda3std3__45__cpo7crbeginE)
_ZN34_INTERNAL_142bb19e_4_k_cu_dc4306364cuda3std3__45__cpo7crbeginE:
	.zero		1
	.type		_ZN34_INTERNAL_142bb19e_4_k_cu_dc4306364cuda3std6ranges3__45__cpo4nextE,@object
	.size		_ZN34_INTERNAL_142bb19e_4_k_cu_dc4306364cuda3std6ranges3__45__cpo4nextE,(_ZN34_INTERNAL_142bb19e_4_k_cu_dc4306364cuda3std6ranges3__45__cpo4swapE - _ZN34_INTERNAL_142bb19e_4_k_cu_dc4306364cuda3std6ranges3__45__cpo4nextE)
_ZN34_INTERNAL_142bb19e_4_k_cu_dc4306364cuda3std6ranges3__45__cpo4nextE:
	.zero		1
	.type		_ZN34_INTERNAL_142bb19e_4_k_cu_dc4306364cuda3std6ranges3__45__cpo4swapE,@object
	.size		_ZN34_INTERNAL_142bb19e_4_k_cu_dc4306364cuda3std6ranges3__45__cpo4swapE,(_ZN34_INTERNAL_142bb19e_4_k_cu_dc4306366thrust24THRUST_300001_SM_1000_NS8cuda_cub10par_nosyncE - _ZN34_INTERNAL_142bb19e_4_k_cu_dc4306364cuda3std6ranges3__45__cpo4swapE)
_ZN34_INTERNAL_142bb19e_4_k_cu_dc4306364cuda3std6ranges3__45__cpo4swapE:
	.zero		1
	.type		_ZN34_INTERNAL_142bb19e_4_k_cu_dc4306366thrust24THRUST_300001_SM_1000_NS8cuda_cub10par_nosyncE,@object
	.size		_ZN34_INTERNAL_142bb19e_4_k_cu_dc4306366thrust24THRUST_300001_SM_1000_NS8cuda_cub10par_nosyncE,(_ZN34_INTERNAL_142bb19e_4_k_cu_dc4306366thrust24THRUST_300001_SM_1000_NS3seqE - _ZN34_INTERNAL_142bb19e_4_k_cu_dc4306366thrust24THRUST_300001_SM_1000_NS8cuda_cub10par_nosyncE)
_ZN34_INTERNAL_142bb19e_4_k_cu_dc4306366thrust24THRUST_300001_SM_1000_NS8cuda_cub10par_nosyncE:
	.zero		1
	.type		_ZN34_INTERNAL_142bb19e_4_k_cu_dc4306366thrust24THRUST_300001_SM_1000_NS3seqE,@object
	.size		_ZN34_INTERNAL_142bb19e_4_k_cu_dc4306366thrust24THRUST_300001_SM_1000_NS3seqE,(_ZN34_INTERNAL_142bb19e_4_k_cu_dc4306364cuda3std3__420unreachable_sentinelE - _ZN34_INTERNAL_142bb19e_4_k_cu_dc4306366thrust24THRUST_300001_SM_1000_NS3seqE)
_ZN34_INTERNAL_142bb19e_4_k_cu_dc4306366thrust24THRUST_300001_SM_1000_NS3seqE:
	.zero		1
	.type		_ZN34_INTERNAL_142bb19e_4_k_cu_dc4306364cuda3std3__420unreachable_sentinelE,@object
	.size		_ZN34_INTERNAL_142bb19e_4_k_cu_dc4306364cuda3std3__420unreachable_sentinelE,(_ZN34_INTERNAL_142bb19e_4_k_cu_dc4306364cuda3std6ranges3__45__cpo5ssizeE - _ZN34_INTERNAL_142bb19e_4_k_cu_dc4306364cuda3std3__420unreachable_sentinelE)
_ZN34_INTERNAL_142bb19e_4_k_cu_dc4306364cuda3std3__420unreachable_sentinelE:
	.zero		1
	.type		_ZN34_INTERNAL_142bb19e_4_k_cu_dc4306364cuda3std6ranges3__45__cpo5ssizeE,@object
	.size		_ZN34_INTERNAL_142bb19e_4_k_cu_dc4306364cuda3std6ranges3__45__cpo5ssizeE,(_ZN34_INTERNAL_142bb19e_4_k_cu_dc4306366thrust24THRUST_300001_SM_1000_NS12placeholders2_3E - _ZN34_INTERNAL_142bb19e_4_k_cu_dc4306364cuda3std6ranges3__45__cpo5ssizeE)
_ZN34_INTERNAL_142bb19e_4_k_cu_dc4306364cuda3std6ranges3__45__cpo5ssizeE:
	.zero		1
	.type		_ZN34_INTERNAL_142bb19e_4_k_cu_dc4306366thrust24THRUST_300001_SM_1000_NS12placeholders2_3E,@object
	.size		_ZN34_INTERNAL_142bb19e_4_k_cu_dc4306366thrust24THRUST_300001_SM_1000_NS12placeholders2_3E,(_ZN34_INTERNAL_142bb19e_4_k_cu_dc4306364cuda3std3__45__cpo4cendE - _ZN34_INTERNAL_142bb19e_4_k_cu_dc4306366thrust24THRUST_300001_SM_1000_NS12placeholders2_3E)
_ZN34_INTERNAL_142bb19e_4_k_cu_dc4306366thrust24THRUST_300001_SM_1000_NS12placeholders2_3E:
	.zero		1
	.type		_ZN34_INTERNAL_142bb19e_4_k_cu_dc4306364cuda3std3__45__cpo4cendE,@object
	.size		_ZN34_INTERNAL_142bb19e_4_k_cu_dc4306364cuda3std3__45__cpo4cendE,(_ZN34_INTERNAL_142bb19e_4_k_cu_dc4306364cuda3std6ranges3__45__cpo4cendE - _ZN34_INTERNAL_142bb19e_4_k_cu_dc4306364cuda3std3__45__cpo4cendE)
_ZN34_INTERNAL_142bb19e_4_k_cu_dc4306364cuda3std3__45__cpo4cendE:
	.zero		1
	.type		_ZN34_INTERNAL_142bb19e_4_k_cu_dc4306364cuda3std6ranges3__45__cpo4cendE,@object
	.size		_ZN34_INTERNAL_142bb19e_4_k_cu_dc4306364cuda3std6ranges3__45__cpo4cendE,(_ZN34_INTERNAL_142bb19e_4_k_cu_dc4306366thrust24THRUST_300001_SM_1000_NS12placeholders2_7E - _ZN34_INTERNAL_142bb19e_4_k_cu_dc4306364cuda3std6ranges3__45__cpo4cendE)
_ZN34_INTERNAL_142bb19e_4_k_cu_dc4306364cuda3std6ranges3__45__cpo4cendE:
	.zero		1
	.type		_ZN34_INTERNAL_142bb19e_4_k_cu_dc4306366thrust24THRUST_300001_SM_1000_NS12placeholders2_7E,@object
	.size		_ZN34_INTERNAL_142bb19e_4_k_cu_dc4306366thrust24THRUST_300001_SM_1000_NS12placeholders2_7E,(_ZN34_INTERNAL_142bb19e_4_k_cu_dc4306364cuda3std3__45__cpo5crendE - _ZN34_INTERNAL_142bb19e_4_k_cu_dc4306366thrust24THRUST_300001_SM_1000_NS12placeholders2_7E)
_ZN34_INTERNAL_142bb19e_4_k_cu_dc4306366thrust24THRUST_300001_SM_1000_NS12placeholders2_7E:
	.zero		1
	.type		_ZN34_INTERNAL_142bb19e_4_k_cu_dc4306364cuda3std3__45__cpo5crendE,@object
	.size		_ZN34_INTERNAL_142bb19e_4_k_cu_dc4306364cuda3std3__45__cpo5crendE,(_ZN34_INTERNAL_142bb19e_4_k_cu_dc4306364cuda3std6ranges3__45__cpo4prevE - _ZN34_INTERNAL_142bb19e_4_k_cu_dc4306364cuda3std3__45__cpo5crendE)
_ZN34_INTERNAL_142bb19e_4_k_cu_dc4306364cuda3std3__45__cpo5crendE:
	.zero		1
	.type		_ZN34_INTERNAL_142bb19e_4_k_cu_dc4306364cuda3std6ranges3__45__cpo4prevE,@object
	.size		_ZN34_INTERNAL_142bb19e_4_k_cu_dc4306364cuda3std6ranges3__45__cpo4prevE,(_ZN34_INTERNAL_142bb19e_4_k_cu_dc4306364cuda3std6ranges3__45__cpo9iter_moveE - _ZN34_INTERNAL_142bb19e_4_k_cu_dc4306364cuda3std6ranges3__45__cpo4prevE)
_ZN34_INTERNAL_142bb19e_4_k_cu_dc4306364cuda3std6ranges3__45__cpo4prevE:
	.zero		1
	.type		_ZN34_INTERNAL_142bb19e_4_k_cu_dc4306364cuda3std6ranges3__45__cpo9iter_moveE,@object
	.size		_ZN34_INTERNAL_142bb19e_4_k_cu_dc4306364cuda3std6ranges3__45__cpo9iter_moveE,(_ZN34_INTERNAL_142bb19e_4_k_cu_dc4306366thrust24THRUST_300001_SM_1000_NS6system6detail10sequential3seqE - _ZN34_INTERNAL_142bb19e_4_k_cu_dc4306364cuda3std6ranges3__45__cpo9iter_moveE)
_ZN34_INTERNAL_142bb19e_4_k_cu_dc4306364cuda3std6ranges3__45__cpo9iter_moveE:
	.zero		1
	.type		_ZN34_INTERNAL_142bb19e_4_k_cu_dc4306366thrust24THRUST_300001_SM_1000_NS6system6detail10sequential3seqE,@object
	.size		_ZN34_INTERNAL_142bb19e_4_k_cu_dc4306366thrust24THRUST_300001_SM_1000_NS6system6detail10sequential3seqE,(_ZN34_INTERNAL_142bb19e_4_k_cu_dc4306366thrust24THRUST_300001_SM_1000_NS12placeholders2_9E - _ZN34_INTERNAL_142bb19e_4_k_cu_dc4306366thrust24THRUST_300001_SM_1000_NS6system6detail10sequential3seqE)
_ZN34_INTERNAL_142bb19e_4_k_cu_dc4306366thrust24THRUST_300001_SM_1000_NS6system6detail10sequential3seqE:
	.zero		1
	.type		_ZN34_INTERNAL_142bb19e_4_k_cu_dc4306366thrust24THRUST_300001_SM_1000_NS12placeholders2_9E,@object
	.size		_ZN34_INTERNAL_142bb19e_4_k_cu_dc4306366thrust24THRUST_300001_SM_1000_NS12placeholders2_9E,(_ZN34_INTERNAL_142bb19e_4_k_cu_dc4306364cuda3std3__419piecewise_constructE - _ZN34_INTERNAL_142bb19e_4_k_cu_dc4306366thrust24THRUST_300001_SM_1000_NS12placeholders2_9E)
_ZN34_INTERNAL_142bb19e_4_k_cu_dc4306366thrust24THRUST_300001_SM_1000_NS12placeholders2_9E:
	.zero		1
	.type		_ZN34_INTERNAL_142bb19e_4_k_cu_dc4306364cuda3std3__419piecewise_constructE,@object
	.size		_ZN34_INTERNAL_142bb19e_4_k_cu_dc4306364cuda3std3__419piecewise_constructE,(_ZN34_INTERNAL_142bb19e_4_k_cu_dc4306364cuda3std6ranges3__45__cpo5cdataE - _ZN34_INTERNAL_142bb19e_4_k_cu_dc4306364cuda3std3__419piecewise_constructE)
_ZN34_INTERNAL_142bb19e_4_k_cu_dc4306364cuda3std3__419piecewise_constructE:
	.zero		1
	.type		_ZN34_INTERNAL_142bb19e_4_k_cu_dc4306364cuda3std6ranges3__45__cpo5cdataE,@object
	.size		_ZN34_INTERNAL_142bb19e_4_k_cu_dc4306364cuda3std6ranges3__45__cpo5cdataE,(_ZN34_INTERNAL_142bb19e_4_k_cu_dc4306366thrust24THRUST_300001_SM_1000_NS12placeholders2_1E - _ZN34_INTERNAL_142bb19e_4_k_cu_dc4306364cuda3std6ranges3__45__cpo5cdataE)
_ZN34_INTERNAL_142bb19e_4_k_cu_dc4306364cuda3std6ranges3__45__cpo5cdataE:
	.zero		1
	.type		_ZN34_INTERNAL_142bb19e_4_k_cu_dc4306366thrust24THRUST_300001_SM_1000_NS12placeholders2_1E,@object
	.size		_ZN34_INTERNAL_142bb19e_4_k_cu_dc4306366thrust24THRUST_300001_SM_1000_NS12placeholders2_1E,(_ZN34_INTERNAL_142bb19e_4_k_cu_dc4306364cuda3std3__45__cpo3endE - _ZN34_INTERNAL_142bb19e_4_k_cu_dc4306366thrust24THRUST_300001_SM_1000_NS12placeholders2_1E)
_ZN34_INTERNAL_142bb19e_4_k_cu_dc4306366thrust24THRUST_300001_SM_1000_NS12placeholders2_1E:
	.zero		1
	.type		_ZN34_INTERNAL_142bb19e_4_k_cu_dc4306364cuda3std3__45__cpo3endE,@object
	.size		_ZN34_INTERNAL_142bb19e_4_k_cu_dc4306364cuda3std3__45__cpo3endE,(_ZN34_INTERNAL_142bb19e_4_k_cu_dc4306364cuda3std6ranges3__45__cpo3endE - _ZN34_INTERNAL_142bb19e_4_k_cu_dc4306364cuda3std3__45__cpo3endE)
_ZN34_INTERNAL_142bb19e_4_k_cu_dc4306364cuda3std3__45__cpo3endE:
	.zero		1
	.type		_ZN34_INTERNAL_142bb19e_4_k_cu_dc4306364cuda3std6ranges3__45__cpo3endE,@object
	.size		_ZN34_INTERNAL_142bb19e_4_k_cu_dc4306364cuda3std6ranges3__45__cpo3endE,(_ZN34_INTERNAL_142bb19e_4_k_cu_dc4306366thrust24THRUST_300001_SM_1000_NS12placeholders2_5E - _ZN34_INTERNAL_142bb19e_4_k_cu_dc4306364cuda3std6ranges3__45__cpo3endE)
_ZN34_INTERNAL_142bb19e_4_k_cu_dc4306364cuda3std6ranges3__45__cpo3endE:
	.zero		1
	.type		_ZN34_INTERNAL_142bb19e_4_k_cu_dc4306366thrust24THRUST_300001_SM_1000_NS12placeholders2_5E,@object
	.size		_ZN34_INTERNAL_142bb19e_4_k_cu_dc4306366thrust24THRUST_300001_SM_1000_NS12placeholders2_5E,(_ZN34_INTERNAL_142bb19e_4_k_cu_dc4306364cuda3std3__45__cpo4rendE - _ZN34_INTERNAL_142bb19e_4_k_cu_dc4306366thrust24THRUST_300001_SM_1000_NS12placeholders2_5E)
_ZN34_INTERNAL_142bb19e_4_k_cu_dc4306366thrust24THRUST_300001_SM_1000_NS12placeholders2_5E:
	.zero		1
	.type		_ZN34_INTERNAL_142bb19e_4_k_cu_dc4306364cuda3std3__45__cpo4rendE,@object
	.size		_ZN34_INTERNAL_142bb19e_4_k_cu_dc4306364cuda3std3__45__cpo4rendE,(_ZN34_INTERNAL_142bb19e_4_k_cu_dc4306364cuda3std6ranges3__45__cpo9iter_swapE - _ZN34_INTERNAL_142bb19e_4_k_cu_dc4306364cuda3std3__45__cpo4rendE)
_ZN34_INTERNAL_142bb19e_4_k_cu_dc4306364cuda3std3__45__cpo4rendE:
	.zero		1
	.type		_ZN34_INTERNAL_142bb19e_4_k_cu_dc4306364cuda3std6ranges3__45__cpo9iter_swapE,@object
	.size		_ZN34_INTERNAL_142bb19e_4_k_cu_dc4306364cuda3std6ranges3__45__cpo9iter_swapE,(_ZN34_INTERNAL_142bb19e_4_k_cu_dc4306364cuda3std3__48unexpectE - _ZN34_INTERNAL_142bb19e_4_k_cu_dc4306364cuda3std6ranges3__45__cpo9iter_swapE)
_ZN34_INTERNAL_142bb19e_4_k_cu_dc4306364cuda3std6ranges3__45__cpo9iter_swapE:
	.zero		1
	.type		_ZN34_INTERNAL_142bb19e_4_k_cu_dc4306364cuda3std3__48unexpectE,@object
	.size		_ZN34_INTERNAL_142bb19e_4_k_cu_dc4306364cuda3std3__48unexpectE,(_ZN34_INTERNAL_142bb19e_4_k_cu_dc4306366thrust24THRUST_300001_SM_1000_NS8cuda_cub3parE - _ZN34_INTERNAL_142bb19e_4_k_cu_dc4306364cuda3std3__48unexpectE)
_ZN34_INTERNAL_142bb19e_4_k_cu_dc4306364cuda3std3__48unexpectE:
	.zero		1
	.type		_ZN34_INTERNAL_142bb19e_4_k_cu_dc4306366thrust24THRUST_300001_SM_1000_NS8cuda_cub3parE,@object
	.size		_ZN34_INTERNAL_142bb19e_4_k_cu_dc4306366thrust24THRUST_300001_SM_1000_NS8cuda_cub3parE,(.L_29 - _ZN34_INTERNAL_142bb19e_4_k_cu_dc4306366thrust24THRUST_300001_SM_1000_NS8cuda_cub3parE)
_ZN34_INTERNAL_142bb19e_4_k_cu_dc4306366thrust24THRUST_300001_SM_1000_NS8cuda_cub3parE:
	.zero		1
.L_29:


//--------------------- .nv.shared._ZN6thrust24THRUST_300001_SM_1000_NS8cuda_cub4core6detail13_kernel_agentINS1_8__reduce11ReduceAgentIPN4cuda3std3__45tupleIJdlEEESC_SB_lNS1_9__extrema9arg_max_fIdl19doubleAbsComparatorEEEEJSC_SC_iSG_EEEvDpT0_ --------------------------
	.section	.nv.shared._ZN6thrust24THRUST_300001_SM_1000_NS8cuda_cub4core6detail13_kernel_agentINS1_8__reduce11ReduceAgentIPN4cuda3std3__45tupleIJdlEEESC_SB_lNS1_9__extrema9arg_max_fIdl19doubleAbsComparatorEEEEJSC_SC_iSG_EEEvDpT0_,"aw",@nobits
	.sectionflags	@""
	.align	16
	.zero		1024


//--------------------- .nv.shared._ZN6thrust24THRUST_300001_SM_1000_NS8cuda_cub4core6detail13_kernel_agentINS1_8__reduce10DrainAgentIlEEJN3cub18CUB_300001_SM_10009GridQueueIyEElEEEvDpT0_ --------------------------
	.section	.nv.shared._ZN6thrust24THRUST_300001_SM_1000_NS8cuda_cub4core6detail13_kernel_agentINS1_8__reduce10DrainAgentIlEEJN3cub18CUB_300001_SM_10009GridQueueIyEElEEEvDpT0_,"aw",@nobits
	.sectionflags	@""
	.align	16
	.zero		1024


//--------------------- .nv.shared._ZN6thrust24THRUST_300001_SM_1000_NS8cuda_cub4core6detail13_kernel_agentINS1_8__reduce11ReduceAgentINS0_12zip_iteratorIN4cuda3std3__45tupleIJNS0_10device_ptrIdEENS0_17counting_iteratorIlNS0_11use_defaultESF_SF_EEEEEEEPNSB_IJdlEEESJ_lNS1_9__extrema9arg_max_fIdl19doubleAbsComparatorEEEEJSI_SK_lN3cub18CUB_300001_SM_100013GridEvenShareIlEENSR_9GridQueueIyEESO_EEEvDpT0_ --------------------------
	.section	.nv.shared._ZN6thrust24THRUST_300001_SM_1000_NS8cuda_cub4core6detail13_kernel_agentINS1_8__reduce11ReduceAgentINS0_12zip_iteratorIN4cuda3std3__45tupleIJNS0_10device_ptrIdEENS0_17counting_iteratorIlNS0_11use_defaultESF_SF_EEEEEEEPNSB_IJdlEEESJ_lNS1_9__extrema9arg_max_fIdl19doubleAbsComparatorEEEEJSI_SK_lN3cub18CUB_300001_SM_100013GridEvenShareIlEENSR_9GridQueueIyEESO_EEEvDpT0_,"aw",@nobits
	.sectionflags	@""
	.align	16
	.zero		1024


//--------------------- .nv.shared._ZN6thrust24THRUST_300001_SM_1000_NS8cuda_cub4core6detail13_kernel_agentINS1_8__reduce11ReduceAgentINS0_12zip_iteratorIN4cuda3std3__45tupleIJNS0_10device_ptrIdEENS0_17counting_iteratorIlNS0_11use_defaultESF_SF_EEEEEEEPNSB_IJdlEEESJ_lNS1_9__extrema9arg_max_fIdl19doubleAbsComparatorEEEEJSI_SK_lSO_EEEvDpT0_ --------------------------
	.section	.nv.shared._ZN6thrust24THRUST_300001_SM_1000_NS8cuda_cub4core6detail13_kernel_agentINS1_8__reduce11ReduceAgentINS0_12zip_iteratorIN4cuda3std3__45tupleIJNS0_10device_ptrIdEENS0_17counting_iteratorIlNS0_11use_defaultESF_SF_EEEEEEEPNSB_IJdlEEESJ_lNS1_9__extrema9arg_max_fIdl19doubleAbsComparatorEEEEJSI_SK_lSO_EEEvDpT0_,"aw",@nobits
	.sectionflags	@""
	.align	16
	.zero		1024


//--------------------- .nv.shared._ZN6thrust24THRUST_300001_SM_1000_NS8cuda_cub4core6detail13_kernel_agentINS1_8__reduce11ReduceAgentIPN4cuda3std3__45tupleIJdlEEESC_SB_iNS1_9__extrema9arg_max_fIdl19doubleAbsComparatorEEEEJSC_SC_iSG_EEEvDpT0_ --------------------------
	.section	.nv.shared._ZN6thrust24THRUST_300001_SM_1000_NS8cuda_cub4core6detail13_kernel_agentINS1_8__reduce11ReduceAgentIPN4cuda3std3__45tupleIJdlEEESC_SB_iNS1_9__extrema9arg_max_fIdl19doubleAbsComparatorEEEEJSC_SC_iSG_EEEvDpT0_,"aw",@nobits
	.sectionflags	@""
	.align	16
	.zero		1024


//--------------------- .nv.shared._ZN6thrust24THRUST_300001_SM_1000_NS8cuda_cub4core6detail13_kernel_agentINS1_8__reduce10DrainAgentIiEEJN3cub18CUB_300001_SM_10009GridQueueIjEEiEEEvDpT0_ --------------------------
	.section	.nv.shared._ZN6thrust24THRUST_300001_SM_1000_NS8cuda_cub4core6detail13_kernel_agentINS1_8__reduce10DrainAgentIiEEJN3cub18CUB_300001_SM_10009GridQueueIjEEiEEEvDpT0_,"aw",@nobits
	.sectionflags	@""
	.align	16
	.zero		1024


//--------------------- .nv.shared._ZN6thrust24THRUST_300001_SM_1000_NS8cuda_cub4core6detail13_kernel_agentINS1_8__reduce11ReduceAgentINS0_12zip_iteratorIN4cuda3std3__45tupleIJNS0_10device_ptrIdEENS0_17counting_iteratorIlNS0_11use_defaultESF_SF_EEEEEEEPNSB_IJdlEEESJ_iNS1_9__extrema9arg_max_fIdl19doubleAbsComparatorEEEEJSI_SK_iN3cub18CUB_300001_SM_100013GridEvenShareIiEENSR_9GridQueueIjEESO_EEEvDpT0_ --------------------------
	.section	.nv.shared._ZN6thrust24THRUST_300001_SM_1000_NS8cuda_cub4core6detail13_kernel_agentINS1_8__reduce11ReduceAgentINS0_12zip_iteratorIN4cuda3std3__45tupleIJNS0_10device_ptrIdEENS0_17counting_iteratorIlNS0_11use_defaultESF_SF_EEEEEEEPNSB_IJdlEEESJ_iNS1_9__extrema9arg_max_fIdl19doubleAbsComparatorEEEEJSI_SK_iN3cub18CUB_300001_SM_100013GridEvenShareIiEENSR_9GridQueueIjEESO_EEEvDpT0_,"aw",@nobits
	.sectionflags	@""
	.align	16
	.zero		1024


//--------------------- .nv.shared._ZN6thrust24THRUST_300001_SM_1000_NS8cuda_cub4core6detail13_kernel_agentINS1_8__reduce11ReduceAgentINS0_12zip_iteratorIN4cuda3std3__45tupleIJNS0_10device_ptrIdEENS0_17counting_iteratorIlNS0_11use_defaultESF_SF_EEEEEEEPNSB_IJdlEEESJ_iNS1_9__extrema9arg_max_fIdl19doubleAbsComparatorEEEEJSI_SK_iSO_EEEvDpT0_ --------------------------
	.section	.nv.shared._ZN6thrust24THRUST_300001_SM_1000_NS8cuda_cub4core6detail13_kernel_agentINS1_8__reduce11ReduceAgentINS0_12zip_iteratorIN4cuda3std3__45tupleIJNS0_10device_ptrIdEENS0_17counting_iteratorIlNS0_11use_defaultESF_SF_EEEEEEEPNSB_IJdlEEESJ_iNS1_9__extrema9arg_max_fIdl19doubleAbsComparatorEEEEJSI_SK_iSO_EEEvDpT0_,"aw",@nobits
	.sectionflags	@""
	.align	16
	.zero		1024


//--------------------- .nv.shared._Z17normalizeDiagonalPdi --------------------------
	.section	.nv.shared._Z17normalizeDiagonalPdi,"aw",@nobits
	.sectionflags	@""
	.align	16
	.zero		1024


//--------------------- .nv.shared._Z16nullifyRowsAbovePdii --------------------------
	.section	.nv.shared._Z16nullifyRowsAbovePdii,"aw",@nobits
	.sectionflags	@""
	.align	16
	.zero		1024


//--------------------- .nv.shared._Z16nullifyRowsBelowPdii --------------------------
	.section	.nv.shared._Z16nullifyRowsBelowPdii,"aw",@nobits
	.sectionflags	@""
	.align	16
	.zero		1024


//--------------------- .nv.shared._Z8swapRowsPdiiii --------------------------
	.section	.nv.shared._Z8swapRowsPdiiii,"aw",@nobits
	.sectionflags	@""
	.align	16
	.zero		1024


//--------------------- .nv.constant0._ZN3cub18CUB_300001_SM_10006detail11EmptyKernelIvEEvv --------------------------
	.section	.nv.constant0._ZN3cub18CUB_300001_SM_10006detail11EmptyKernelIvEEvv,"a",@progbits
	.sectionflags	@""
	.align	4
.nv.constant0._ZN3cub18CUB_300001_SM_10006detail11EmptyKernelIvEEvv:
	.zero		896


//--------------------- .nv.constant0._ZN6thrust24THRUST_300001_SM_1000_NS8cuda_cub4core6detail13_kernel_agentINS1_8__reduce11ReduceAgentIPN4cuda3std3__45tupleIJdlEEESC_SB_lNS1_9__extrema9arg_max_fIdl19doubleAbsComparatorEEEEJSC_SC_iSG_EEEvDpT0_ --------------------------
	.section	.nv.constant0._ZN6thrust24THRUST_300001_SM_1000_NS8cuda_cub4core6detail13_kernel_agentINS1_8__reduce11ReduceAgentIPN4cuda3std3__45tupleIJdlEEESC_SB_lNS1_9__extrema9arg_max_fIdl19doubleAbsComparatorEEEEJSC_SC_iSG_EEEvDpT0_,"a",@progbits
	.sectionflags	@""
	.align	4
.nv.constant0._ZN6thrust24THRUST_300001_SM_1000_NS8cuda_cub4core6detail13_kernel_agentINS1_8__reduce11ReduceAgentIPN4cuda3std3__45tupleIJdlEEESC_SB_lNS1_9__extrema9arg_max_fIdl19doubleAbsComparatorEEEEJSC_SC_iSG_EEEvDpT0_:
	.zero		917


//--------------------- .nv.constant0._ZN6thrust24THRUST_300001_SM_1000_NS8cuda_cub4core6detail13_kernel_agentINS1_8__reduce10DrainAgentIlEEJN3cub18CUB_300001_SM_10009GridQueueIyEElEEEvDpT0_ --------------------------
	.section	.nv.constant0._ZN6thrust24THRUST_300001_SM_1000_NS8cuda_cub4core6detail13_kernel_agentINS1_8__reduce10DrainAgentIlEEJN3cub18CUB_300001_SM_10009GridQueueIyEElEEEvDpT0_,"a",@progbits
	.sectionflags	@""
	.align	4
.nv.constant0._ZN6thrust24THRUST_300001_SM_1000_NS8cuda_cub4core6detail13_kernel_agentINS1_8__reduce10DrainAgentIlEEJN3cub18CUB_300001_SM_10009GridQueueIyEElEEEvDpT0_:
	.zero		912


//--------------------- .nv.constant0._ZN6thrust24THRUST_300001_SM_1000_NS8cuda_cub4core6detail13_kernel_agentINS1_8__reduce11ReduceAgentINS0_12zip_iteratorIN4cuda3std3__45tupleIJNS0_10device_ptrIdEENS0_17counting_iteratorIlNS0_11use_defaultESF_SF_EEEEEEEPNSB_IJdlEEESJ_lNS1_9__extrema9arg_max_fIdl19doubleAbsComparatorEEEEJSI_SK_lN3cub18CUB_300001_SM_100013GridEvenShareIlEENSR_9GridQueueIyEESO_EEEvDpT0_ --------------------------
	.section	.nv.constant0._ZN6thrust24THRUST_300001_SM_1000_NS8cuda_cub4core6detail13_kernel_agentINS1_8__reduce11ReduceAgentINS0_12zip_iteratorIN4cuda3std3__45tupleIJNS0_10device_ptrIdEENS0_17counting_iteratorIlNS0_11use_defaultESF_SF_EEEEEEEPNSB_IJdlEEESJ_lNS1_9__extrema9arg_max_fIdl19doubleAbsComparatorEEEEJSI_SK_lN3cub18CUB_300001_SM_100013GridEvenShareIlEENSR_9GridQueueIyEESO_EEEvDpT0_,"a",@progbits
	.sectionflags	@""
	.align	4
.nv.constant0._ZN6thrust24THRUST_300001_SM_1000_NS8cuda_cub4core6detail13_kernel_agentINS1_8__reduce11ReduceAgentINS0_12zip_iteratorIN4cuda3std3__45tupleIJNS0_10device_ptrIdEENS0_17counting_iteratorIlNS0_11use_defaultESF_SF_EEEEEEEPNSB_IJdlEEESJ_lNS1_9__extrema9arg_max_fIdl19doubleAbsComparatorEEEEJSI_SK_lN3cub18CUB_300001_SM_100013GridEvenShareIlEENSR_9GridQueueIyEESO_EEEvDpT0_:
	.zero		1009


//--------------------- .nv.constant0._ZN6thrust24THRUST_300001_SM_1000_NS8cuda_cub4core6detail13_kernel_agentINS1_8__reduce11ReduceAgentINS0_12zip_iteratorIN4cuda3std3__45tupleIJNS0_10device_ptrIdEENS0_17counting_iteratorIlNS0_11use_defaultESF_SF_EEEEEEEPNSB_IJdlEEESJ_lNS1_9__extrema9arg_max_fIdl19doubleAbsComparatorEEEEJSI_SK_lSO_EEEvDpT0_ --------------------------
	.section	.nv.constant0._ZN6thrust24THRUST_300001_SM_1000_NS8cuda_cub4core6detail13_kernel_agentINS1_8__reduce11ReduceAgentINS0_12zip_iteratorIN4cuda3std3__45tupleIJNS0_10device_ptrIdEENS0_17counting_iteratorIlNS0_11use_defaultESF_SF_EEEEEEEPNSB_IJdlEEESJ_lNS1_9__extrema9arg_max_fIdl19doubleAbsComparatorEEEEJSI_SK_lSO_EEEvDpT0_,"a",@progbits
	.sectionflags	@""
	.align	4
.nv.constant0._ZN6thrust24THRUST_300001_SM_1000_NS8cuda_cub4core6detail13_kernel_agentINS1_8__reduce11ReduceAgentINS0_12zip_iteratorIN4cuda3std3__45tupleIJNS0_10device_ptrIdEENS0_17counting_iteratorIlNS0_11use_defaultESF_SF_EEEEEEEPNSB_IJdlEEESJ_lNS1_9__extrema9arg_max_fIdl19doubleAbsComparatorEEEEJSI_SK_lSO_EEEvDpT0_:
	.zero		929


//--------------------- .nv.constant0._ZN6thrust24THRUST_300001_SM_1000_NS8cuda_cub4core6detail13_kernel_agentINS1_8__reduce11ReduceAgentIPN4cuda3std3__45tupleIJdlEEESC_SB_iNS1_9__extrema9arg_max_fIdl19doubleAbsComparatorEEEEJSC_SC_iSG_EEEvDpT0_ --------------------------
	.section	.nv.constant0._ZN6thrust24THRUST_300001_SM_1000_NS8cuda_cub4core6detail13_kernel_agentINS1_8__reduce11ReduceAgentIPN4cuda3std3__45tupleIJdlEEESC_SB_iNS1_9__extrema9arg_max_fIdl19doubleAbsComparatorEEEEJSC_SC_iSG_EEEvDpT0_,"a",@progbits
	.sectionflags	@""
	.align	4
.nv.constant0._ZN6thrust24THRUST_300001_SM_1000_NS8cuda_cub4core6detail13_kernel_agentINS1_8__reduce11ReduceAgentIPN4cuda3std3__45tupleIJdlEEESC_SB_iNS1_9__extrema9arg_max_fIdl19doubleAbsComparatorEEEEJSC_SC_iSG_EEEvDpT0_:
	.zero		917


//--------------------- .nv.constant0._ZN6thrust24THRUST_300001_SM_1000_NS8cuda_cub4core6detail13_kernel_agentINS1_8__reduce10DrainAgentIiEEJN3cub18CUB_300001_SM_10009GridQueueIjEEiEEEvDpT0_ --------------------------
	.section	.nv.constant0._ZN6thrust24THRUST_300001_SM_1000_NS8cuda_cub4core6detail13_kernel_agentINS1_8__reduce10DrainAgentIiEEJN3cub18CUB_300001_SM_10009GridQueueIjEEiEEEvDpT0_,"a",@progbits
	.sectionflags	@""
	.align	4
.nv.constant0._ZN6thrust24THRUST_300001_SM_1000_NS8cuda_cub4core6detail13_kernel_agentINS1_8__reduce10DrainAgentIiEEJN3cub18CUB_300001_SM_10009GridQueueIjEEiEEEvDpT0_:
	.zero		908


//--------------------- .nv.constant0._ZN6thrust24THRUST_300001_SM_1000_NS8cuda_cub4core6detail13_kernel_agentINS1_8__reduce11ReduceAgentINS0_12zip_iteratorIN4cuda3std3__45tupleIJNS0_10device_ptrIdEENS0_17counting_iteratorIlNS0_11use_defaultESF_SF_EEEEEEEPNSB_IJdlEEESJ_iNS1_9__extrema9arg_max_fIdl19doubleAbsComparatorEEEEJSI_SK_iN3cub18CUB_300001_SM_100013GridEvenShareIiEENSR_9GridQueueIjEESO_EEEvDpT0_ --------------------------
	.section	.nv.constant0._ZN6thrust24THRUST_300001_SM_1000_NS8cuda_cub4core6detail13_kernel_agentINS1_8__reduce11ReduceAgentINS0_12zip_iteratorIN4cuda3std3__45tupleIJNS0_10device_ptrIdEENS0_17counting_iteratorIlNS0_11use_defaultESF_SF_EEEEEEEPNSB_IJdlEEESJ_iNS1_9__extrema9arg_max_fIdl19doubleAbsComparatorEEEEJSI_SK_iN3cub18CUB_300001_SM_100013GridEvenShareIiEENSR_9GridQueueIjEESO_EEEvDpT0_,"a",@progbits
	.sectionflags	@""
	.align	4
.nv.constant0._ZN6thrust24THRUST_300001_SM_1000_NS8cuda_cub4core6detail13_kernel_agentINS1_8__reduce11ReduceAgentINS0_12zip_iteratorIN4cuda3std3__45tupleIJNS0_10device_ptrIdEENS0_17counting_iteratorIlNS0_11use_defaultESF_SF_EEEEEEEPNSB_IJdlEEESJ_iNS1_9__extrema9arg_max_fIdl19doubleAbsComparatorEEEEJSI_SK_iN3cub18CUB_300001_SM_100013GridEvenShareIiEENSR_9GridQueueIjEESO_EEEvDpT0_:
	.zero		977


//--------------------- .nv.constant0._ZN6thrust24THRUST_300001_SM_1000_NS8cuda_cub4core6detail13_kernel_agentINS1_8__reduce11ReduceAgentINS0_12zip_iteratorIN4cuda3std3__45tupleIJNS0_10device_ptrIdEENS0_17counting_iteratorIlNS0_11use_defaultESF_SF_EEEEEEEPNSB_IJdlEEESJ_iNS1_9__extrema9arg_max_fIdl19doubleAbsComparatorEEEEJSI_SK_iSO_EEEvDpT0_ --------------------------
	.section	.nv.constant0._ZN6thrust24THRUST_300001_SM_1000_NS8cuda_cub4core6detail13_kernel_agentINS1_8__reduce11ReduceAgentINS0_12zip_iteratorIN4cuda3std3__45tupleIJNS0_10device_ptrIdEENS0_17counting_iteratorIlNS0_11use_defaultESF_SF_EEEEEEEPNSB_IJdlEEESJ_iNS1_9__extrema9arg_max_fIdl19doubleAbsComparatorEEEEJSI_SK_iSO_EEEvDpT0_,"a",@progbits
	.sectionflags	@""
	.align	4
.nv.constant0._ZN6thrust24THRUST_300001_SM_1000_NS8cuda_cub4core6detail13_kernel_agentINS1_8__reduce11ReduceAgentINS0_12zip_iteratorIN4cuda3std3__45tupleIJNS0_10device_ptrIdEENS0_17counting_iteratorIlNS0_11use_defaultESF_SF_EEEEEEEPNSB_IJdlEEESJ_iNS1_9__extrema9arg_max_fIdl19doubleAbsComparatorEEEEJSI_SK_iSO_EEEvDpT0_:
	.zero		925


//--------------------- .nv.constant0._Z17normalizeDiagonalPdi --------------------------
	.section	.nv.constant0._Z17normalizeDiagonalPdi,"a",@progbits
	.sectionflags	@""
	.align	4
.nv.constant0._Z17normalizeDiagonalPdi:
	.zero		908


//--------------------- .nv.constant0._Z16nullifyRowsAbovePdii --------------------------
	.section	.nv.constant0._Z16nullifyRowsAbovePdii,"a",@progbits
	.sectionflags	@""
	.align	4
.nv.constant0._Z16nullifyRowsAbovePdii:
	.zero		912


//--------------------- .nv.constant0._Z16nullifyRowsBelowPdii --------------------------
	.section	.nv.constant0._Z16nullifyRowsBelowPdii,"a",@progbits
	.sectionflags	@""
	.align	4
.nv.constant0._Z16nullifyRowsBelowPdii:
	.zero		912


//--------------------- .nv.constant0._Z8swapRowsPdiiii --------------------------
	.section	.nv.constant0._Z8swapRowsPdiiii,"a",@progbits
	.sectionflags	@""
	.align	4
.nv.constant0._Z8swapRowsPdiiii:
	.zero		920


//--------------------- SYMBOLS --------------------------

	.type		.nv.reservedSmem.offset0,@object
	.size		.nv.reservedSmem.offset0,0x4
	.type		.nv.reservedSmem.cap,@object
	.size		.nv.reservedSmem.cap,0x4
